	.target	sm_80

	.elftype	@"ET_EXEC"


//--------------------- .note.nv.tkinfo           --------------------------
	.section	.note.nv.tkinfo,"",@"SHT_NOTE"
	.sectionflags	@"SHF_NOTE_NV_TKINFO"
	.tkinfo
        /*0018*/ 	.word	0x00000002
        /*0030*/ 	.string	""
        /*0030*/ 	.string	"ptxas"
        /*0030*/ 	.string	"Cuda compilation tools, release 13.0, V13.0.88"
        /*0030*/ 	.string	"Build cuda_13.0.r13.0/compiler.36424714_0"
        /*0030*/ 	.string	"-v  -suppress-debug-info  -lineinfo  -arch sm_80 "



//--------------------- .note.nv.cuinfo           --------------------------
	.section	.note.nv.cuinfo,"",@"SHT_NOTE"
	.sectionflags	@"SHF_NOTE_NV_CUINFO"
        /*0018*/ 	.short	0x0002
        /*001a*/ 	.short	0x0050
        /*001c*/ 	.short	0x0082
	.zero		2


//--------------------- .nv.info                  --------------------------
	.section	.nv.info,"",@"SHT_CUDA_INFO"
	.align	4


	//----- nvinfo : EIATTR_REGCOUNT
	.align		4
        /*0000*/ 	.byte	0x04, 0x2f
        /*0002*/ 	.short	(.L_1 - .L_0)
	.align		4
.L_0:
        /*0004*/ 	.word	index@(matmul_kernel)
        /*0008*/ 	.word	0x00000020


	//----- nvinfo : EIATTR_FRAME_SIZE
	.align		4
.L_1:
        /*000c*/ 	.byte	0x04, 0x11
        /*000e*/ 	.short	(.L_3 - .L_2)
	.align		4
.L_2:
        /*0010*/ 	.word	index@(matmul_kernel)
        /*0014*/ 	.word	0x00001378


	//----- nvinfo : EIATTR_MIN_STACK_SIZE
	.align		4
.L_3:
        /*0018*/ 	.byte	0x04, 0x12
        /*001a*/ 	.short	(.L_5 - .L_4)
	.align		4
.L_4:
        /*001c*/ 	.word	index@(matmul_kernel)
        /*0020*/ 	.word	0x00001378
.L_5:


//--------------------- .nv.info.matmul_kernel    --------------------------
	.section	.nv.info.matmul_kernel,"",@"SHT_CUDA_INFO"
	.sectionflags	@""
	.align	4


	//----- nvinfo : EIATTR_CUDA_API_VERSION
	.align		4
        /*0000*/ 	.byte	0x04, 0x37
        /*0002*/ 	.short	(.L_7 - .L_6)
.L_6:
        /*0004*/ 	.word	0x00000082


	//----- nvinfo : EIATTR_SW2861232_WAR
	.align		4
.L_7:
        /*0008*/ 	.byte	0x01, 0x35
	.zero		2


	//----- nvinfo : EIATTR_PARAM_CBANK
	.align		4
        /*000c*/ 	.byte	0x04, 0x0a
        /*000e*/ 	.short	(.L_9 - .L_8)
	.align		4
.L_8:
        /*0010*/ 	.word	index@(.nv.constant0.matmul_kernel)
        /*0014*/ 	.short	0x0160
        /*0016*/ 	.short	0x0050


	//----- nvinfo : EIATTR_CBANK_PARAM_SIZE
	.align		4
.L_9:
        /*0018*/ 	.byte	0x03, 0x19
        /*001a*/ 	.short	0x0050


	//----- nvinfo : EIATTR_KPARAM_INFO
	.align		4
        /*001c*/ 	.byte	0x04, 0x17
        /*001e*/ 	.short	(.L_11 - .L_10)
.L_10:
        /*0020*/ 	.word	0x00000000
        /*0024*/ 	.short	0x000d
        /*0026*/ 	.short	0x0048
        /*0028*/ 	.byte	0x00, 0xf4, 0x21, 0x00


	//----- nvinfo : EIATTR_KPARAM_INFO
	.align		4
.L_11:
        /*002c*/ 	.byte	0x04, 0x17
        /*002e*/ 	.short	(.L_13 - .L_12)
.L_12:
        /*0030*/ 	.word	0x00000000
        /*0034*/ 	.short	0x000c
        /*0036*/ 	.short	0x0040
        /*0038*/ 	.byte	0x00, 0xf4, 0x21, 0x00


	//----- nvinfo : EIATTR_KPARAM_INFO
	.align		4
.L_13:
        /*003c*/ 	.byte	0x04, 0x17
        /*003e*/ 	.short	(.L_15 - .L_14)
.L_14:
        /*0040*/ 	.word	0x00000000
        /*0044*/ 	.short	0x000b
        /*0046*/ 	.short	0x0038
        /*0048*/ 	.byte	0x00, 0xf0, 0x11, 0x00


	//----- nvinfo : EIATTR_KPARAM_INFO
	.align		4
.L_15:
        /*004c*/ 	.byte	0x04, 0x17
        /*004e*/ 	.short	(.L_17 - .L_16)
.L_16:
        /*0050*/ 	.word	0x00000000
        /*0054*/ 	.short	0x000a
        /*0056*/ 	.short	0x0034
        /*0058*/ 	.byte	0x00, 0xf0, 0x11, 0x00


	//----- nvinfo : EIATTR_KPARAM_INFO
	.align		4
.L_17:
        /*005c*/ 	.byte	0x04, 0x17
        /*005e*/ 	.short	(.L_19 - .L_18)
.L_18:
        /*0060*/ 	.word	0x00000000
        /*0064*/ 	.short	0x0009
        /*0066*/ 	.short	0x0030
        /*0068*/ 	.byte	0x00, 0xf0, 0x11, 0x00


	//----- nvinfo : EIATTR_KPARAM_INFO
	.align		4
.L_19:
        /*006c*/ 	.byte	0x04, 0x17
        /*006e*/ 	.short	(.L_21 - .L_20)
.L_20:
        /*0070*/ 	.word	0x00000000
        /*0074*/ 	.short	0x0008
        /*0076*/ 	.short	0x002c
        /*0078*/ 	.byte	0x00, 0xf0, 0x11, 0x00


	//----- nvinfo : EIATTR_KPARAM_INFO
	.align		4
.L_21:
        /*007c*/ 	.byte	0x04, 0x17
        /*007e*/ 	.short	(.L_23 - .L_22)
.L_22:
        /*0080*/ 	.word	0x00000000
        /*0084*/ 	.short	0x0007
        /*0086*/ 	.short	0x0028
        /*0088*/ 	.byte	0x00, 0xf0, 0x11, 0x00


	//----- nvinfo : EIATTR_KPARAM_INFO
	.align		4
.L_23:
        /*008c*/ 	.byte	0x04, 0x17
        /*008e*/ 	.short	(.L_25 - .L_24)
.L_24:
        /*0090*/ 	.word	0x00000000
        /*0094*/ 	.short	0x0006
        /*0096*/ 	.short	0x0024
        /*0098*/ 	.byte	0x00, 0xf0, 0x11, 0x00


	//----- nvinfo : EIATTR_KPARAM_INFO
	.align		4
.L_25:
        /*009c*/ 	.byte	0x04, 0x17
        /*009e*/ 	.short	(.L_27 - .L_26)
.L_26:
        /*00a0*/ 	.word	0x00000000
        /*00a4*/ 	.short	0x0005
        /*00a6*/ 	.short	0x0020
        /*00a8*/ 	.byte	0x00, 0xf0, 0x11, 0x00


	//----- nvinfo : EIATTR_KPARAM_INFO
	.align		4
.L_27:
        /*00ac*/ 	.byte	0x04, 0x17
        /*00ae*/ 	.short	(.L_29 - .L_28)
.L_28:
        /*00b0*/ 	.word	0x00000000
        /*00b4*/ 	.short	0x0004
        /*00b6*/ 	.short	0x001c
        /*00b8*/ 	.byte	0x00, 0xf0, 0x11, 0x00


	//----- nvinfo : EIATTR_KPARAM_INFO
	.align		4
.L_29:
        /*00bc*/ 	.byte	0x04, 0x17
        /*00be*/ 	.short	(.L_31 - .L_30)
.L_30:
        /*00c0*/ 	.word	0x00000000
        /*00c4*/ 	.short	0x0003
        /*00c6*/ 	.short	0x0018
        /*00c8*/ 	.byte	0x00, 0xf0, 0x11, 0x00


	//----- nvinfo : EIATTR_KPARAM_INFO
	.align		4
.L_31:
        /*00cc*/ 	.byte	0x04, 0x17
        /*00ce*/ 	.short	(.L_33 - .L_32)
.L_32:
        /*00d0*/ 	.word	0x00000000
        /*00d4*/ 	.short	0x0002
        /*00d6*/ 	.short	0x0010
        /*00d8*/ 	.byte	0x00, 0xf4, 0x21, 0x00


	//----- nvinfo : EIATTR_KPARAM_INFO
	.align		4
.L_33:
        /*00dc*/ 	.byte	0x04, 0x17
        /*00de*/ 	.short	(.L_35 - .L_34)
.L_34:
        /*00e0*/ 	.word	0x00000000
        /*00e4*/ 	.short	0x0001
        /*00e6*/ 	.short	0x0008
        /*00e8*/ 	.byte	0x00, 0xf4, 0x21, 0x00


	//----- nvinfo : EIATTR_KPARAM_INFO
	.align		4
.L_35:
        /*00ec*/ 	.byte	0x04, 0x17
        /*00ee*/ 	.short	(.L_37 - .L_36)
.L_36:
        /*00f0*/ 	.word	0x00000000
        /*00f4*/ 	.short	0x0000
        /*00f6*/ 	.short	0x0000
        /*00f8*/ 	.byte	0x00, 0xf4, 0x21, 0x00


	//----- nvinfo : EIATTR_MAXREG_COUNT
	.align		4
.L_37:
        /*00fc*/ 	.byte	0x03, 0x1b
        /*00fe*/ 	.short	0x00ff


	//----- nvinfo : EIATTR_NUM_BARRIERS
	.align		4
        /*0100*/ 	.byte	0x02, 0x4c
        /*0102*/ 	.byte	0x01
	.zero		1


	//----- nvinfo : EIATTR_ANNOTATIONS
	.align		4
        /*0104*/ 	.byte	0x04, 0x55
        /*0106*/ 	.short	(.L_39 - .L_38)


	//   ....[0]....
.L_38:
        /*0108*/ 	.word	0x00000001
        /*010c*/ 	.byte	0x70, 0x00, 0x00, 0x00, 0x01, 0x00, 0x00, 0x00, 0xb0, 0x00, 0x00, 0x00, 0x01, 0x00, 0x00, 0x00
        /* <DEDUP_REMOVED lines=1965> */
        /*7bec*/ 	.byte	0x80, 0x02, 0x02, 0x00, 0x01, 0x00, 0x00, 0x00, 0x30, 0x03, 0x02, 0x00


	//----- nvinfo : EIATTR_MERCURY_ISA_VERSION
	.align		4
.L_39:
        /*7bf8*/ 	.byte	0x03, 0x5f
        /*7bfa*/ 	.short	0x0000


	//----- nvinfo : EIATTR_EXIT_INSTR_OFFSETS
	.align		4
        /*7bfc*/ 	.byte	0x04, 0x1c
        /*7bfe*/ 	.short	(.L_41 - .L_40)


	//   ....[0]....
.L_40:
        /*7c00*/ 	.word	0x00020470


	//   ....[1]....
        /*7c04*/ 	.word	0x000204a0


	//----- nvinfo : EIATTR_REQNTID
	.align		4
.L_41:
        /*7c08*/ 	.byte	0x04, 0x10
        /*7c0a*/ 	.short	(.L_43 - .L_42)
.L_42:
        /*7c0c*/ 	.word	0x00000040
        /*7c10*/ 	.word	0x00000001
        /*7c14*/ 	.word	0x00000001
.L_43:


//--------------------- .nv.callgraph             --------------------------
	.section	.nv.callgraph,"",@"SHT_CUDA_CALLGRAPH"
	.align	4
	.sectionentsize	8
	.align		4
        /*0000*/ 	.word	0x00000000
	.align		4
        /*0004*/ 	.word	0xffffffff
	.align		4
        /*0008*/ 	.word	0x00000000
	.align		4
        /*000c*/ 	.word	0xfffffffe
	.align		4
        /*0010*/ 	.word	0x00000000
	.align		4
        /*0014*/ 	.word	0xfffffffd
	.align		4
        /*0018*/ 	.word	0x00000000
	.align		4
        /*001c*/ 	.word	0xfffffffc


//--------------------- .nv.rel.action            --------------------------
	.section	.nv.rel.action,"",@"SHT_CUDA_RELOCINFO"
	.align	8
	.sectionentsize	8
        /*0000*/ 	.byte	0x73, 0x00, 0x00, 0x00, 0x00, 0x00, 0x00, 0x00, 0x00, 0x00, 0x00, 0x11, 0x25, 0x00, 0x05, 0x36


//--------------------- .nv.constant0.matmul_kernel --------------------------
	.section	.nv.constant0.matmul_kernel,"a",@progbits
	.sectionflags	@""
	.align	4
.nv.constant0.matmul_kernel:
	.zero		432


//--------------------- .text.matmul_kernel       --------------------------
	.section	.text.matmul_kernel,"ax",@progbits
	.sectioninfo	@"SHI_REGISTERS=32"
	.align	128
        .global         matmul_kernel
        .type           matmul_kernel,@function
        .size           matmul_kernel,(.L_x_4 - matmul_kernel)
        .other          matmul_kernel,@"STO_CUDA_ENTRY STV_DEFAULT"
matmul_kernel:
.text.matmul_kernel:
[----:B------:R-:W-:-:S04]  /*0000*/  IMAD.MOV.U32 R1, RZ, RZ, c[0x0][0x28] ;  /* 0x00000a00ff017624 */ /* 0x000fc800078e00ff */
[----:B------:R-:W-:Y:S01]  /*0010*/  IMAD.MOV.U32 R6, RZ, RZ, 0x7f ;  /* 0x0000007fff067424 */ /* 0x000fe200078e00ff */
[----:B------:R-:W-:Y:S01]  /*0020*/  IADD3 R1, R1, -0x1378, RZ ;  /* 0xffffec8801017810 */ /* 0x000fe20007ffe0ff */
[----:B------:R-:W0:Y:S01]  /*0030*/  S2R R28, SR_TID.X ;  /* 0x00000000001c7919 */ /* 0x000e220000002100 */
[----:B------:R-:W-:Y:S01]  /*0040*/  ULDC.64 UR4, c[0x0][0x118] ;  /* 0x0000460000047ab9 */ /* 0x000fe20000000a00 */
[----:B------:R-:W-:Y:S01]  /*0050*/  CS2R R12, SRZ ;  /* 0x00000000000c7805 */ /* 0x000fe2000001ff00 */
[----:B------:R-:W-:Y:S01]  /*0060*/  IADD3 R0, R6, c[0x0][0x17c], RZ ;  /* 0x00005f0006007a10 */ /* 0x000fe20007ffe0ff */
[----:B------:R1:W-:Y:S01]  /*0070*/  STL [R1+0x90], RZ ;  /* 0x000090ff01007387 */ /* 0x0003e20000100800 */
[----:B------:R-:W-:Y:S01]  /*0080*/  CS2R R14, SRZ ;  /* 0x00000000000e7805 */ /* 0x000fe2000001ff00 */
[----:B------:R-:W-:Y:S01]  /*0090*/  CS2R R16, SRZ ;  /* 0x0000000000107805 */ /* 0x000fe2000001ff00 */
[----:B------:R-:W-:Y:S01]  /*00a0*/  SHF.R.S32.HI R3, RZ, 0x1f, R0 ;  /* 0x0000001fff037819 */ /* 0x000fe20000011400 */
[----:B------:R1:W-:Y:S01]  /*00b0*/  STL [R1+0x94], RZ ;  /* 0x000094ff01007387 */ /* 0x0003e20000100800 */
[----:B------:R-:W-:Y:S01]  /*00c0*/  CS2R R18, SRZ ;  /* 0x0000000000127805 */ /* 0x000fe2000001ff00 */
[----:B------:R-:W-:Y:S01]  /*00d0*/  CS2R R20, SRZ ;  /* 0x0000000000147805 */ /* 0x000fe2000001ff00 */
[----:B------:R-:W-:Y:S01]  /*00e0*/  LEA.HI R3, R3, R0, RZ, 0x7 ;  /* 0x0000000003037211 */ /* 0x000fe200078f38ff */
[----:B------:R1:W-:Y:S01]  /*00f0*/  STL [R1+0x98], RZ ;  /* 0x000098ff01007387 */ /* 0x0003e20000100800 */
[----:B------:R-:W-:Y:S01]  /*0100*/  CS2R R22, SRZ ;  /* 0x0000000000167805 */ /* 0x000fe2000001ff00 */
[----:B------:R-:W-:Y:S01]  /*0110*/  CS2R R24, SRZ ;  /* 0x0000000000187805 */ /* 0x000fe2000001ff00 */
[----:B------:R-:W-:Y:S01]  /*0120*/  SHF.R.S32.HI R0, RZ, 0x7, R3 ;  /* 0x00000007ff007819 */ /* 0x000fe20000011403 */
[----:B------:R1:W-:Y:S01]  /*0130*/  STL [R1+0x9c], RZ ;  /* 0x00009cff01007387 */ /* 0x0003e20000100800 */
[----:B------:R-:W-:-:S03]  /*0140*/  CS2R R26, SRZ ;  /* 0x00000000001a7805 */ /* 0x000fc6000001ff00 */
[----:B------:R-:W-:Y:S01]  /*0150*/  IMAD.SHL.U32 R0, R0, 0x8, RZ ;  /* 0x0000000800007824 */ /* 0x000fe200078e00ff */
[----:B------:R-:W2:Y:S01]  /*0160*/  S2R R3, SR_CTAID.X ;  /* 0x0000000000037919 */ /* 0x000ea20000002500 */
[----:B0-----:R-:W-:-:S03]  /*0170*/  LOP3.LUT R28, R28, 0x3f, RZ, 0xc0, !PT ;  /* 0x0000003f1c1c7812 */ /* 0x001fc600078ec0ff */
[----:B------:R1:W-:Y:S01]  /*0180*/  STL [R1+0x80], RZ ;  /* 0x000080ff01007387 */ /* 0x0003e20000100800 */
[-C--:B------:R-:W-:Y:S02]  /*0190*/  IABS R7, R0.reuse ;  /* 0x0000000000077213 */ /* 0x080fe40000000000 */
[----:B------:R-:W-:Y:S01]  /*01a0*/  IABS R11, R0 ;  /* 0x00000000000b7213 */ /* 0x000fe20000000000 */
[----:B------:R1:W-:Y:S01]  /*01b0*/  STL [R1+0x84], RZ ;  /* 0x000084ff01007387 */ /* 0x0003e20000100800 */
[----:B------:R-:W0:Y:S03]  /*01c0*/  I2F.RP R2, R7 ;  /* 0x0000000700027306 */ /* 0x000e260000209400 */
[----:B------:R1:W-:Y:S04]  /*01d0*/  STL [R1+0x88], RZ ;  /* 0x000088ff01007387 */ /* 0x0003e80000100800 */
[----:B------:R1:W-:Y:S04]  /*01e0*/  STL [R1+0x8c], RZ ;  /* 0x00008cff01007387 */ /* 0x0003e80000100800 */
[----:B------:R1:W-:Y:S01]  /*01f0*/  STL [R1+0x70], RZ ;  /* 0x000070ff01007387 */ /* 0x0003e20000100800 */
[----:B--2---:R-:W-:Y:S01]  /*0200*/  IABS R10, R3 ;  /* 0x00000003000a7213 */ /* 0x004fe20000000000 */
[----:B0-----:R-:W0:Y:S02]  /*0210*/  MUFU.RCP R2, R2 ;  /* 0x0000000200027308 */ /* 0x001e240000001000 */
[----:B------:R1:W-:Y:S04]  /*0220*/  STL [R1+0x74], RZ ;  /* 0x000074ff01007387 */ /* 0x0003e80000100800 */
[----:B------:R1:W-:Y:S04]  /*0230*/  STL [R1+0x78], RZ ;  /* 0x000078ff01007387 */ /* 0x0003e80000100800 */
[----:B------:R1:W-:Y:S04]  /*0240*/  STL [R1+0x7c], RZ ;  /* 0x00007cff01007387 */ /* 0x0003e80000100800 */
[----:B------:R1:W-:Y:S01]  /*0250*/  STL [R1+0x60], RZ ;  /* 0x000060ff01007387 */ /* 0x0003e20000100800 */
[----:B0-----:R-:W-:Y:S01]  /*0260*/  IADD3 R4, R2, 0xffffffe, RZ ;  /* 0x0ffffffe02047810 */ /* 0x001fe20007ffe0ff */
[----:B------:R-:W-:-:S02]  /*0270*/  IMAD.MOV R2, RZ, RZ, -R11 ;  /* 0x000000ffff027224 */ /* 0x000fc400078e0a0b */
[----:B------:R1:W-:Y:S01]  /*0280*/  STL [R1+0x64], RZ ;  /* 0x000064ff01007387 */ /* 0x0003e20000100800 */
[----:B------:R0:W2:Y:S03]  /*0290*/  F2I.FTZ.U32.TRUNC.NTZ R5, R4 ;  /* 0x0000000400057305 */ /* 0x0000a6000021f000 */
[----:B------:R1:W-:Y:S04]  /*02a0*/  STL [R1+0x68], RZ ;  /* 0x000068ff01007387 */ /* 0x0003e80000100800 */
[----:B------:R1:W-:Y:S01]  /*02b0*/  STL [R1+0x6c], RZ ;  /* 0x00006cff01007387 */ /* 0x0003e20000100800 */
[----:B0-----:R-:W-:-:S03]  /*02c0*/  IMAD.MOV.U32 R4, RZ, RZ, RZ ;  /* 0x000000ffff047224 */ /* 0x001fc600078e00ff */
[----:B------:R1:W-:Y:S04]  /*02d0*/  STL [R1+0x50], RZ ;  /* 0x000050ff01007387 */ /* 0x0003e80000100800 */
[----:B------:R1:W-:Y:S01]  /*02e0*/  STL [R1+0x54], RZ ;  /* 0x000054ff01007387 */ /* 0x0003e20000100800 */
[----:B--2---:R-:W-:-:S03]  /*02f0*/  IMAD.MOV R8, RZ, RZ, -R5 ;  /* 0x000000ffff087224 */ /* 0x004fc600078e0a05 */
[----:B------:R1:W-:Y:S01]  /*0300*/  STL [R1+0x58], RZ ;  /* 0x000058ff01007387 */ /* 0x0003e20000100800 */
[----:B------:R-:W-:Y:S02]  /*0310*/  IMAD R9, R8, R7, RZ ;  /* 0x0000000708097224 */ /* 0x000fe400078e02ff */
[----:B------:R-:W-:Y:S01]  /*0320*/  IMAD.MOV.U32 R8, RZ, RZ, R10 ;  /* 0x000000ffff087224 */ /* 0x000fe200078e000a */
[----:B------:R1:W-:Y:S01]  /*0330*/  STL [R1+0x5c], RZ ;  /* 0x00005cff01007387 */ /* 0x0003e20000100800 */
[----:B------:R-:W-:-:S03]  /*0340*/  IMAD.HI.U32 R5, R5, R9, R4 ;  /* 0x0000000905057227 */ /* 0x000fc600078e0004 */
[----:B------:R1:W-:Y:S03]  /*0350*/  STL [R1+0x40], RZ ;  /* 0x000040ff01007387 */ /* 0x0003e60000100800 */
[----:B------:R-:W-:Y:S01]  /*0360*/  IMAD.HI.U32 R5, R5, R8, RZ ;  /* 0x0000000805057227 */ /* 0x000fe200078e00ff */
[----:B------:R1:W-:Y:S03]  /*0370*/  STL [R1+0x44], RZ ;  /* 0x000044ff01007387 */ /* 0x0003e60000100800 */
[----:B------:R-:W-:Y:S01]  /*0380*/  IMAD R2, R5, R2, R8 ;  /* 0x0000000205027224 */ /* 0x000fe200078e0208 */
[----:B------:R1:W-:Y:S04]  /*0390*/  STL [R1+0x48], RZ ;  /* 0x000048ff01007387 */ /* 0x0003e80000100800 */
[----:B------:R-:W-:Y:S01]  /*03a0*/  ISETP.GT.U32.AND P1, PT, R7, R2, PT ;  /* 0x000000020700720c */ /* 0x000fe20003f24070 */
[----:B------:R1:W-:Y:S04]  /*03b0*/  STL [R1+0x4c], RZ ;  /* 0x00004cff01007387 */ /* 0x0003e80000100800 */
[----:B------:R1:W-:Y:S04]  /*03c0*/  STL [R1+0x30], RZ ;  /* 0x000030ff01007387 */ /* 0x0003e80000100800 */
[----:B------:R1:W-:Y:S04]  /*03d0*/  STL [R1+0x34], RZ ;  /* 0x000034ff01007387 */ /* 0x0003e80000100800 */
[----:B------:R-:W-:Y:S01]  /*03e0*/  @!P1 IMAD.IADD R2, R2, 0x1, -R7 ;  /* 0x0000000102029824 */ /* 0x000fe200078e0a07 */
[----:B------:R-:W-:Y:S01]  /*03f0*/  @!P1 IADD3 R5, R5, 0x1, RZ ;  /* 0x0000000105059810 */ /* 0x000fe20007ffe0ff */
[----:B------:R1:W-:Y:S01]  /*0400*/  STL [R1+0x38], RZ ;  /* 0x000038ff01007387 */ /* 0x0003e20000100800 */
[----:B------:R-:W-:-:S02]  /*0410*/  ISETP.NE.AND P1, PT, R0, RZ, PT ;  /* 0x000000ff0000720c */ /* 0x000fc40003f25270 */
[----:B------:R-:W-:Y:S01]  /*0420*/  ISETP.GE.U32.AND P0, PT, R2, R7, PT ;  /* 0x000000070200720c */ /* 0x000fe20003f06070 */
[----:B------:R1:W-:Y:S01]  /*0430*/  STL [R1+0x3c], RZ ;  /* 0x00003cff01007387 */ /* 0x0003e20000100800 */
[----:B------:R-:W-:-:S03]  /*0440*/  LOP3.LUT R2, R3, R0, RZ, 0x3c, !PT ;  /* 0x0000000003027212 */ /* 0x000fc600078e3cff */
[----:B------:R1:W-:Y:S01]  /*0450*/  STL [R1+0x20], RZ ;  /* 0x000020ff01007387 */ /* 0x0003e20000100800 */
[----:B------:R-:W-:Y:S02]  /*0460*/  ISETP.GE.AND P2, PT, R2, RZ, PT ;  /* 0x000000ff0200720c */ /* 0x000fe40003f46270 */
[----:B------:R-:W-:Y:S01]  /*0470*/  IADD3 R2, R6, c[0x0][0x178], RZ ;  /* 0x00005e0006027a10 */ /* 0x000fe20007ffe0ff */
[----:B------:R1:W-:Y:S04]  /*0480*/  STL [R1+0x24], RZ ;  /* 0x000024ff01007387 */ /* 0x0003e80000100800 */
[----:B------:R-:W-:Y:S01]  /*0490*/  @P0 IADD3 R5, R5, 0x1, RZ ;  /* 0x0000000105050810 */ /* 0x000fe20007ffe0ff */
[----:B------:R1:W-:Y:S04]  /*04a0*/  STL [R1+0x28], RZ ;  /* 0x000028ff01007387 */ /* 0x0003e80000100800 */
[----:B------:R-:W-:Y:S01]  /*04b0*/  IMAD.MOV.U32 R4, RZ, RZ, R5 ;  /* 0x000000ffff047224 */ /* 0x000fe200078e0005 */
[----:B------:R-:W-:Y:S01]  /*04c0*/  SHF.R.S32.HI R5, RZ, 0x1f, R2 ;  /* 0x0000001fff057819 */ /* 0x000fe20000011402 */
[----:B------:R1:W-:Y:S02]  /*04d0*/  STL [R1+0x2c], RZ ;  /* 0x00002cff01007387 */ /* 0x0003e40000100800 */
[----:B------:R-:W-:Y:S01]  /*04e0*/  @!P2 IMAD.MOV R4, RZ, RZ, -R4 ;  /* 0x000000ffff04a224 */ /* 0x000fe200078e0a04 */
[----:B------:R-:W-:Y:S01]  /*04f0*/  @!P1 LOP3.LUT R4, RZ, R0, RZ, 0x33, !PT ;  /* 0x00000000ff049212 */ /* 0x000fe200078e33ff */
[----:B------:R1:W-:Y:S01]  /*0500*/  STL [R1+0x10], RZ ;  /* 0x000010ff01007387 */ /* 0x0003e20000100800 */
[----:B------:R-:W-:-:S03]  /*0510*/  LEA.HI R5, R5, R2, RZ, 0x7 ;  /* 0x0000000205057211 */ /* 0x000fc600078f38ff */
[----:B------:R-:W-:Y:S01]  /*0520*/  IMAD.SHL.U32 R2, R4, 0x8, RZ ;  /* 0x0000000804027824 */ /* 0x000fe200078e00ff */
[----:B------:R1:W-:Y:S01]  /*0530*/  STL [R1+0x14], RZ ;  /* 0x000014ff01007387 */ /* 0x0003e20000100800 */
[----:B------:R-:W-:-:S03]  /*0540*/  IMAD.MOV R4, RZ, RZ, -R4 ;  /* 0x000000ffff047224 */ /* 0x000fc600078e0a04 */
[----:B------:R-:W-:Y:S01]  /*0550*/  LEA.HI.SX32 R5, R5, -R2, 0x19 ;  /* 0x8000000205057211 */ /* 0x000fe200078fcaff */
[----:B------:R-:W-:Y:S01]  /*0560*/  IMAD R9, R0, R4, R3 ;  /* 0x0000000400097224 */ /* 0x000fe200078e0203 */
[----:B------:R1:W-:Y:S01]  /*0570*/  STL [R1+0x18], RZ ;  /* 0x000018ff01007387 */ /* 0x0003e20000100800 */
[----:B------:R-:W-:Y:S01]  /*0580*/  IMAD.MOV.U32 R4, RZ, RZ, RZ ;  /* 0x000000ffff047224 */ /* 0x000fe200078e00ff */
[----:B------:R-:W-:Y:S02]  /*0590*/  IMNMX R10, R5, 0x8, PT ;  /* 0x00000008050a7817 */ /* 0x000fe40003800200 */
[----:B------:R1:W-:Y:S02]  /*05a0*/  STL [R1+0x1c], RZ ;  /* 0x00001cff01007387 */ /* 0x0003e40000100800 */
[-C--:B------:R-:W-:Y:S02]  /*05b0*/  IABS R8, R10.reuse ;  /* 0x0000000a00087213 */ /* 0x080fe40000000000 */
[----:B------:R-:W-:Y:S01]  /*05c0*/  IABS R0, R10 ;  /* 0x0000000a00007213 */ /* 0x000fe20000000000 */
[----:B------:R1:W-:Y:S01]  /*05d0*/  STL [R1], RZ ;  /* 0x000000ff01007387 */ /* 0x0003e20000100800 */
[----:B------:R-:W0:Y:S03]  /*05e0*/  I2F.RP R6, R8 ;  /* 0x0000000800067306 */ /* 0x000e260000209400 */
[----:B------:R1:W-:Y:S04]  /*05f0*/  STL [R1+0x4], RZ ;  /* 0x000004ff01007387 */ /* 0x0003e80000100800 */
[----:B------:R1:W-:Y:S04]  /*0600*/  STL [R1+0x8], RZ ;  /* 0x000008ff01007387 */ /* 0x0003e80000100800 */
[----:B------:R1:W-:Y:S04]  /*0610*/  STL [R1+0xc], RZ ;  /* 0x00000cff01007387 */ /* 0x0003e80000100800 */
[----:B------:R1:W-:Y:S01]  /*0620*/  STL [R1+0xb0], RZ ;  /* 0x0000b0ff01007387 */ /* 0x0003e20000100800 */
[----:B0-----:R-:W0:Y:S03]  /*0630*/  MUFU.RCP R6, R6 ;  /* 0x0000000600067308 */ /* 0x001e260000001000 */
[----:B------:R1:W-:Y:S04]  /*0640*/  STL [R1+0xb4], RZ ;  /* 0x0000b4ff01007387 */ /* 0x0003e80000100800 */
[----:B------:R1:W-:Y:S04]  /*0650*/  STL [R1+0xb8], RZ ;  /* 0x0000b8ff01007387 */ /* 0x0003e80000100800 */
[----:B------:R1:W-:Y:S04]  /*0660*/  STL [R1+0xbc], RZ ;  /* 0x0000bcff01007387 */ /* 0x0003e80000100800 */
[----:B------:R1:W-:Y:S01]  /*0670*/  STL [R1+0xc0], RZ ;  /* 0x0000c0ff01007387 */ /* 0x0003e20000100800 */
[----:B0-----:R-:W-:-:S03]  /*0680*/  IADD3 R5, R6, 0xffffffe, RZ ;  /* 0x0ffffffe06057810 */ /* 0x001fc60007ffe0ff */
[----:B------:R1:W-:Y:S03]  /*0690*/  STL [R1+0xc4], RZ ;  /* 0x0000c4ff01007387 */ /* 0x0003e60000100800 */
[----:B------:R-:W0:Y:S01]  /*06a0*/  F2I.FTZ.U32.TRUNC.NTZ R5, R5 ;  /* 0x0000000500057305 */ /* 0x000e22000021f000 */
[----:B------:R1:W-:Y:S04]  /*06b0*/  STL [R1+0xc8], RZ ;  /* 0x0000c8ff01007387 */ /* 0x0003e80000100800 */
[----:B------:R1:W-:Y:S04]  /*06c0*/  STL [R1+0xcc], RZ ;  /* 0x0000ccff01007387 */ /* 0x0003e80000100800 */
[----:B------:R1:W-:Y:S04]  /*06d0*/  STL [R1+0xd0], RZ ;  /* 0x0000d0ff01007387 */ /* 0x0003e80000100800 */
[----:B------:R1:W-:Y:S01]  /*06e0*/  STL [R1+0xd4], RZ ;  /* 0x0000d4ff01007387 */ /* 0x0003e20000100800 */
[----:B0-----:R-:W-:-:S03]  /*06f0*/  IMAD.MOV R7, RZ, RZ, -R5 ;  /* 0x000000ffff077224 */ /* 0x001fc600078e0a05 */
[----:B------:R1:W-:Y:S01]  /*0700*/  STL [R1+0xd8], RZ ;  /* 0x0000d8ff01007387 */ /* 0x0003e20000100800 */
[----:B------:R-:W-:Y:S01]  /*0710*/  IMAD.MOV.U32 R3, RZ, RZ, R7 ;  /* 0x000000ffff037224 */ /* 0x000fe200078e0007 */
[----:B------:R-:W-:Y:S02]  /*0720*/  IABS R7, R9 ;  /* 0x0000000900077213 */ /* 0x000fe40000000000 */
[----:B------:R1:W-:Y:S01]  /*0730*/  STL [R1+0xdc], RZ ;  /* 0x0000dcff01007387 */ /* 0x0003e20000100800 */
[----:B------:R-:W-:-:S03]  /*0740*/  IMAD R3, R3, R8, RZ ;  /* 0x0000000803037224 */ /* 0x000fc600078e02ff */
[----:B------:R1:W-:Y:S01]  /*0750*/  STL [R1+0x130], RZ ;  /* 0x000130ff01007387 */ /* 0x0003e20000100800 */
[----:B------:R-:W-:-:S03]  /*0760*/  IMAD.HI.U32 R4, R5, R3, R4 ;  /* 0x0000000305047227 */ /* 0x000fc600078e0004 */
[----:B------:R1:W-:Y:S01]  /*0770*/  STL [R1+0x134], RZ ;  /* 0x000134ff01007387 */ /* 0x0003e20000100800 */
[----:B------:R-:W-:Y:S02]  /*0780*/  IMAD.MOV R3, RZ, RZ, -R0 ;  /* 0x000000ffff037224 */ /* 0x000fe400078e0a00 */
[----:B------:R-:W-:Y:S01]  /*0790*/  IMAD.HI.U32 R0, R4, R7, RZ ;  /* 0x0000000704007227 */ /* 0x000fe200078e00ff */
[----:B------:R1:W-:Y:S03]  /*07a0*/  STL [R1+0x138], RZ ;  /* 0x000138ff01007387 */ /* 0x0003e60000100800 */
[----:B------:R-:W-:Y:S01]  /*07b0*/  IMAD R3, R0, R3, R7 ;  /* 0x0000000300037224 */ /* 0x000fe200078e0207 */
[----:B------:R1:W-:Y:S01]  /*07c0*/  STL [R1+0x13c], RZ ;  /* 0x00013cff01007387 */ /* 0x0003e20000100800 */
[----:B------:R-:W-:-:S03]  /*07d0*/  CS2R R6, SRZ ;  /* 0x0000000000067805 */ /* 0x000fc6000001ff00 */
[----:B------:R-:W-:Y:S01]  /*07e0*/  ISETP.GT.U32.AND P1, PT, R8, R3, PT ;  /* 0x000000030800720c */ /* 0x000fe20003f24070 */
[----:B------:R1:W-:Y:S04]  /*07f0*/  STL [R1+0x1c0], RZ ;  /* 0x0001c0ff01007387 */ /* 0x0003e80000100800 */
[----:B------:R1:W-:Y:S04]  /*0800*/  STL [R1+0x1c4], RZ ;  /* 0x0001c4ff01007387 */ /* 0x0003e80000100800 */
[----:B------:R1:W-:Y:S04]  /*0810*/  STL [R1+0x1c8], RZ ;  /* 0x0001c8ff01007387 */ /* 0x0003e80000100800 */
[----:B------:R-:W-:Y:S01]  /*0820*/  @!P1 IMAD.IADD R3, R3, 0x1, -R8 ;  /* 0x0000000103039824 */ /* 0x000fe200078e0a08 */
[----:B------:R1:W-:Y:S01]  /*0830*/  STL [R1+0x1cc], RZ ;  /* 0x0001ccff01007387 */ /* 0x0003e20000100800 */
[----:B------:R-:W-:-:S02]  /*0840*/  @!P1 IADD3 R0, R0, 0x1, RZ ;  /* 0x0000000100009810 */ /* 0x000fc40007ffe0ff */
[----:B------:R-:W-:Y:S01]  /*0850*/  ISETP.NE.AND P1, PT, R10, RZ, PT ;  /* 0x000000ff0a00720c */ /* 0x000fe20003f25270 */
[----:B------:R1:W-:Y:S01]  /*0860*/  STL [R1+0x1d0], RZ ;  /* 0x0001d0ff01007387 */ /* 0x0003e20000100800 */
[----:B------:R-:W-:Y:S02]  /*0870*/  ISETP.GE.U32.AND P0, PT, R3, R8, PT ;  /* 0x000000080300720c */ /* 0x000fe40003f06070 */
[----:B------:R-:W-:Y:S01]  /*0880*/  LOP3.LUT R3, R9, R10, RZ, 0x3c, !PT ;  /* 0x0000000a09037212 */ /* 0x000fe200078e3cff */
[----:B------:R1:W-:Y:S03]  /*0890*/  STL [R1+0x1d4], RZ ;  /* 0x0001d4ff01007387 */ /* 0x0003e60000100800 */
[----:B------:R-:W-:Y:S01]  /*08a0*/  ISETP.GE.AND P2, PT, R3, RZ, PT ;  /* 0x000000ff0300720c */ /* 0x000fe20003f46270 */
[----:B------:R1:W-:Y:S01]  /*08b0*/  STL [R1+0x1d8], RZ ;  /* 0x0001d8ff01007387 */ /* 0x0003e20000100800 */
[----:B------:R-:W-:-:S03]  /*08c0*/  IMAD.MOV.U32 R3, RZ, RZ, c[0x0][0x180] ;  /* 0x00006000ff037624 */ /* 0x000fc600078e00ff */
[----:B------:R1:W-:Y:S02]  /*08d0*/  STL [R1+0x1dc], RZ ;  /* 0x0001dcff01007387 */ /* 0x0003e40000100800 */
[----:B------:R-:W-:Y:S02]  /*08e0*/  @P0 IADD3 R0, R0, 0x1, RZ ;  /* 0x0000000100000810 */ /* 0x000fe40007ffe0ff */
[----:B------:R1:W-:Y:S01]  /*08f0*/  STL [R1+0x1e0], RZ ;  /* 0x0001e0ff01007387 */ /* 0x0003e20000100800 */
[----:B------:R-:W-:-:S03]  /*0900*/  IADD3 R3, R3, 0x1f, RZ ;  /* 0x0000001f03037810 */ /* 0x000fc60007ffe0ff */
[----:B------:R1:W-:Y:S01]  /*0910*/  STL [R1+0x1e4], RZ ;  /* 0x0001e4ff01007387 */ /* 0x0003e20000100800 */
[----:B------:R-:W-:Y:S01]  /*0920*/  @!P2 IMAD.MOV R0, RZ, RZ, -R0 ;  /* 0x000000ffff00a224 */ /* 0x000fe200078e0a00 */
[----:B------:R-:W-:Y:S02]  /*0930*/  @!P1 LOP3.LUT R0, RZ, R10, RZ, 0x33, !PT ;  /* 0x0000000aff009212 */ /* 0x000fe400078e33ff */
[----:B------:R1:W-:Y:S01]  /*0940*/  STL [R1+0x1e8], RZ ;  /* 0x0001e8ff01007387 */ /* 0x0003e20000100800 */
[----:B------:R-:W-:Y:S02]  /*0950*/  ISETP.GE.AND P0, PT, R3, 0x20, PT ;  /* 0x000000200300780c */ /* 0x000fe40003f06270 */
[----:B------:R-:W-:Y:S01]  /*0960*/  IMAD.MOV R5, RZ, RZ, -R0 ;  /* 0x000000ffff057224 */ /* 0x000fe200078e0a00 */
[----:B------:R1:W-:Y:S01]  /*0970*/  STL [R1+0x1ec], RZ ;  /* 0x0001ecff01007387 */ /* 0x0003e20000100800 */
[----:B------:R-:W-:Y:S02]  /*0980*/  IMAD.SHL.U32 R0, R0, 0x80, RZ ;  /* 0x0000008000007824 */ /* 0x000fe400078e00ff */
[----:B------:R-:W-:Y:S01]  /*0990*/  IMAD R5, R10, R5, R9 ;  /* 0x000000050a057224 */ /* 0x000fe200078e0209 */
[----:B------:R1:W-:Y:S01]  /*09a0*/  STL [R1+0x2e0], RZ ;  /* 0x0002e0ff01007387 */ /* 0x0003e20000100800 */
[----:B------:R-:W-:Y:S01]  /*09b0*/  CS2R R8, SRZ ;  /* 0x0000000000087805 */ /* 0x000fe2000001ff00 */
[----:B------:R-:W-:Y:S01]  /*09c0*/  CS2R R10, SRZ ;  /* 0x00000000000a7805 */ /* 0x000fe2000001ff00 */
[----:B------:R-:W-:Y:S01]  /*09d0*/  IMAD.IADD R2, R2, 0x1, R5 ;  /* 0x0000000102027824 */ /* 0x000fe200078e0205 */
[----:B------:R1:W-:Y:S01]  /*09e0*/  STL [R1+0x2e4], RZ ;  /* 0x0002e4ff01007387 */ /* 0x0003e20000100800 */
[----:B------:R-:W-:-:S02]  /*09f0*/  CS2R R4, SRZ ;  /* 0x0000000000047805 */ /* 0x000fc4000001ff00 */
[----:B------:R-:W-:Y:S01]  /*0a00*/  IMAD R28, R2, 0x80, R28 ;  /* 0x00000080021c7824 */ /* 0x000fe200078e021c */
[----:B------:R1:W-:Y:S04]  /*0a10*/  STL [R1+0x2e8], RZ ;  /* 0x0002e8ff01007387 */ /* 0x0003e80000100800 */
[----:B------:R1:W-:Y:S01]  /*0a20*/  STL [R1+0x2ec], RZ ;  /* 0x0002ecff01007387 */ /* 0x0003e20000100800 */
[----:B------:R-:W-:-:S03]  /*0a30*/  IADD3 R29, R28, 0x40, RZ ;  /* 0x000000401c1d7810 */ /* 0x000fc60007ffe0ff */
[----:B------:R1:W-:Y:S04]  /*0a40*/  STL [R1+0x300], RZ ;  /* 0x000300ff01007387 */ /* 0x0003e80000100800 */
        /* <DEDUP_REMOVED lines=31> */
[----:B------:R1:W-:Y:S04]  /*0c40*/  STL [R1+0x528], R28 ;  /* 0x0005281c01007387 */ /* 0x0003e80000100800 */
[----:B------:R1:W-:Y:S04]  /*0c50*/  STL [R1+0x4f0], R0 ;  /* 0x0004f00001007387 */ /* 0x0003e80000100800 */
[----:B------:R1:W-:Y:S01]  /*0c60*/  STL [R1+0x53c], R29 ;  /* 0x00053c1d01007387 */ /* 0x0003e20000100800 */
[----:B------:R-:W-:Y:S05]  /*0c70*/  @!P0 BRA `(.L_x_0) ;  /* 0x000187c000008947 */ /* 0x000fea0003800000 */
[----:B------:R-:W-:Y:S01]  /*0c80*/  IABS R5, c[0x0][0x178] ;  /* 0x00005e0000057a13 */ /* 0x000fe20000000000 */
[----:B------:R-:W-:Y:S01]  /*0c90*/  IMAD.MOV.U32 R27, RZ, RZ, R0 ;  /* 0x000000ffff1b7224 */ /* 0x000fe200078e0000 */
[----:B------:R-:W-:Y:S01]  /*0ca0*/  IABS R7, c[0x0][0x17c] ;  /* 0x00005f0000077a13 */ /* 0x000fe20000000000 */
[----:B------:R-:W0:Y:S01]  /*0cb0*/  S2R R26, SR_TID.X ;  /* 0x00000000001a7919 */ /* 0x000e220000002100 */
[----:B------:R-:W2:Y:S01]  /*0cc0*/  I2F.RP R2, R5 ;  /* 0x0000000500027306 */ /* 0x000ea20000209400 */
[----:B------:R-:W-:-:S02]  /*0cd0*/  IABS R12, R29 ;  /* 0x0000001d000c7213 */ /* 0x000fc40000000000 */
[----:B------:R-:W-:-:S05]  /*0ce0*/  ISETP.GE.AND P2, PT, R29, RZ, PT ;  /* 0x000000ff1d00720c */ /* 0x000fca0003f46270 */
[----:B-1----:R-:W1:Y:S08]  /*0cf0*/  I2F.RP R0, R7 ;  /* 0x0000000700007306 */ /* 0x002e700000209400 */
[----:B--2---:R-:W2:Y:S08]  /*0d00*/  MUFU.RCP R2, R2 ;  /* 0x0000000200027308 */ /* 0x004eb00000001000 */
[----:B-1----:R-:W1:Y:S01]  /*0d10*/  MUFU.RCP R0, R0 ;  /* 0x0000000000007308 */ /* 0x002e620000001000 */
[----:B--2---:R-:W-:-:S07]  /*0d20*/  IADD3 R10, R2, 0xffffffe, RZ ;  /* 0x0ffffffe020a7810 */ /* 0x004fce0007ffe0ff */
[----:B------:R2:W3:Y:S01]  /*0d30*/  F2I.FTZ.U32.TRUNC.NTZ R11, R10 ;  /* 0x0000000a000b7305 */ /* 0x0004e2000021f000 */
[----:B-1----:R-:W-:-:S07]  /*0d40*/  IADD3 R8, R0, 0xffffffe, RZ ;  /* 0x0ffffffe00087810 */ /* 0x002fce0007ffe0ff */
[----:B------:R1:W4:Y:S01]  /*0d50*/  F2I.FTZ.U32.TRUNC.NTZ R9, R8 ;  /* 0x0000000800097305 */ /* 0x000322000021f000 */
[----:B--2---:R-:W-:Y:S02]  /*0d60*/  IMAD.MOV.U32 R10, RZ, RZ, RZ ;  /* 0x000000ffff0a7224 */ /* 0x004fe400078e00ff */
[----:B---3--:R-:W-:Y:S02]  /*0d70*/  IMAD.MOV R4, RZ, RZ, -R11 ;  /* 0x000000ffff047224 */ /* 0x008fe400078e0a0b */
[----:B-1----:R-:W-:Y:S02]  /*0d80*/  IMAD.MOV.U32 R8, RZ, RZ, RZ ;  /* 0x000000ffff087224 */ /* 0x002fe400078e00ff */
[----:B------:R-:W-:Y:S01]  /*0d90*/  IMAD R13, R4, R5, RZ ;  /* 0x00000005040d7224 */ /* 0x000fe200078e02ff */
[----:B0-----:R-:W-:-:S03]  /*0da0*/  SHF.R.U32.HI R4, RZ, 0x5, R26 ;  /* 0x00000005ff047819 */ /* 0x001fc6000001161a */
[----:B------:R-:W-:Y:S01]  /*0db0*/  IMAD.HI.U32 R11, R11, R13, R10 ;  /* 0x0000000d0b0b7227 */ /* 0x000fe200078e000a */
[----:B------:R-:W-:Y:S02]  /*0dc0*/  SGXT.U32 R2, R4, 0x1 ;  /* 0x000000010402781a */ /* 0x000fe40000000000 */
[----:B------:R-:W-:Y:S01]  /*0dd0*/  IABS R10, R28 ;  /* 0x0000001c000a7213 */ /* 0x000fe20000000000 */
[----:B----4-:R-:W-:Y:S01]  /*0de0*/  IMAD.MOV R4, RZ, RZ, -R9 ;  /* 0x000000ffff047224 */ /* 0x010fe200078e0a09 */
[----:B------:R-:W-:Y:S01]  /*0df0*/  LOP3.LUT R2, R27, R2, RZ, 0xfc, !PT ;  /* 0x000000021b027212 */ /* 0x000fe200078efcff */
[----:B------:R-:W-:-:S03]  /*0e00*/  IMAD.HI.U32 R0, R11, R12, RZ ;  /* 0x0000000c0b007227 */ /* 0x000fc600078e00ff */
[----:B------:R-:W-:Y:S01]  /*0e10*/  LOP3.LUT R14, R2, 0x7e, RZ, 0xfc, !PT ;  /* 0x0000007e020e7812 */ /* 0x000fe200078efcff */
[----:B------:R-:W-:Y:S01]  /*0e20*/  IMAD R13, R4, R7, RZ ;  /* 0x00000007040d7224 */ /* 0x000fe200078e02ff */
[----:B------:R-:W-:Y:S01]  /*0e30*/  LOP3.LUT R15, R2, 0x7a, RZ, 0xfc, !PT ;  /* 0x0000007a020f7812 */ /* 0x000fe200078efcff */
[----:B------:R-:W-:Y:S01]  /*0e40*/  IMAD.MOV R4, RZ, RZ, -R0 ;  /* 0x000000ffff047224 */ /* 0x000fe200078e0a00 */
[----:B------:R-:W-:Y:S01]  /*0e50*/  IABS R6, R14 ;  /* 0x0000000e00067213 */ /* 0x000fe20000000000 */
[----:B------:R-:W-:Y:S01]  /*0e60*/  IMAD.HI.U32 R11, R11, R10, RZ ;  /* 0x0000000a0b0b7227 */ /* 0x000fe200078e00ff */
[----:B------:R-:W-:Y:S02]  /*0e70*/  ISETP.GE.AND P6, PT, R14, RZ, PT ;  /* 0x000000ff0e00720c */ /* 0x000fe40003fc6270 */
[C---:B------:R-:W-:Y:S01]  /*0e80*/  LOP3.LUT R18, R2.reuse, 0x70, RZ, 0xfc, !PT ;  /* 0x0000007002127812 */ /* 0x040fe200078efcff */
[----:B------:R-:W-:Y:S01]  /*0e90*/  IMAD R12, R5, R4, R12 ;  /* 0x00000004050c7224 */ /* 0x000fe200078e020c */
[C---:B------:R-:W-:Y:S01]  /*0ea0*/  LOP3.LUT R19, R2.reuse, 0x6e, RZ, 0xfc, !PT ;  /* 0x0000006e02137812 */ /* 0x040fe200078efcff */
[----:B------:R-:W-:Y:S01]  /*0eb0*/  IMAD.MOV R11, RZ, RZ, -R11 ;  /* 0x000000ffff0b7224 */ /* 0x000fe200078e0a0b */
[----:B------:R-:W-:Y:S01]  /*0ec0*/  LOP3.LUT R17, R2, 0x6a, RZ, 0xfc, !PT ;  /* 0x0000006a02117812 */ /* 0x000fe200078efcff */
[----:B------:R-:W-:Y:S01]  /*0ed0*/  IMAD.HI.U32 R0, R9, R13, R8 ;  /* 0x0000000d09007227 */ /* 0x000fe200078e0008 */
[----:B------:R-:W-:-:S02]  /*0ee0*/  ISETP.GT.U32.AND P0, PT, R5, R12, PT ;  /* 0x0000000c0500720c */ /* 0x000fc40003f04070 */
[----:B------:R-:W-:Y:S01]  /*0ef0*/  LOP3.LUT R13, R2, 0x7c, RZ, 0xfc, !PT ;  /* 0x0000007c020d7812 */ /* 0x000fe200078efcff */
[C---:B------:R-:W-:Y:S01]  /*0f00*/  IMAD R8, R5.reuse, R11, R10 ;  /* 0x0000000b05087224 */ /* 0x040fe200078e020a */
[----:B------:R-:W-:Y:S01]  /*0f10*/  IABS R11, R15 ;  /* 0x0000000f000b7213 */ /* 0x000fe20000000000 */
[C---:B------:R-:W-:Y:S01]  /*0f20*/  IMAD.HI.U32 R4, R0.reuse, R6, RZ ;  /* 0x0000000600047227 */ /* 0x040fe200078e00ff */
[----:B------:R-:W-:Y:S02]  /*0f30*/  IABS R10, R13 ;  /* 0x0000000d000a7213 */ /* 0x000fe40000000000 */
[----:B------:R-:W-:Y:S01]  /*0f40*/  ISETP.GT.U32.AND P1, PT, R5, R8, PT ;  /* 0x000000080500720c */ /* 0x000fe20003f24070 */
[----:B------:R-:W-:Y:S01]  /*0f50*/  IMAD.MOV R4, RZ, RZ, -R4 ;  /* 0x000000ffff047224 */ /* 0x000fe200078e0a04 */
[----:B------:R-:W-:Y:S01]  /*0f60*/  ISETP.GE.AND P3, PT, R13, RZ, PT ;  /* 0x000000ff0d00720c */ /* 0x000fe20003f66270 */
[----:B------:R-:W-:Y:S01]  /*0f70*/  IMAD.HI.U32 R9, R0, R10, RZ ;  /* 0x0000000a00097227 */ /* 0x000fe200078e00ff */
[----:B------:R-:W-:-:S03]  /*0f80*/  LOP3.LUT R13, R2, 0x74, RZ, 0xfc, !PT ;  /* 0x00000074020d7812 */ /* 0x000fc600078efcff */
[----:B------:R-:W-:Y:S02]  /*0f90*/  @!P0 IMAD.IADD R12, R12, 0x1, -R5 ;  /* 0x000000010c0c8824 */ /* 0x000fe400078e0a05 */
[----:B------:R-:W-:Y:S01]  /*0fa0*/  IMAD R4, R7, R4, R6 ;  /* 0x0000000407047224 */ /* 0x000fe200078e0206 */
[----:B------:R-:W-:Y:S01]  /*0fb0*/  SHF.R.S32.HI R6, RZ, 0x1f, R3 ;  /* 0x0000001fff067819 */ /* 0x000fe20000011403 */
[----:B------:R-:W-:Y:S01]  /*0fc0*/  IMAD.MOV R9, RZ, RZ, -R9 ;  /* 0x000000ffff097224 */ /* 0x000fe200078e0a09 */
[----:B------:R-:W-:Y:S01]  /*0fd0*/  ISETP.GT.U32.AND P5, PT, R5, R12, PT ;  /* 0x0000000c0500720c */ /* 0x000fe20003fa4070 */
[----:B------:R-:W-:Y:S01]  /*0fe0*/  @!P1 IMAD.IADD R8, R8, 0x1, -R5 ;  /* 0x0000000108089824 */ /* 0x000fe200078e0a05 */
[----:B------:R-:W-:Y:S01]  /*0ff0*/  LEA.HI R6, R6, R3, RZ, 0x5 ;  /* 0x0000000306067211 */ /* 0x000fe200078f28ff */
[----:B------:R-:W-:Y:S01]  /*1000*/  IMAD.HI.U32 R3, R0, R11, RZ ;  /* 0x0000000b00037227 */ /* 0x000fe200078e00ff */
[----:B------:R-:W-:Y:S02]  /*1010*/  ISETP.GT.U32.AND P4, PT, R7, R4, PT ;  /* 0x000000040700720c */ /* 0x000fe40003f84070 */
[----:B------:R-:W-:Y:S01]  /*1020*/  ISETP.GT.U32.AND P0, PT, R5, R8, PT ;  /* 0x000000080500720c */ /* 0x000fe20003f04070 */
[----:B------:R0:W-:Y:S01]  /*1030*/  STL [R1+0x4bc], R6 ;  /* 0x0004bc0601007387 */ /* 0x0001e20000100800 */
[----:B------:R-:W-:Y:S01]  /*1040*/  IMAD.MOV R14, RZ, RZ, -R3 ;  /* 0x000000ffff0e7224 */ /* 0x000fe200078e0a03 */
[----:B------:R-:W-:-:S02]  /*1050*/  LOP3.LUT R3, R2, 0x78, RZ, 0xfc, !PT ;  /* 0x0000007802037812 */ /* 0x000fc400078efcff */
[----:B------:R-:W-:Y:S02]  /*1060*/  ISETP.GE.AND P1, PT, R15, RZ, PT ;  /* 0x000000ff0f00720c */ /* 0x000fe40003f26270 */
[--C-:B------:R-:W-:Y:S01]  /*1070*/  @!P5 IMAD.IADD R12, R12, 0x1, -R5.reuse ;  /* 0x000000010c0cd824 */ /* 0x100fe200078e0a05 */
[----:B------:R-:W-:Y:S01]  /*1080*/  ISETP.GE.AND P5, PT, R28, RZ, PT ;  /* 0x000000ff1c00720c */ /* 0x000fe20003fa6270 */
[C---:B0-----:R-:W-:Y:S01]  /*1090*/  IMAD R6, R7.reuse, R9, R10 ;  /* 0x0000000907067224 */ /* 0x041fe200078e020a */
[----:B------:R-:W-:Y:S01]  /*10a0*/  LOP3.LUT R9, RZ, c[0x0][0x178], RZ, 0x33, !PT ;  /* 0x00005e00ff097a12 */ /* 0x000fe200078e33ff */
[----:B------:R-:W-:Y:S02]  /*10b0*/  @!P2 IMAD.MOV R12, RZ, RZ, -R12 ;  /* 0x000000ffff0ca224 */ /* 0x000fe400078e0a0c */
[----:B------:R-:W-:Y:S01]  /*10c0*/  @!P0 IMAD.IADD R8, R8, 0x1, -R5 ;  /* 0x0000000108088824 */ /* 0x000fe200078e0a05 */
[C---:B------:R-:W-:Y:S01]  /*10d0*/  ISETP.GT.U32.AND P2, PT, R7.reuse, R6, PT ;  /* 0x000000060700720c */ /* 0x040fe20003f44070 */
[----:B------:R-:W-:Y:S01]  /*10e0*/  @!P4 IMAD.IADD R4, R4, 0x1, -R7 ;  /* 0x000000010404c824 */ /* 0x000fe200078e0a07 */
[----:B------:R-:W-:Y:S01]  /*10f0*/  ISETP.NE.AND P0, PT, RZ, c[0x0][0x178], PT ;  /* 0x00005e00ff007a0c */ /* 0x000fe20003f05270 */
[----:B------:R-:W-:Y:S01]  /*1100*/  IMAD R10, R7, R14, R11 ;  /* 0x0000000e070a7224 */ /* 0x000fe200078e020b */
[----:B------:R-:W-:-:S03]  /*1110*/  LOP3.LUT R5, R2, 0x76, RZ, 0xfc, !PT ;  /* 0x0000007602057812 */ /* 0x000fc600078efcff */
[----:B------:R-:W-:Y:S01]  /*1120*/  @!P5 IMAD.MOV R8, RZ, RZ, -R8 ;  /* 0x000000ffff08d224 */ /* 0x000fe200078e0a08 */
[----:B------:R-:W-:Y:S02]  /*1130*/  ISETP.GE.AND P5, PT, R3, RZ, PT ;  /* 0x000000ff0300720c */ /* 0x000fe40003fa6270 */
[----:B------:R-:W-:Y:S02]  /*1140*/  IABS R3, R3 ;  /* 0x0000000300037213 */ /* 0x000fe40000000000 */
[C---:B------:R-:W-:Y:S02]  /*1150*/  SEL R11, R9.reuse, R12, !P0 ;  /* 0x0000000c090b7207 */ /* 0x040fe40004000000 */
[----:B------:R-:W-:Y:S01]  /*1160*/  SEL R8, R9, R8, !P0 ;  /* 0x0000000809087207 */ /* 0x000fe20004000000 */
[----:B------:R-:W-:Y:S01]  /*1170*/  @!P2 IMAD.IADD R6, R6, 0x1, -R7 ;  /* 0x000000010606a824 */ /* 0x000fe200078e0a07 */
[----:B------:R-:W-:Y:S01]  /*1180*/  ISETP.GT.U32.AND P4, PT, R7, R4, PT ;  /* 0x000000040700720c */ /* 0x000fe20003f84070 */
[----:B------:R-:W-:Y:S01]  /*1190*/  IMAD.MOV.U32 R9, RZ, RZ, R3 ;  /* 0x000000ffff097224 */ /* 0x000fe200078e0003 */
[----:B------:R0:W-:Y:S01]  /*11a0*/  STL [R1+0x4c4], R11 ;  /* 0x0004c40b01007387 */ /* 0x0001e20000100800 */
[----:B------:R-:W-:-:S02]  /*11b0*/  IABS R20, R5 ;  /* 0x0000000500147213 */ /* 0x000fc40000000000 */
[----:B------:R-:W-:Y:S01]  /*11c0*/  ISETP.GT.U32.AND P2, PT, R7, R6, PT ;  /* 0x000000060700720c */ /* 0x000fe20003f44070 */
[C---:B------:R-:W-:Y:S01]  /*11d0*/  IMAD.HI.U32 R3, R0.reuse, R9, RZ ;  /* 0x0000000900037227 */ /* 0x040fe200078e00ff */
[----:B------:R1:W-:Y:S01]  /*11e0*/  STL [R1+0x4c0], R8 ;  /* 0x0004c00801007387 */ /* 0x0003e20000100800 */
[----:B------:R-:W-:Y:S02]  /*11f0*/  ISETP.GE.AND P0, PT, R5, RZ, PT ;  /* 0x000000ff0500720c */ /* 0x000fe40003f06270 */
[----:B------:R-:W-:Y:S01]  /*1200*/  IMAD.HI.U32 R5, R0, R20, RZ ;  /* 0x0000001400057227 */ /* 0x000fe200078e00ff */
[----:B------:R-:W-:Y:S02]  /*1210*/  LOP3.LUT R12, R2, 0x72, RZ, 0xfc, !PT ;  /* 0x00000072020c7812 */ /* 0x000fe400078efcff */
[----:B0-----:R-:W-:Y:S01]  /*1220*/  IABS R11, R13 ;  /* 0x0000000d000b7213 */ /* 0x001fe20000000000 */
[----:B------:R-:W-:Y:S01]  /*1230*/  @!P4 IMAD.IADD R4, R4, 0x1, -R7 ;  /* 0x000000010404c824 */ /* 0x000fe200078e0a07 */
[----:B------:R-:W-:Y:S01]  /*1240*/  ISETP.GT.U32.AND P4, PT, R7, R10, PT ;  /* 0x0000000a0700720c */ /* 0x000fe20003f84070 */
[----:B------:R-:W-:Y:S01]  /*1250*/  IMAD.MOV R5, RZ, RZ, -R5 ;  /* 0x000000ffff057224 */ /* 0x000fe200078e0a05 */
[----:B------:R-:W-:Y:S01]  /*1260*/  IABS R15, R12 ;  /* 0x0000000c000f7213 */ /* 0x000fe20000000000 */
[----:B-1----:R-:W-:-:S02]  /*1270*/  IMAD.MOV R8, RZ, RZ, -R3 ;  /* 0x000000ffff087224 */ /* 0x002fc400078e0a03 */
[----:B------:R-:W-:Y:S02]  /*1280*/  @!P2 IMAD.IADD R6, R6, 0x1, -R7 ;  /* 0x000000010606a824 */ /* 0x000fe400078e0a07 */
[C---:B------:R-:W-:Y:S02]  /*1290*/  IMAD R9, R7.reuse, R8, R9 ;  /* 0x0000000807097224 */ /* 0x040fe400078e0209 */
[C---:B------:R-:W-:Y:S02]  /*12a0*/  IMAD R20, R7.reuse, R5, R20 ;  /* 0x0000000507147224 */ /* 0x040fe400078e0214 */
[----:B------:R-:W-:Y:S01]  /*12b0*/  IMAD.MOV.U32 R16, RZ, RZ, R4 ;  /* 0x000000ffff107224 */ /* 0x000fe200078e0004 */
[----:B------:R-:W-:Y:S01]  /*12c0*/  ISETP.GT.U32.AND P2, PT, R7, R9, PT ;  /* 0x000000090700720c */ /* 0x000fe20003f44070 */
[----:B------:R-:W-:-:S04]  /*12d0*/  IMAD.HI.U32 R3, R0, R11, RZ ;  /* 0x0000000b00037227 */ /* 0x000fc800078e00ff */
[----:B------:R-:W-:Y:S01]  /*12e0*/  @!P6 IMAD.MOV R16, RZ, RZ, -R16 ;  /* 0x000000ffff10e224 */ /* 0x000fe200078e0a10 */
[----:B------:R-:W-:Y:S01]  /*12f0*/  ISETP.GT.U32.AND P6, PT, R7, R20, PT ;  /* 0x000000140700720c */ /* 0x000fe20003fc4070 */
[----:B------:R-:W-:-:S03]  /*1300*/  IMAD.HI.U32 R5, R0, R15, RZ ;  /* 0x0000000f00057227 */ /* 0x000fc600078e00ff */
[----:B------:R0:W-:Y:S01]  /*1310*/  STL [R1+0xb4], R16 ;  /* 0x0000b41001007387 */ /* 0x0001e20000100800 */
[----:B------:R-:W-:Y:S02]  /*1320*/  IMAD.MOV R4, RZ, RZ, -R3 ;  /* 0x000000ffff047224 */ /* 0x000fe400078e0a03 */
[----:B------:R-:W-:Y:S02]  /*1330*/  @!P2 IMAD.IADD R9, R9, 0x1, -R7 ;  /* 0x000000010909a824 */ /* 0x000fe400078e0a07 */
[----:B------:R-:W-:Y:S02]  /*1340*/  IMAD.MOV.U32 R14, RZ, RZ, R6 ;  /* 0x000000ffff0e7224 */ /* 0x000fe400078e0006 */
[----:B------:R-:W-:Y:S01]  /*1350*/  IMAD.MOV R6, RZ, RZ, -R5 ;  /* 0x000000ffff067224 */ /* 0x000fe200078e0a05 */
[C---:B------:R-:W-:Y:S01]  /*1360*/  ISETP.GT.U32.AND P2, PT, R7.reuse, R9, PT ;  /* 0x000000090700720c */ /* 0x040fe20003f44070 */
[----:B------:R-:W-:Y:S01]  /*1370*/  @!P6 IMAD.IADD R20, R20, 0x1, -R7 ;  /* 0x000000011414e824 */ /* 0x000fe200078e0a07 */
[----:B------:R-:W-:Y:S01]  /*1380*/  IABS R5, R18 ;  /* 0x0000001200057213 */ /* 0x000fe20000000000 */
[C---:B------:R-:W-:Y:S01]  /*1390*/  IMAD R11, R7.reuse, R4, R11 ;  /* 0x00000004070b7224 */ /* 0x040fe200078e020b */
[----:B------:R-:W-:Y:S01]  /*13a0*/  LOP3.LUT R4, R2, 0x6c, RZ, 0xfc, !PT ;  /* 0x0000006c02047812 */ /* 0x000fe200078efcff */
[----:B------:R-:W-:Y:S01]  /*13b0*/  @!P3 IMAD.MOV R14, RZ, RZ, -R14 ;  /* 0x000000ffff0eb224 */ /* 0x000fe200078e0a0e */
[----:B------:R-:W-:Y:S01]  /*13c0*/  ISETP.GT.U32.AND P6, PT, R7, R20, PT ;  /* 0x000000140700720c */ /* 0x000fe20003fc4070 */
[----:B------:R-:W-:Y:S01]  /*13d0*/  @!P4 IMAD.IADD R10, R10, 0x1, -R7 ;  /* 0x000000010a0ac824 */ /* 0x000fe200078e0a07 */
[----:B0-----:R-:W-:Y:S01]  /*13e0*/  IABS R16, R4 ;  /* 0x0000000400107213 */ /* 0x001fe20000000000 */
[----:B------:R-:W-:Y:S01]  /*13f0*/  IMAD.HI.U32 R8, R0, R5, RZ ;  /* 0x0000000500087227 */ /* 0x000fe200078e00ff */
[----:B------:R0:W-:Y:S01]  /*1400*/  STL [R1+0xb0], R14 ;  /* 0x0000b00e01007387 */ /* 0x0001e20000100800 */
[----:B------:R-:W-:-:S02]  /*1410*/  ISETP.GE.AND P3, PT, R13, RZ, PT ;  /* 0x000000ff0d00720c */ /* 0x000fc40003f66270 */
[----:B------:R-:W-:Y:S01]  /*1420*/  @!P2 IMAD.IADD R9, R9, 0x1, -R7 ;  /* 0x000000010909a824 */ /* 0x000fe200078e0a07 */
[C---:B------:R-:W-:Y:S01]  /*1430*/  ISETP.GT.U32.AND P2, PT, R7.reuse, R11, PT ;  /* 0x0000000b0700720c */ /* 0x040fe20003f44070 */
[C---:B------:R-:W-:Y:S01]  /*1440*/  IMAD R15, R7.reuse, R6, R15 ;  /* 0x00000006070f7224 */ /* 0x040fe200078e020f */
[C---:B------:R-:W-:Y:S01]  /*1450*/  ISETP.GT.U32.AND P4, PT, R7.reuse, R10, PT ;  /* 0x0000000a0700720c */ /* 0x040fe20003f84070 */
[----:B------:R-:W-:Y:S01]  /*1460*/  IMAD.MOV R8, RZ, RZ, -R8 ;  /* 0x000000ffff087224 */ /* 0x000fe200078e0a08 */
[----:B------:R-:W-:Y:S01]  /*1470*/  IABS R6, R17 ;  /* 0x0000001100067213 */ /* 0x000fe20000000000 */
[----:B------:R-:W-:Y:S01]  /*1480*/  @!P6 IMAD.IADD R20, R20, 0x1, -R7 ;  /* 0x000000011414e824 */ /* 0x000fe200078e0a07 */
[----:B0-----:R-:W-:Y:S01]  /*1490*/  IABS R14, R19 ;  /* 0x00000013000e7213 */ /* 0x001fe20000000000 */
[C---:B------:R-:W-:Y:S01]  /*14a0*/  IMAD R5, R7.reuse, R8, R5 ;  /* 0x0000000807057224 */ /* 0x040fe200078e0205 */
[----:B------:R-:W-:Y:S01]  /*14b0*/  ISETP.GT.U32.AND P6, PT, R7, R15, PT ;  /* 0x0000000f0700720c */ /* 0x000fe20003fc4070 */
[----:B------:R-:W-:-:S04]  /*14c0*/  IMAD.HI.U32 R21, R0, R16, RZ ;  /* 0x0000001000157227 */ /* 0x000fc800078e00ff */
[----:B------:R-:W-:-:S04]  /*14d0*/  IMAD.HI.U32 R22, R0, R14, RZ ;  /* 0x0000000e00167227 */ /* 0x000fc800078e00ff */
[----:B------:R-:W-:Y:S02]  /*14e0*/  IMAD.MOV R22, RZ, RZ, -R22 ;  /* 0x000000ffff167224 */ /* 0x000fe400078e0a16 */
[--C-:B------:R-:W-:Y:S01]  /*14f0*/  @!P2 IMAD.IADD R11, R11, 0x1, -R7.reuse ;  /* 0x000000010b0ba824 */ /* 0x100fe200078e0a07 */
[C---:B------:R-:W-:Y:S01]  /*1500*/  ISETP.GT.U32.AND P2, PT, R7.reuse, R5, PT ;  /* 0x000000050700720c */ /* 0x040fe20003f44070 */
[----:B------:R-:W-:Y:S02]  /*1510*/  IMAD R14, R7, R22, R14 ;  /* 0x00000016070e7224 */ /* 0x000fe400078e020e */
[--C-:B------:R-:W-:Y:S01]  /*1520*/  @!P4 IMAD.IADD R10, R10, 0x1, -R7.reuse ;  /* 0x000000010a0ac824 */ /* 0x100fe200078e0a07 */
[----:B------:R-:W-:Y:S01]  /*1530*/  ISETP.GE.AND P4, PT, R12, RZ, PT ;  /* 0x000000ff0c00720c */ /* 0x000fe20003f86270 */
[----:B------:R-:W-:Y:S01]  /*1540*/  @!P6 IMAD.IADD R15, R15, 0x1, -R7 ;  /* 0x000000010f0fe824 */ /* 0x000fe200078e0a07 */
[----:B------:R-:W-:Y:S01]  /*1550*/  ISETP.GT.U32.AND P6, PT, R7, R14, PT ;  /* 0x0000000e0700720c */ /* 0x000fe20003fc4070 */
[----:B------:R-:W-:Y:S01]  /*1560*/  IMAD.HI.U32 R8, R0, R6, RZ ;  /* 0x0000000600087227 */ /* 0x000fe200078e00ff */
[----:B------:R-:W-:-:S03]  /*1570*/  LOP3.LUT R12, R2, 0x68, RZ, 0xfc, !PT ;  /* 0x00000068020c7812 */ /* 0x000fc600078efcff */
[----:B------:R-:W-:Y:S01]  /*1580*/  IMAD.MOV.U32 R23, RZ, RZ, R10 ;  /* 0x000000ffff177224 */ /* 0x000fe200078e000a */
[----:B------:R-:W-:Y:S01]  /*1590*/  IABS R3, R12 ;  /* 0x0000000c00037213 */ /* 0x000fe20000000000 */
[----:B------:R-:W-:Y:S01]  /*15a0*/  IMAD.MOV R21, RZ, RZ, -R21 ;  /* 0x000000ffff157224 */ /* 0x000fe200078e0a15 */
[----:B------:R-:W-:Y:S01]  /*15b0*/  LOP3.LUT R10, R2, 0x64, RZ, 0xfc, !PT ;  /* 0x00000064020a7812 */ /* 0x000fe200078efcff */
[----:B------:R-:W-:Y:S02]  /*15c0*/  IMAD.MOV R22, RZ, RZ, -R8 ;  /* 0x000000ffff167224 */ /* 0x000fe400078e0a08 */
[----:B------:R-:W-:Y:S01]  /*15d0*/  @!P1 IMAD.MOV R23, RZ, RZ, -R23 ;  /* 0x000000ffff179224 */ /* 0x000fe200078e0a17 */
[C---:B------:R-:W-:Y:S01]  /*15e0*/  ISETP.GT.U32.AND P1, PT, R7.reuse, R11, PT ;  /* 0x0000000b0700720c */ /* 0x040fe20003f24070 */
[----:B------:R-:W-:Y:S02]  /*15f0*/  IMAD R8, R7, R21, R16 ;  /* 0x0000001507087224 */ /* 0x000fe400078e0210 */
[----:B------:R-:W-:Y:S01]  /*1600*/  @!P2 IMAD.IADD R5, R5, 0x1, -R7 ;  /* 0x000000010505a824 */ /* 0x000fe200078e0a07 */
[C---:B------:R-:W-:Y:S01]  /*1610*/  ISETP.GT.U32.AND P2, PT, R7.reuse, R15, PT ;  /* 0x0000000f0700720c */ /* 0x040fe20003f44070 */
[----:B------:R-:W-:Y:S01]  /*1620*/  IMAD.MOV.U32 R21, RZ, RZ, R9 ;  /* 0x000000ffff157224 */ /* 0x000fe200078e0009 */
[----:B------:R-:W-:Y:S01]  /*1630*/  IABS R9, R10 ;  /* 0x0000000a00097213 */ /* 0x000fe20000000000 */
[----:B------:R-:W-:Y:S01]  /*1640*/  @!P0 IMAD.MOV R20, RZ, RZ, -R20 ;  /* 0x000000ffff148224 */ /* 0x000fe200078e0a14 */
[C---:B------:R-:W-:Y:S01]  /*1650*/  ISETP.GT.U32.AND P0, PT, R7.reuse, R8, PT ;  /* 0x000000080700720c */ /* 0x040fe20003f04070 */
[----:B------:R-:W-:Y:S01]  /*1660*/  @!P5 IMAD.MOV R21, RZ, RZ, -R21 ;  /* 0x000000ffff15d224 */ /* 0x000fe200078e0a15 */
[C---:B------:R-:W-:Y:S01]  /*1670*/  ISETP.GT.U32.AND P5, PT, R7.reuse, R5, PT ;  /* 0x000000050700720c */ /* 0x040fe20003fa4070 */
[----:B------:R-:W-:Y:S01]  /*1680*/  IMAD.HI.U32 R13, R0, R3, RZ ;  /* 0x00000003000d7227 */ /* 0x000fe200078e00ff */
[----:B------:R-:W-:Y:S03]  /*1690*/  STL [R1+0xac], R23 ;  /* 0x0000ac1701007387 */ /* 0x000fe60000100800 */
[----:B------:R-:W-:Y:S01]  /*16a0*/  @!P6 IMAD.IADD R14, R14, 0x1, -R7 ;  /* 0x000000010e0ee824 */ /* 0x000fe200078e0a07 */
[----:B------:R-:W-:Y:S01]  /*16b0*/  STL [R1+0xa8], R21 ;  /* 0x0000a81501007387 */ /* 0x000fe20000100800 */
[----:B------:R-:W-:-:S02]  /*16c0*/  IMAD R6, R7, R22, R6 ;  /* 0x0000001607067224 */ /* 0x000fc400078e0206 */
[----:B------:R-:W-:Y:S01]  /*16d0*/  IMAD.MOV R16, RZ, RZ, -R13 ;  /* 0x000000ffff107224 */ /* 0x000fe200078e0a0d */
[----:B------:R-:W-:Y:S01]  /*16e0*/  ISETP.GT.U32.AND P6, PT, R7, R14, PT ;  /* 0x0000000e0700720c */ /* 0x000fe20003fc4070 */
[----:B------:R-:W-:Y:S01]  /*16f0*/  @!P1 IMAD.IADD R11, R11, 0x1, -R7 ;  /* 0x000000010b0b9824 */ /* 0x000fe200078e0a07 */
[C---:B------:R-:W-:Y:S01]  /*1700*/  ISETP.GT.U32.AND P1, PT, R7.reuse, R6, PT ;  /* 0x000000060700720c */ /* 0x040fe20003f24070 */
[----:B------:R-:W-:Y:S01]  /*1710*/  IMAD R3, R7, R16, R3 ;  /* 0x0000001007037224 */ /* 0x000fe200078e0203 */
[----:B------:R-:W-:Y:S01]  /*1720*/  LOP3.LUT R13, R2, 0x66, RZ, 0xfc, !PT ;  /* 0x00000066020d7812 */ /* 0x000fe200078efcff */
[--C-:B------:R-:W-:Y:S01]  /*1730*/  @!P5 IMAD.IADD R5, R5, 0x1, -R7.reuse ;  /* 0x000000010505d824 */ /* 0x100fe200078e0a07 */
[----:B------:R0:W-:Y:S01]  /*1740*/  STL [R1+0xa4], R20 ;  /* 0x0000a41401007387 */ /* 0x0001e20000100800 */
[----:B------:R-:W-:Y:S01]  /*1750*/  @!P0 IMAD.IADD R8, R8, 0x1, -R7 ;  /* 0x0000000108088824 */ /* 0x000fe200078e0a07 */
[----:B------:R-:W-:Y:S01]  /*1760*/  IABS R16, R13 ;  /* 0x0000000d00107213 */ /* 0x000fe20000000000 */
[----:B------:R-:W-:Y:S01]  /*1770*/  IMAD.MOV.U32 R22, RZ, RZ, R11 ;  /* 0x000000ffff167224 */ /* 0x000fe200078e000b */
[----:B------:R-:W-:Y:S01]  /*1780*/  ISETP.GT.U32.AND P5, PT, R7, R3, PT ;  /* 0x000000030700720c */ /* 0x000fe20003fa4070 */
[----:B------:R-:W-:Y:S01]  /*1790*/  @!P2 IMAD.IADD R15, R15, 0x1, -R7 ;  /* 0x000000010f0fa824 */ /* 0x000fe200078e0a07 */
[----:B------:R-:W-:Y:S01]  /*17a0*/  ISETP.GE.AND P2, PT, R18, RZ, PT ;  /* 0x000000ff1200720c */ /* 0x000fe20003f46270 */
[----:B------:R-:W-:Y:S01]  /*17b0*/  @!P3 IMAD.MOV R22, RZ, RZ, -R22 ;  /* 0x000000ffff16b224 */ /* 0x000fe200078e0a16 */
[----:B------:R-:W-:Y:S01]  /*17c0*/  ISETP.GT.U32.AND P3, PT, R7, R8, PT ;  /* 0x000000080700720c */ /* 0x000fe20003f64070 */
[----:B------:R-:W-:Y:S01]  /*17d0*/  IMAD.HI.U32 R18, R0, R9, RZ ;  /* 0x0000000900127227 */ /* 0x000fe200078e00ff */
[----:B------:R-:W-:-:S02]  /*17e0*/  ISETP.GE.AND P0, PT, R4, RZ, PT ;  /* 0x000000ff0400720c */ /* 0x000fc40003f06270 */
[----:B------:R-:W-:Y:S01]  /*17f0*/  LOP3.LUT R11, R2, 0x62, RZ, 0xfc, !PT ;  /* 0x00000062020b7812 */ /* 0x000fe200078efcff */
[----:B0-----:R-:W-:Y:S01]  /*1800*/  IMAD.HI.U32 R20, R0, R16, RZ ;  /* 0x0000001000147227 */ /* 0x001fe200078e00ff */
[----:B------:R-:W-:Y:S03]  /*1810*/  STL [R1+0xa0], R22 ;  /* 0x0000a01601007387 */ /* 0x000fe60000100800 */
[--C-:B------:R-:W-:Y:S01]  /*1820*/  @!P6 IMAD.IADD R14, R14, 0x1, -R7.reuse ;  /* 0x000000010e0ee824 */ /* 0x100fe200078e0a07 */
[----:B------:R-:W-:Y:S01]  /*1830*/  ISETP.GE.AND P6, PT, R19, RZ, PT ;  /* 0x000000ff1300720c */ /* 0x000fe20003fc6270 */
[----:B------:R-:W-:Y:S01]  /*1840*/  @!P1 IMAD.IADD R6, R6, 0x1, -R7 ;  /* 0x0000000106069824 */ /* 0x000fe200078e0a07 */
[----:B------:R-:W-:Y:S01]  /*1850*/  ISETP.GE.AND P1, PT, R17, RZ, PT ;  /* 0x000000ff1100720c */ /* 0x000fe20003f26270 */
[----:B------:R-:W-:Y:S01]  /*1860*/  IMAD.MOV.U32 R21, RZ, RZ, R15 ;  /* 0x000000ffff157224 */ /* 0x000fe200078e000f */
[----:B------:R-:W-:Y:S01]  /*1870*/  LOP3.LUT R19, R2, 0x26, RZ, 0xfc, !PT ;  /* 0x0000002602137812 */ /* 0x000fe200078efcff */
[----:B------:R-:W-:-:S02]  /*1880*/  IMAD.MOV R20, RZ, RZ, -R20 ;  /* 0x000000ffff147224 */ /* 0x000fc400078e0a14 */
[----:B------:R-:W-:Y:S02]  /*1890*/  IMAD.MOV R18, RZ, RZ, -R18 ;  /* 0x000000ffff127224 */ /* 0x000fe400078e0a12 */
[----:B------:R-:W-:Y:S01]  /*18a0*/  @!P4 IMAD.MOV R21, RZ, RZ, -R21 ;  /* 0x000000ffff15c224 */ /* 0x000fe200078e0a15 */
[C---:B------:R-:W-:Y:S01]  /*18b0*/  ISETP.GT.U32.AND P4, PT, R7.reuse, R6, PT ;  /* 0x000000060700720c */ /* 0x040fe20003f84070 */
[C---:B------:R-:W-:Y:S02]  /*18c0*/  IMAD R4, R7.reuse, R20, R16 ;  /* 0x0000001407047224 */ /* 0x040fe400078e0210 */
[----:B------:R-:W-:Y:S02]  /*18d0*/  IMAD R9, R7, R18, R9 ;  /* 0x0000001207097224 */ /* 0x000fe400078e0209 */
[----:B------:R-:W-:Y:S02]  /*18e0*/  @!P5 IMAD.IADD R3, R3, 0x1, -R7 ;  /* 0x000000010303d824 */ /* 0x000fe400078e0a07 */
[----:B------:R-:W-:Y:S01]  /*18f0*/  IMAD.MOV.U32 R15, RZ, RZ, R5 ;  /* 0x000000ffff0f7224 */ /* 0x000fe200078e0005 */
[----:B------:R-:W-:Y:S01]  /*1900*/  LOP3.LUT R5, R2, 0x60, RZ, 0xfc, !PT ;  /* 0x0000006002057812 */ /* 0x000fe200078efcff */
[----:B------:R-:W-:Y:S01]  /*1910*/  @!P3 IMAD.IADD R8, R8, 0x1, -R7 ;  /* 0x000000010808b824 */ /* 0x000fe200078e0a07 */
[C---:B------:R-:W-:Y:S01]  /*1920*/  ISETP.GT.U32.AND P5, PT, R7.reuse, R3, PT ;  /* 0x000000030700720c */ /* 0x040fe20003fa4070 */
[----:B------:R-:W-:Y:S01]  /*1930*/  @!P2 IMAD.MOV R15, RZ, RZ, -R15 ;  /* 0x000000ffff0fa224 */ /* 0x000fe200078e0a0f */
[C---:B------:R-:W-:Y:S01]  /*1940*/  ISETP.GT.U32.AND P2, PT, R7.reuse, R4, PT ;  /* 0x000000040700720c */ /* 0x040fe20003f44070 */
[----:B------:R-:W-:Y:S01]  /*1950*/  @!P6 IMAD.MOV R14, RZ, RZ, -R14 ;  /* 0x000000ffff0ee224 */ /* 0x000fe200078e0a0e */
[----:B------:R-:W-:Y:S01]  /*1960*/  ISETP.GT.U32.AND P3, PT, R7, R9, PT ;  /* 0x000000090700720c */ /* 0x000fe20003f64070 */
[----:B------:R-:W-:Y:S01]  /*1970*/  @!P4 IMAD.IADD R6, R6, 0x1, -R7 ;  /* 0x000000010606c824 */ /* 0x000fe200078e0a07 */
[----:B------:R-:W-:Y:S01]  /*1980*/  ISETP.GE.AND P6, PT, R12, RZ, PT ;  /* 0x000000ff0c00720c */ /* 0x000fe20003fc6270 */
[----:B------:R0:W-:Y:S01]  /*1990*/  STL [R1+0x98], R15 ;  /* 0x0000980f01007387 */ /* 0x0001e20000100800 */
[----:B------:R-:W-:-:S02]  /*19a0*/  IABS R12, R11 ;  /* 0x0000000b000c7213 */ /* 0x000fc40000000000 */
[----:B------:R-:W-:Y:S01]  /*19b0*/  ISETP.GE.AND P4, PT, R13, RZ, PT ;  /* 0x000000ff0d00720c */ /* 0x000fe20003f86270 */
[----:B------:R1:W-:Y:S01]  /*19c0*/  STL [R1+0x94], R14 ;  /* 0x0000940e01007387 */ /* 0x0003e20000100800 */
[----:B------:R-:W-:Y:S01]  /*19d0*/  IABS R16, R5 ;  /* 0x0000000500107213 */ /* 0x000fe20000000000 */
[----:B------:R-:W-:-:S04]  /*19e0*/  IMAD.HI.U32 R13, R0, R12, RZ ;  /* 0x0000000c000d7227 */ /* 0x000fc800078e00ff */
[--C-:B------:R-:W-:Y:S01]  /*19f0*/  @!P5 IMAD.IADD R3, R3, 0x1, -R7.reuse ;  /* 0x000000010303d824 */ /* 0x100fe200078e0a07 */
[----:B------:R-:W-:Y:S01]  /*1a00*/  ISETP.GE.AND P5, PT, R10, RZ, PT ;  /* 0x000000ff0a00720c */ /* 0x000fe20003fa6270 */
[----:B------:R-:W-:Y:S01]  /*1a10*/  @!P2 IMAD.IADD R4, R4, 0x1, -R7 ;  /* 0x000000010404a824 */ /* 0x000fe200078e0a07 */
[----:B------:R-:W-:Y:S01]  /*1a20*/  ISETP.GE.AND P2, PT, R11, RZ, PT ;  /* 0x000000ff0b00720c */ /* 0x000fe20003f46270 */
[----:B0-----:R-:W-:Y:S02]  /*1a30*/  IMAD.MOV.U32 R15, RZ, RZ, R8 ;  /* 0x000000ffff0f7224 */ /* 0x001fe400078e0008 */
[----:B------:R-:W-:Y:S02]  /*1a40*/  IMAD.MOV R13, RZ, RZ, -R13 ;  /* 0x000000ffff0d7224 */ /* 0x000fe400078e0a0d */
[----:B------:R-:W-:Y:S01]  /*1a50*/  @!P3 IMAD.IADD R9, R9, 0x1, -R7 ;  /* 0x000000010909b824 */ /* 0x000fe200078e0a07 */
[----:B------:R-:W-:Y:S01]  /*1a60*/  ISETP.GE.AND P3, PT, R5, RZ, PT ;  /* 0x000000ff0500720c */ /* 0x000fe20003f66270 */
[----:B-1----:R-:W-:-:S02]  /*1a70*/  IMAD.MOV.U32 R14, RZ, RZ, R6 ;  /* 0x000000ffff0e7224 */ /* 0x002fc400078e0006 */
[----:B------:R-:W-:Y:S01]  /*1a80*/  @!P0 IMAD.MOV R15, RZ, RZ, -R15 ;  /* 0x000000ffff0f8224 */ /* 0x000fe200078e0a0f */
[C---:B------:R-:W-:Y:S01]  /*1a90*/  ISETP.GT.U32.AND P0, PT, R7.reuse, R4, PT ;  /* 0x000000040700720c */ /* 0x040fe20003f04070 */
[----:B------:R-:W-:Y:S01]  /*1aa0*/  @!P1 IMAD.MOV R14, RZ, RZ, -R14 ;  /* 0x000000ffff0e9224 */ /* 0x000fe200078e0a0e */
[C---:B------:R-:W-:Y:S01]  /*1ab0*/  ISETP.GT.U32.AND P1, PT, R7.reuse, R9, PT ;  /* 0x000000090700720c */ /* 0x040fe20003f24070 */
[----:B------:R-:W-:Y:S01]  /*1ac0*/  IMAD R13, R7, R13, R12 ;  /* 0x0000000d070d7224 */ /* 0x000fe200078e020c */
[----:B------:R-:W-:Y:S01]  /*1ad0*/  STL [R1+0x90], R15 ;  /* 0x0000900f01007387 */ /* 0x000fe20000100800 */
[----:B------:R-:W-:Y:S01]  /*1ae0*/  IMAD.MOV.U32 R6, RZ, RZ, R3 ;  /* 0x000000ffff067224 */ /* 0x000fe200078e0003 */
[----:B------:R-:W-:Y:S01]  /*1af0*/  LOP3.LUT R3, R2, 0x5c, RZ, 0xfc, !PT ;  /* 0x0000005c02037812 */ /* 0x000fe200078efcff */
[----:B------:R-:W-:Y:S01]  /*1b00*/  IMAD.HI.U32 R10, R0, R16, RZ ;  /* 0x00000010000a7227 */ /* 0x000fe200078e00ff */
[----:B------:R0:W-:Y:S01]  /*1b10*/  STL [R1+0x8c], R14 ;  /* 0x00008c0e01007387 */ /* 0x0001e20000100800 */
[----:B------:R-:W-:-:S02]  /*1b20*/  LOP3.LUT R12, R2, 0x56, RZ, 0xfc, !PT ;  /* 0x00000056020c7812 */ /* 0x000fc400078efcff */
[----:B------:R-:W-:Y:S01]  /*1b30*/  @!P6 IMAD.MOV R6, RZ, RZ, -R6 ;  /* 0x000000ffff06e224 */ /* 0x000fe200078e0a06 */
[C---:B------:R-:W-:Y:S01]  /*1b40*/  ISETP.GT.U32.AND P6, PT, R7.reuse, R13, PT ;  /* 0x0000000d0700720c */ /* 0x040fe20003fc4070 */
[----:B------:R-:W-:Y:S01]  /*1b50*/  IMAD.MOV R10, RZ, RZ, -R10 ;  /* 0x000000ffff0a7224 */ /* 0x000fe200078e0a0a */
[----:B------:R-:W-:Y:S01]  /*1b60*/  IABS R5, R3 ;  /* 0x0000000300057213 */ /* 0x000fe20000000000 */
[--C-:B------:R-:W-:Y:S01]  /*1b70*/  @!P0 IMAD.IADD R4, R4, 0x1, -R7.reuse ;  /* 0x0000000104048824 */ /* 0x100fe200078e0a07 */
[----:B------:R1:W-:Y:S01]  /*1b80*/  STL [R1+0x88], R6 ;  /* 0x0000880601007387 */ /* 0x0003e20000100800 */
[----:B------:R-:W-:Y:S01]  /*1b90*/  IMAD R16, R7, R10, R16 ;  /* 0x0000000a07107224 */ /* 0x000fe200078e0210 */
[----:B0-----:R-:W-:Y:S01]  /*1ba0*/  LOP3.LUT R14, R2, 0x5e, RZ, 0xfc, !PT ;  /* 0x0000005e020e7812 */ /* 0x001fe200078efcff */
[----:B------:R-:W-:Y:S01]  /*1bb0*/  @!P1 IMAD.IADD R9, R9, 0x1, -R7 ;  /* 0x0000000109099824 */ /* 0x000fe200078e0a07 */
[----:B------:R-:W-:Y:S01]  /*1bc0*/  IABS R15, R12 ;  /* 0x0000000c000f7213 */ /* 0x000fe20000000000 */
[----:B------:R-:W-:Y:S01]  /*1bd0*/  IMAD.MOV.U32 R8, RZ, RZ, R4 ;  /* 0x000000ffff087224 */ /* 0x000fe200078e0004 */
[----:B------:R-:W-:Y:S01]  /*1be0*/  ISETP.GT.U32.AND P1, PT, R7, R16, PT ;  /* 0x000000100700720c */ /* 0x000fe20003f24070 */
[----:B------:R-:W-:Y:S01]  /*1bf0*/  IMAD.MOV.U32 R4, RZ, RZ, R5 ;  /* 0x000000ffff047224 */ /* 0x000fe200078e0005 */
[----:B------:R-:W-:Y:S01]  /*1c00*/  ISETP.GE.AND P0, PT, R14, RZ, PT ;  /* 0x000000ff0e00720c */ /* 0x000fe20003f06270 */
[----:B------:R-:W-:Y:S01]  /*1c10*/  @!P6 IMAD.IADD R13, R13, 0x1, -R7 ;  /* 0x000000010d0de824 */ /* 0x000fe200078e0a07 */
[----:B-1----:R-:W-:Y:S01]  /*1c20*/  LOP3.LUT R6, R2, 0x5a, RZ, 0xfc, !PT ;  /* 0x0000005a02067812 */ /* 0x002fe200078efcff */
[----:B------:R-:W-:Y:S01]  /*1c30*/  @!P4 IMAD.MOV R8, RZ, RZ, -R8 ;  /* 0x000000ffff08c224 */ /* 0x000fe200078e0a08 */
[----:B------:R-:W-:Y:S01]  /*1c40*/  IABS R14, R14 ;  /* 0x0000000e000e7213 */ /* 0x000fe20000000000 */
[----:B------:R-:W-:Y:S01]  /*1c50*/  IMAD.HI.U32 R5, R0, R4, RZ ;  /* 0x0000000400057227 */ /* 0x000fe200078e00ff */
[----:B------:R-:W-:-:S02]  /*1c60*/  ISETP.GT.U32.AND P6, PT, R7, R13, PT ;  /* 0x0000000d0700720c */ /* 0x000fc40003fc4070 */
[----:B------:R-:W-:Y:S01]  /*1c70*/  IABS R11, R6 ;  /* 0x00000006000b7213 */ /* 0x000fe20000000000 */
[----:B------:R0:W-:Y:S01]  /*1c80*/  STL [R1+0x84], R8 ;  /* 0x0000840801007387 */ /* 0x0001e20000100800 */
[----:B------:R-:W-:Y:S01]  /*1c90*/  ISETP.GE.AND P4, PT, R3, RZ, PT ;  /* 0x000000ff0300720c */ /* 0x000fe20003f86270 */
[----:B------:R-:W-:Y:S02]  /*1ca0*/  @!P1 IMAD.IADD R16, R16, 0x1, -R7 ;  /* 0x0000000110109824 */ /* 0x000fe400078e0a07 */
[----:B------:R-:W-:-:S03]  /*1cb0*/  IMAD.HI.U32 R3, R0, R11, RZ ;  /* 0x0000000b00037227 */ /* 0x000fc600078e00ff */
[----:B------:R-:W-:Y:S01]  /*1cc0*/  ISETP.GT.U32.AND P1, PT, R7, R16, PT ;  /* 0x000000100700720c */ /* 0x000fe20003f24070 */
[----:B------:R-:W-:Y:S01]  /*1cd0*/  @!P5 IMAD.MOV R9, RZ, RZ, -R9 ;  /* 0x000000ffff09d224 */ /* 0x000fe200078e0a09 */
[----:B------:R-:W-:Y:S01]  /*1ce0*/  ISETP.GE.AND P5, PT, R6, RZ, PT ;  /* 0x000000ff0600720c */ /* 0x000fe20003fa6270 */
[----:B0-----:R-:W-:-:S03]  /*1cf0*/  IMAD.HI.U32 R8, R0, R14, RZ ;  /* 0x0000000e00087227 */ /* 0x001fc600078e00ff */
[----:B------:R0:W-:Y:S01]  /*1d00*/  STL [R1+0x80], R9 ;  /* 0x0000800901007387 */ /* 0x0001e20000100800 */
[----:B------:R-:W-:Y:S02]  /*1d10*/  IMAD.MOV R8, RZ, RZ, -R8 ;  /* 0x000000ffff087224 */ /* 0x000fe400078e0a08 */
[----:B------:R-:W-:Y:S02]  /*1d20*/  IMAD.MOV R6, RZ, RZ, -R3 ;  /* 0x000000ffff067224 */ /* 0x000fe400078e0a03 */
[----:B------:R-:W-:Y:S02]  /*1d30*/  IMAD R14, R7, R8, R14 ;  /* 0x00000008070e7224 */ /* 0x000fe400078e020e */
[----:B------:R-:W-:Y:S02]  /*1d40*/  @!P6 IMAD.IADD R13, R13, 0x1, -R7 ;  /* 0x000000010d0de824 */ /* 0x000fe400078e0a07 */
[----:B------:R-:W-:Y:S01]  /*1d50*/  IMAD.MOV R5, RZ, RZ, -R5 ;  /* 0x000000ffff057224 */ /* 0x000fe200078e0a05 */
[C---:B------:R-:W-:Y:S01]  /*1d60*/  ISETP.GT.U32.AND P6, PT, R7.reuse, R14, PT ;  /* 0x0000000e0700720c */ /* 0x040fe20003fc4070 */
[----:B------:R-:W-:Y:S01]  /*1d70*/  IMAD R11, R7, R6, R11 ;  /* 0x00000006070b7224 */ /* 0x000fe200078e020b */
[----:B0-----:R-:W-:Y:S01]  /*1d80*/  LOP3.LUT R9, R2, 0x54, RZ, 0xfc, !PT ;  /* 0x0000005402097812 */ /* 0x001fe200078efcff */
[----:B------:R-:W-:-:S02]  /*1d90*/  IMAD.MOV.U32 R17, RZ, RZ, R13 ;  /* 0x000000ffff117224 */ /* 0x000fc400078e000d */
[C---:B------:R-:W-:Y:S01]  /*1da0*/  IMAD R3, R7.reuse, R5, R4 ;  /* 0x0000000507037224 */ /* 0x040fe200078e0204 */
[----:B------:R-:W-:Y:S01]  /*1db0*/  LOP3.LUT R4, R2, 0x58, RZ, 0xfc, !PT ;  /* 0x0000005802047812 */ /* 0x000fe200078efcff */
[----:B------:R-:W-:Y:S01]  /*1dc0*/  @!P2 IMAD.MOV R17, RZ, RZ, -R17 ;  /* 0x000000ffff11a224 */ /* 0x000fe200078e0a11 */
[C---:B------:R-:W-:Y:S01]  /*1dd0*/  ISETP.GT.U32.AND P2, PT, R7.reuse, R11, PT ;  /* 0x0000000b0700720c */ /* 0x040fe20003f44070 */
[--C-:B------:R-:W-:Y:S01]  /*1de0*/  @!P1 IMAD.IADD R16, R16, 0x1, -R7.reuse ;  /* 0x0000000110109824 */ /* 0x100fe200078e0a07 */
[C---:B------:R-:W-:Y:S02]  /*1df0*/  ISETP.GT.U32.AND P1, PT, R7.reuse, R3, PT ;  /* 0x000000030700720c */ /* 0x040fe40003f24070 */
[----:B------:R-:W-:Y:S01]  /*1e00*/  IABS R6, R4 ;  /* 0x0000000400067213 */ /* 0x000fe20000000000 */
[--C-:B------:R-:W-:Y:S01]  /*1e10*/  @!P6 IMAD.IADD R14, R14, 0x1, -R7.reuse ;  /* 0x000000010e0ee824 */ /* 0x100fe200078e0a07 */
[----:B------:R-:W-:Y:S01]  /*1e20*/  LOP3.LUT R5, R2, 0x52, RZ, 0xfc, !PT ;  /* 0x0000005202057812 */ /* 0x000fe200078efcff */
[----:B------:R-:W-:Y:S01]  /*1e30*/  @!P3 IMAD.MOV R16, RZ, RZ, -R16 ;  /* 0x000000ffff10b224 */ /* 0x000fe200078e0a10 */
[----:B------:R-:W-:Y:S01]  /*1e40*/  IABS R10, R9 ;  /* 0x00000009000a7213 */ /* 0x000fe20000000000 */
[----:B------:R-:W-:Y:S01]  /*1e50*/  IMAD.HI.U32 R13, R0, R6, RZ ;  /* 0x00000006000d7227 */ /* 0x000fe200078e00ff */
[----:B------:R-:W-:Y:S01]  /*1e60*/  ISETP.GT.U32.AND P6, PT, R7, R14, PT ;  /* 0x0000000e0700720c */ /* 0x000fe20003fc4070 */
[----:B------:R-:W-:Y:S01]  /*1e70*/  STL [R1+0x7c], R17 ;  /* 0x00007c1101007387 */ /* 0x000fe20000100800 */
[----:B------:R-:W-:Y:S01]  /*1e80*/  ISETP.GE.AND P3, PT, R4, RZ, PT ;  /* 0x000000ff0400720c */ /* 0x000fe20003f66270 */
[--C-:B------:R-:W-:Y:S01]  /*1e90*/  @!P2 IMAD.IADD R11, R11, 0x1, -R7.reuse ;  /* 0x000000010b0ba824 */ /* 0x100fe200078e0a07 */
[----:B------:R-:W-:Y:S01]  /*1ea0*/  IABS R8, R5 ;  /* 0x0000000500087213 */ /* 0x000fe20000000000 */
[----:B------:R-:W-:Y:S01]  /*1eb0*/  @!P1 IMAD.IADD R3, R3, 0x1, -R7 ;  /* 0x0000000103039824 */ /* 0x000fe200078e0a07 */
[----:B------:R0:W-:Y:S01]  /*1ec0*/  STL [R1+0x78], R16 ;  /* 0x0000781001007387 */ /* 0x0001e20000100800 */
[----:B------:R-:W-:Y:S01]  /*1ed0*/  IMAD.MOV R13, RZ, RZ, -R13 ;  /* 0x000000ffff0d7224 */ /* 0x000fe200078e0a0d */
[----:B------:R-:W-:-:S02]  /*1ee0*/  ISETP.GT.U32.AND P2, PT, R7, R11, PT ;  /* 0x0000000b0700720c */ /* 0x000fc40003f44070 */
[C---:B------:R-:W-:Y:S01]  /*1ef0*/  ISETP.GT.U32.AND P1, PT, R7.reuse, R3, PT ;  /* 0x000000030700720c */ /* 0x040fe20003f24070 */
[----:B------:R-:W-:Y:S02]  /*1f00*/  IMAD R4, R7, R13, R6 ;  /* 0x0000000d07047224 */ /* 0x000fe400078e0206 */
[----:B------:R-:W-:-:S04]  /*1f10*/  IMAD.HI.U32 R6, R0, R10, RZ ;  /* 0x0000000a00067227 */ /* 0x000fc800078e00ff */
[----:B0-----:R-:W-:-:S04]  /*1f20*/  IMAD.HI.U32 R16, R0, R15, RZ ;  /* 0x0000000f00107227 */ /* 0x001fc800078e00ff */
[----:B------:R-:W-:Y:S01]  /*1f30*/  @!P6 IMAD.IADD R14, R14, 0x1, -R7 ;  /* 0x000000010e0ee824 */ /* 0x000fe200078e0a07 */
[----:B------:R-:W-:Y:S01]  /*1f40*/  ISETP.GT.U32.AND P6, PT, R7, R4, PT ;  /* 0x000000040700720c */ /* 0x000fe20003fc4070 */
[----:B------:R-:W-:-:S04]  /*1f50*/  IMAD.HI.U32 R13, R0, R8, RZ ;  /* 0x00000008000d7227 */ /* 0x000fc800078e00ff */
[----:B------:R-:W-:Y:S02]  /*1f60*/  IMAD.MOV R6, RZ, RZ, -R6 ;  /* 0x000000ffff067224 */ /* 0x000fe400078e0a06 */
[----:B------:R-:W-:Y:S02]  /*1f70*/  IMAD.MOV R16, RZ, RZ, -R16 ;  /* 0x000000ffff107224 */ /* 0x000fe400078e0a10 */
[----:B------:R-:W-:Y:S02]  /*1f80*/  IMAD.MOV R13, RZ, RZ, -R13 ;  /* 0x000000ffff0d7224 */ /* 0x000fe400078e0a0d */
[----:B------:R-:W-:Y:S01]  /*1f90*/  IMAD R10, R7, R6, R10 ;  /* 0x00000006070a7224 */ /* 0x000fe200078e020a */
[----:B------:R-:W-:Y:S01]  /*1fa0*/  LOP3.LUT R6, R2, 0x50, RZ, 0xfc, !PT ;  /* 0x0000005002067812 */ /* 0x000fe200078efcff */
[--C-:B------:R-:W-:Y:S02]  /*1fb0*/  @!P2 IMAD.IADD R11, R11, 0x1, -R7.reuse ;  /* 0x000000010b0ba824 */ /* 0x100fe400078e0a07 */
[----:B------:R-:W-:Y:S01]  /*1fc0*/  @!P1 IMAD.IADD R3, R3, 0x1, -R7 ;  /* 0x0000000103039824 */ /* 0x000fe200078e0a07 */
[----:B------:R-:W-:Y:S01]  /*1fd0*/  ISETP.GE.AND P1, PT, R12, RZ, PT ;  /* 0x000000ff0c00720c */ /* 0x000fe20003f26270 */
[----:B------:R-:W-:Y:S01]  /*1fe0*/  IMAD.MOV.U32 R17, RZ, RZ, R14 ;  /* 0x000000ffff117224 */ /* 0x000fe200078e000e */
[C---:B------:R-:W-:Y:S01]  /*1ff0*/  ISETP.GT.U32.AND P2, PT, R7.reuse, R10, PT ;  /* 0x0000000a0700720c */ /* 0x040fe20003f44070 */
[----:B------:R-:W-:-:S02]  /*2000*/  IMAD R12, R7, R16, R15 ;  /* 0x00000010070c7224 */ /* 0x000fc400078e020f */
[C---:B------:R-:W-:Y:S01]  /*2010*/  IMAD R8, R7.reuse, R13, R8 ;  /* 0x0000000d07087224 */ /* 0x040fe200078e0208 */
[----:B------:R-:W-:Y:S01]  /*2020*/  IABS R13, R6 ;  /* 0x00000006000d7213 */ /* 0x000fe20000000000 */
[----:B------:R-:W-:Y:S02]  /*2030*/  IMAD.MOV.U32 R14, RZ, RZ, R11 ;  /* 0x000000ffff0e7224 */ /* 0x000fe400078e000b */
[----:B------:R-:W-:Y:S01]  /*2040*/  @!P0 IMAD.MOV R17, RZ, RZ, -R17 ;  /* 0x000000ffff118224 */ /* 0x000fe200078e0a11 */
[C---:B------:R-:W-:Y:S01]  /*2050*/  ISETP.GT.U32.AND P0, PT, R7.reuse, R12, PT ;  /* 0x0000000c0700720c */ /* 0x040fe20003f04070 */
[----:B------:R-:W-:Y:S01]  /*2060*/  @!P5 IMAD.MOV R14, RZ, RZ, -R14 ;  /* 0x000000ffff0ed224 */ /* 0x000fe200078e0a0e */
[----:B------:R-:W-:Y:S01]  /*2070*/  ISETP.GT.U32.AND P5, PT, R7, R8, PT ;  /* 0x000000080700720c */ /* 0x000fe20003fa4070 */
[----:B------:R-:W-:Y:S01]  /*2080*/  IMAD.MOV.U32 R15, RZ, RZ, R3 ;  /* 0x000000ffff0f7224 */ /* 0x000fe200078e0003 */
[----:B------:R-:W-:Y:S01]  /*2090*/  STL [R1+0x6c], R17 ;  /* 0x00006c1101007387 */ /* 0x000fe20000100800 */
[----:B------:R-:W-:-:S02]  /*20a0*/  @!P6 IMAD.IADD R4, R4, 0x1, -R7 ;  /* 0x000000010404e824 */ /* 0x000fc400078e0a07 */
[----:B------:R-:W-:Y:S02]  /*20b0*/  IMAD.MOV.U32 R3, RZ, RZ, R13 ;  /* 0x000000ffff037224 */ /* 0x000fe400078e000d */
[----:B------:R-:W-:Y:S01]  /*20c0*/  @!P4 IMAD.MOV R15, RZ, RZ, -R15 ;  /* 0x000000ffff0fc224 */ /* 0x000fe200078e0a0f */
[----:B------:R-:W-:Y:S01]  /*20d0*/  ISETP.GE.AND P4, PT, R9, RZ, PT ;  /* 0x000000ff0900720c */ /* 0x000fe20003f86270 */
[----:B------:R-:W-:Y:S01]  /*20e0*/  IMAD.HI.U32 R11, R0, R3, RZ ;  /* 0x00000003000b7227 */ /* 0x000fe200078e00ff */
[C---:B------:R-:W-:Y:S02]  /*20f0*/  ISETP.GT.U32.AND P6, PT, R7.reuse, R4, PT ;  /* 0x000000040700720c */ /* 0x040fe40003fc4070 */
[----:B------:R-:W-:Y:S01]  /*2100*/  LOP3.LUT R9, R2, 0x4e, RZ, 0xfc, !PT ;  /* 0x0000004e02097812 */ /* 0x000fe200078efcff */
[----:B------:R-:W-:Y:S01]  /*2110*/  @!P2 IMAD.IADD R10, R10, 0x1, -R7 ;  /* 0x000000010a0aa824 */ /* 0x000fe200078e0a07 */
[----:B------:R-:W-:Y:S01]  /*2120*/  STL [R1+0x68], R15 ;  /* 0x0000680f01007387 */ /* 0x000fe20000100800 */
[----:B------:R-:W-:Y:S01]  /*2130*/  IMAD.MOV R11, RZ, RZ, -R11 ;  /* 0x000000ffff0b7224 */ /* 0x000fe200078e0a0b */
[----:B------:R-:W-:Y:S01]  /*2140*/  IABS R16, R9 ;  /* 0x0000000900107213 */ /* 0x000fe20000000000 */
[--C-:B------:R-:W-:Y:S01]  /*2150*/  @!P0 IMAD.IADD R12, R12, 0x1, -R7.reuse ;  /* 0x000000010c0c8824 */ /* 0x100fe200078e0a07 */
[----:B------:R0:W-:Y:S01]  /*2160*/  STL [R1+0x64], R14 ;  /* 0x0000640e01007387 */ /* 0x0001e20000100800 */
[----:B------:R-:W-:Y:S01]  /*2170*/  @!P5 IMAD.IADD R8, R8, 0x1, -R7 ;  /* 0x000000010808d824 */ /* 0x000fe200078e0a07 */
[C---:B------:R-:W-:Y:S01]  /*2180*/  ISETP.GT.U32.AND P5, PT, R7.reuse, R10, PT ;  /* 0x0000000a0700720c */ /* 0x040fe20003fa4070 */
[C---:B------:R-:W-:Y:S01]  /*2190*/  IMAD R3, R7.reuse, R11, R3 ;  /* 0x0000000b07037224 */ /* 0x040fe200078e0203 */
[----:B------:R-:W-:Y:S01]  /*21a0*/  ISETP.GT.U32.AND P2, PT, R7, R12, PT ;  /* 0x0000000c0700720c */ /* 0x000fe20003f44070 */
[----:B------:R-:W-:Y:S01]  /*21b0*/  IMAD.HI.U32 R11, R0, R16, RZ ;  /* 0x00000010000b7227 */ /* 0x000fe200078e00ff */
[----:B------:R-:W-:-:S02]  /*21c0*/  ISETP.GE.AND P0, PT, R6, RZ, PT ;  /* 0x000000ff0600720c */ /* 0x000fc40003f06270 */
[----:B------:R-:W-:Y:S01]  /*21d0*/  LOP3.LUT R6, R2, 0x4c, RZ, 0xfc, !PT ;  /* 0x0000004c02067812 */ /* 0x000fe200078efcff */
[----:B------:R-:W-:Y:S01]  /*21e0*/  @!P6 IMAD.IADD R4, R4, 0x1, -R7 ;  /* 0x000000010404e824 */ /* 0x000fe200078e0a07 */
[----:B------:R-:W-:Y:S01]  /*21f0*/  ISETP.GE.AND P6, PT, R5, RZ, PT ;  /* 0x000000ff0500720c */ /* 0x000fe20003fc6270 */
[----:B------:R-:W-:Y:S01]  /*2200*/  IMAD.MOV R11, RZ, RZ, -R11 ;  /* 0x000000ffff0b7224 */ /* 0x000fe200078e0a0b */
[C---:B------:R-:W-:Y:S01]  /*2210*/  LOP3.LUT R5, R2.reuse, 0x4a, RZ, 0xfc, !PT ;  /* 0x0000004a02057812 */ /* 0x040fe200078efcff */
[----:B------:R-:W-:Y:S01]  /*2220*/  IMAD.MOV.U32 R13, RZ, RZ, R4 ;  /* 0x000000ffff0d7224 */ /* 0x000fe200078e0004 */
[----:B------:R-:W-:Y:S01]  /*2230*/  LOP3.LUT R4, R2, 0x48, RZ, 0xfc, !PT ;  /* 0x0000004802047812 */ /* 0x000fe200078efcff */
[C---:B------:R-:W-:Y:S01]  /*2240*/  IMAD R16, R7.reuse, R11, R16 ;  /* 0x0000000b07107224 */ /* 0x040fe200078e0210 */
[----:B0-----:R-:W-:Y:S01]  /*2250*/  IABS R14, R5 ;  /* 0x00000005000e7213 */ /* 0x001fe20000000000 */
[----:B------:R-:W-:Y:S01]  /*2260*/  @!P3 IMAD.MOV R13, RZ, RZ, -R13 ;  /* 0x000000ffff0db224 */ /* 0x000fe200078e0a0d */
[C---:B------:R-:W-:Y:S01]  /*2270*/  ISETP.GT.U32.AND P3, PT, R7.reuse, R8, PT ;  /* 0x000000080700720c */ /* 0x040fe20003f64070 */
[--C-:B------:R-:W-:Y:S01]  /*2280*/  @!P5 IMAD.IADD R10, R10, 0x1, -R7.reuse ;  /* 0x000000010a0ad824 */ /* 0x100fe200078e0a07 */
[C---:B------:R-:W-:Y:S01]  /*2290*/  ISETP.GT.U32.AND P5, PT, R7.reuse, R16, PT ;  /* 0x000000100700720c */ /* 0x040fe20003fa4070 */
[----:B------:R-:W-:Y:S01]  /*22a0*/  @!P2 IMAD.IADD R12, R12, 0x1, -R7 ;  /* 0x000000010c0ca824 */ /* 0x000fe200078e0a07 */
[----:B------:R-:W-:Y:S01]  /*22b0*/  ISETP.GT.U32.AND P2, PT, R7, R3, PT ;  /* 0x000000030700720c */ /* 0x000fe20003f44070 */
[----:B------:R0:W-:Y:S01]  /*22c0*/  STL [R1+0x60], R13 ;  /* 0x0000600d01007387 */ /* 0x0001e20000100800 */
[----:B------:R-:W-:Y:S01]  /*22d0*/  IABS R15, R6 ;  /* 0x00000006000f7213 */ /* 0x000fe20000000000 */
[----:B------:R-:W-:-:S02]  /*22e0*/  IMAD.MOV.U32 R17, RZ, RZ, R12 ;  /* 0x000000ffff117224 */ /* 0x000fc400078e000c */
[----:B------:R-:W-:Y:S02]  /*22f0*/  @!P4 IMAD.MOV R10, RZ, RZ, -R10 ;  /* 0x000000ffff0ac224 */ /* 0x000fe400078e0a0a */
[----:B------:R-:W-:-:S04]  /*2300*/  IMAD.HI.U32 R11, R0, R15, RZ ;  /* 0x0000000f000b7227 */ /* 0x000fc800078e00ff */
[--C-:B------:R-:W-:Y:S01]  /*2310*/  @!P3 IMAD.IADD R8, R8, 0x1, -R7.reuse ;  /* 0x000000010808b824 */ /* 0x100fe200078e0a07 */
[----:B0-----:R-:W-:Y:S01]  /*2320*/  IABS R13, R4 ;  /* 0x00000004000d7213 */ /* 0x001fe20000000000 */
[----:B------:R-:W-:Y:S01]  /*2330*/  @!P5 IMAD.IADD R16, R16, 0x1, -R7 ;  /* 0x000000011010d824 */ /* 0x000fe200078e0a07 */
[----:B------:R-:W-:Y:S01]  /*2340*/  ISETP.GE.AND P3, PT, R9, RZ, PT ;  /* 0x000000ff0900720c */ /* 0x000fe20003f66270 */
[----:B------:R-:W-:-:S03]  /*2350*/  IMAD.HI.U32 R9, R0, R14, RZ ;  /* 0x0000000e00097227 */ /* 0x000fc600078e00ff */
[----:B------:R-:W-:Y:S01]  /*2360*/  ISETP.GT.U32.AND P5, PT, R7, R16, PT ;  /* 0x000000100700720c */ /* 0x000fe20003fa4070 */
[----:B------:R-:W-:Y:S01]  /*2370*/  @!P2 IMAD.IADD R3, R3, 0x1, -R7 ;  /* 0x000000010303a824 */ /* 0x000fe200078e0a07 */
[----:B------:R-:W-:Y:S01]  /*2380*/  ISETP.GE.AND P2, PT, R6, RZ, PT ;  /* 0x000000ff0600720c */ /* 0x000fe20003f46270 */
[----:B------:R-:W-:-:S04]  /*2390*/  IMAD.HI.U32 R6, R0, R13, RZ ;  /* 0x0000000d00067227 */ /* 0x000fc800078e00ff */
[----:B------:R-:W-:Y:S02]  /*23a0*/  IMAD.MOV R9, RZ, RZ, -R9 ;  /* 0x000000ffff097224 */ /* 0x000fe400078e0a09 */
[----:B------:R-:W-:Y:S02]  /*23b0*/  IMAD.MOV R6, RZ, RZ, -R6 ;  /* 0x000000ffff067224 */ /* 0x000fe400078e0a06 */
[C---:B------:R-:W-:Y:S02]  /*23c0*/  IMAD R14, R7.reuse, R9, R14 ;  /* 0x00000009070e7224 */ /* 0x040fe400078e020e */
[----:B------:R-:W-:Y:S02]  /*23d0*/  IMAD.MOV R11, RZ, RZ, -R11 ;  /* 0x000000ffff0b7224 */ /* 0x000fe400078e0a0b */
[C---:B------:R-:W-:Y:S01]  /*23e0*/  IMAD R13, R7.reuse, R6, R13 ;  /* 0x00000006070d7224 */ /* 0x040fe200078e020d */
[----:B------:R-:W-:Y:S01]  /*23f0*/  LOP3.LUT R6, R2, 0x46, RZ, 0xfc, !PT ;  /* 0x0000004602067812 */ /* 0x000fe200078efcff */
[----:B------:R-:W-:Y:S01]  /*2400*/  @!P6 IMAD.MOV R8, RZ, RZ, -R8 ;  /* 0x000000ffff08e224 */ /* 0x000fe200078e0a08 */
[C---:B------:R-:W-:Y:S01]  /*2410*/  ISETP.GT.U32.AND P6, PT, R7.reuse, R14, PT ;  /* 0x0000000e0700720c */ /* 0x040fe20003fc4070 */
[----:B------:R-:W-:Y:S01]  /*2420*/  @!P1 IMAD.MOV R17, RZ, RZ, -R17 ;  /* 0x000000ffff119224 */ /* 0x000fe200078e0a11 */
[C---:B------:R-:W-:Y:S01]  /*2430*/  ISETP.GT.U32.AND P1, PT, R7.reuse, R3, PT ;  /* 0x000000030700720c */ /* 0x040fe20003f24070 */
[----:B------:R-:W-:-:S02]  /*2440*/  IMAD R15, R7, R11, R15 ;  /* 0x0000000b070f7224 */ /* 0x000fc400078e020f */
[--C-:B------:R-:W-:Y:S01]  /*2450*/  @!P5 IMAD.IADD R16, R16, 0x1, -R7.reuse ;  /* 0x000000011010d824 */ /* 0x100fe200078e0a07 */
[C---:B------:R-:W-:Y:S01]  /*2460*/  ISETP.GT.U32.AND P5, PT, R7.reuse, R13, PT ;  /* 0x0000000d0700720c */ /* 0x040fe20003fa4070 */
[----:B------:R-:W-:Y:S01]  /*2470*/  STL [R1+0x5c], R17 ;  /* 0x00005c1101007387 */ /* 0x000fe20000100800 */
[----:B------:R-:W-:Y:S01]  /*2480*/  ISETP.GT.U32.AND P4, PT, R7, R15, PT ;  /* 0x0000000f0700720c */ /* 0x000fe20003f84070 */
[----:B------:R-:W-:Y:S02]  /*2490*/  @!P3 IMAD.MOV R16, RZ, RZ, -R16 ;  /* 0x000000ffff10b224 */ /* 0x000fe400078e0a10 */
[----:B------:R0:W-:Y:S02]  /*24a0*/  STL [R1+0x58], R10 ;  /* 0x0000580a01007387 */ /* 0x0001e40000100800 */
[--C-:B------:R-:W-:Y:S02]  /*24b0*/  @!P6 IMAD.IADD R14, R14, 0x1, -R7.reuse ;  /* 0x000000010e0ee824 */ /* 0x100fe400078e0a07 */
[----:B------:R1:W-:Y:S01]  /*24c0*/  STL [R1+0x50], R8 ;  /* 0x0000500801007387 */ /* 0x0003e20000100800 */
[----:B------:R-:W-:Y:S01]  /*24d0*/  @!P1 IMAD.IADD R3, R3, 0x1, -R7 ;  /* 0x0000000103039824 */ /* 0x000fe200078e0a07 */
[----:B------:R-:W-:-:S02]  /*24e0*/  ISETP.GE.AND P1, PT, R5, RZ, PT ;  /* 0x000000ff0500720c */ /* 0x000fc40003f26270 */
[----:B------:R-:W-:Y:S01]  /*24f0*/  @!P5 IMAD.IADD R13, R13, 0x1, -R7 ;  /* 0x000000010d0dd824 */ /* 0x000fe200078e0a07 */
[----:B------:R-:W-:Y:S01]  /*2500*/  ISETP.GT.U32.AND P5, PT, R7, R14, PT ;  /* 0x0000000e0700720c */ /* 0x000fe20003fa4070 */
[----:B------:R-:W-:Y:S01]  /*2510*/  IMAD.MOV.U32 R11, RZ, RZ, R3 ;  /* 0x000000ffff0b7224 */ /* 0x000fe200078e0003 */
[----:B0-----:R-:W-:Y:S01]  /*2520*/  IABS R10, R6 ;  /* 0x00000006000a7213 */ /* 0x001fe20000000000 */
[----:B------:R-:W-:Y:S01]  /*2530*/  @!P4 IMAD.IADD R15, R15, 0x1, -R7 ;  /* 0x000000010f0fc824 */ /* 0x000fe200078e0a07 */
[----:B------:R-:W-:Y:S01]  /*2540*/  ISETP.GE.AND P4, PT, R4, RZ, PT ;  /* 0x000000ff0400720c */ /* 0x000fe20003f86270 */
[----:B------:R-:W-:Y:S01]  /*2550*/  @!P0 IMAD.MOV R11, RZ, RZ, -R11 ;  /* 0x000000ffff0b8224 */ /* 0x000fe200078e0a0b */
[----:B-1----:R-:W-:Y:S01]  /*2560*/  LOP3.LUT R8, R2, 0x44, RZ, 0xfc, !PT ;  /* 0x0000004402087812 */ /* 0x002fe200078efcff */
[----:B------:R-:W-:Y:S01]  /*2570*/  IMAD.HI.U32 R5, R0, R10, RZ ;  /* 0x0000000a00057227 */ /* 0x000fe200078e00ff */
[C---:B------:R-:W-:Y:S02]  /*2580*/  ISETP.GT.U32.AND P6, PT, R7.reuse, R15, PT ;  /* 0x0000000f0700720c */ /* 0x040fe40003fc4070 */
[----:B------:R-:W-:Y:S01]  /*2590*/  IABS R9, R8 ;  /* 0x0000000800097213 */ /* 0x000fe20000000000 */
[----:B------:R-:W-:Y:S01]  /*25a0*/  IMAD.MOV R5, RZ, RZ, -R5 ;  /* 0x000000ffff057224 */ /* 0x000fe200078e0a05 */
[----:B------:R-:W-:Y:S01]  /*25b0*/  LOP3.LUT R4, R2, 0x42, RZ, 0xfc, !PT ;  /* 0x0000004202047812 */ /* 0x000fe200078efcff */
[----:B------:R-:W-:Y:S01]  /*25c0*/  @!P5 IMAD.IADD R14, R14, 0x1, -R7 ;  /* 0x000000010e0ed824 */ /* 0x000fe200078e0a07 */
[----:B------:R-:W-:Y:S01]  /*25d0*/  ISETP.GT.U32.AND P0, PT, R7, R13, PT ;  /* 0x0000000d0700720c */ /* 0x000fe20003f04070 */
[----:B------:R-:W-:Y:S01]  /*25e0*/  IMAD.HI.U32 R3, R0, R9, RZ ;  /* 0x0000000900037227 */ /* 0x000fe200078e00ff */
[----:B------:R-:W-:Y:S01]  /*25f0*/  IABS R17, R4 ;  /* 0x0000000400117213 */ /* 0x000fe20000000000 */
[----:B------:R0:W-:Y:S02]  /*2600*/  STL [R1+0x4c], R11 ;  /* 0x00004c0b01007387 */ /* 0x0001e40000100800 */
[----:B------:R-:W-:-:S02]  /*2610*/  IMAD.MOV R3, RZ, RZ, -R3 ;  /* 0x000000ffff037224 */ /* 0x000fc400078e0a03 */
[C---:B------:R-:W-:Y:S01]  /*2620*/  IMAD R10, R7.reuse, R5, R10 ;  /* 0x00000005070a7224 */ /* 0x040fe200078e020a */
[C---:B------:R-:W-:Y:S01]  /*2630*/  LOP3.LUT R5, R2.reuse, 0x40, RZ, 0xfc, !PT ;  /* 0x0000004002057812 */ /* 0x040fe200078efcff */
[----:B------:R-:W-:Y:S01]  /*2640*/  IMAD R9, R7, R3, R9 ;  /* 0x0000000307097224 */ /* 0x000fe200078e0209 */
[----:B------:R-:W-:Y:S01]  /*2650*/  LOP3.LUT R3, R2, 0x3e, RZ, 0xfc, !PT ;  /* 0x0000003e02037812 */ /* 0x000fe200078efcff */
[----:B------:R-:W-:Y:S01]  /*2660*/  @!P6 IMAD.IADD R15, R15, 0x1, -R7 ;  /* 0x000000010f0fe824 */ /* 0x000fe200078e0a07 */
[C---:B------:R-:W-:Y:S01]  /*2670*/  ISETP.GT.U32.AND P6, PT, R7.reuse, R10, PT ;  /* 0x0000000a0700720c */ /* 0x040fe20003fc4070 */
[----:B------:R-:W-:Y:S01]  /*2680*/  IMAD.HI.U32 R18, R0, R17, RZ ;  /* 0x0000001100127227 */ /* 0x000fe200078e00ff */
[----:B------:R-:W-:Y:S01]  /*2690*/  ISETP.GT.U32.AND P5, PT, R7, R9, PT ;  /* 0x000000090700720c */ /* 0x000fe20003fa4070 */
[----:B------:R1:W-:Y:S01]  /*26a0*/  STL [R1+0x48], R16 ;  /* 0x0000481001007387 */ /* 0x0003e20000100800 */
[----:B0-----:R-:W-:Y:S01]  /*26b0*/  IABS R11, R5 ;  /* 0x00000005000b7213 */ /* 0x001fe20000000000 */
[----:B------:R-:W-:-:S02]  /*26c0*/  IMAD.MOV R18, RZ, RZ, -R18 ;  /* 0x000000ffff127224 */ /* 0x000fc400078e0a12 */
[----:B------:R-:W-:Y:S01]  /*26d0*/  @!P0 IMAD.IADD R13, R13, 0x1, -R7 ;  /* 0x000000010d0d8824 */ /* 0x000fe200078e0a07 */
[----:B------:R-:W-:Y:S01]  /*26e0*/  ISETP.GE.AND P0, PT, R6, RZ, PT ;  /* 0x000000ff0600720c */ /* 0x000fe20003f06270 */
[----:B------:R-:W-:Y:S01]  /*26f0*/  IMAD.HI.U32 R12, R0, R11, RZ ;  /* 0x0000000b000c7227 */ /* 0x000fe200078e00ff */
[----:B------:R-:W-:-:S03]  /*2700*/  IABS R6, R3 ;  /* 0x0000000300067213 */ /* 0x000fc60000000000 */
[--C-:B------:R-:W-:Y:S01]  /*2710*/  @!P6 IMAD.IADD R10, R10, 0x1, -R7.reuse ;  /* 0x000000010a0ae824 */ /* 0x100fe200078e0a07 */
[----:B------:R-:W-:Y:S01]  /*2720*/  ISETP.GE.AND P6, PT, R8, RZ, PT ;  /* 0x000000ff0800720c */ /* 0x000fe20003fc6270 */
[----:B------:R-:W-:Y:S02]  /*2730*/  @!P5 IMAD.IADD R9, R9, 0x1, -R7 ;  /* 0x000000010909d824 */ /* 0x000fe400078e0a07 */
[C---:B------:R-:W-:Y:S01]  /*2740*/  IMAD R8, R7.reuse, R18, R17 ;  /* 0x0000001207087224 */ /* 0x040fe200078e0211 */
[C---:B------:R-:W-:Y:S01]  /*2750*/  ISETP.GT.U32.AND P3, PT, R7.reuse, R10, PT ;  /* 0x0000000a0700720c */ /* 0x040fe20003f64070 */
[----:B------:R-:W-:Y:S01]  /*2760*/  IMAD.MOV R12, RZ, RZ, -R12 ;  /* 0x000000ffff0c7224 */ /* 0x000fe200078e0a0c */
[C---:B------:R-:W-:Y:S01]  /*2770*/  ISETP.GT.U32.AND P5, PT, R7.reuse, R9, PT ;  /* 0x000000090700720c */ /* 0x040fe20003fa4070 */
[----:B------:R-:W-:Y:S01]  /*2780*/  @!P2 IMAD.MOV R15, RZ, RZ, -R15 ;  /* 0x000000ffff0fa224 */ /* 0x000fe200078e0a0f */
[----:B------:R-:W-:Y:S01]  /*2790*/  ISETP.GT.U32.AND P2, PT, R7, R8, PT ;  /* 0x000000080700720c */ /* 0x000fe20003f44070 */
[----:B------:R-:W-:Y:S01]  /*27a0*/  @!P4 IMAD.MOV R13, RZ, RZ, -R13 ;  /* 0x000000ffff0dc224 */ /* 0x000fe200078e0a0d */
[----:B------:R-:W-:Y:S01]  /*27b0*/  ISETP.GE.AND P4, PT, R5, RZ, PT ;  /* 0x000000ff0500720c */ /* 0x000fe20003f86270 */
[----:B------:R-:W-:Y:S01]  /*27c0*/  @!P1 IMAD.MOV R14, RZ, RZ, -R14 ;  /* 0x000000ffff0e9224 */ /* 0x000fe200078e0a0e */
[----:B------:R-:W-:Y:S01]  /*27d0*/  STL [R1+0x44], R15 ;  /* 0x0000440f01007387 */ /* 0x000fe20000100800 */
[----:B------:R-:W-:Y:S01]  /*27e0*/  IMAD R5, R7, R12, R11 ;  /* 0x0000000c07057224 */ /* 0x000fe200078e020b */
[----:B------:R-:W-:-:S02]  /*27f0*/  ISETP.GE.AND P1, PT, R4, RZ, PT ;  /* 0x000000ff0400720c */ /* 0x000fc40003f26270 */
[----:B------:R0:W-:Y:S01]  /*2800*/  STL [R1+0x40], R14 ;  /* 0x0000400e01007387 */ /* 0x0001e20000100800 */
[--C-:B------:R-:W-:Y:S01]  /*2810*/  @!P3 IMAD.IADD R10, R10, 0x1, -R7.reuse ;  /* 0x000000010a0ab824 */ /* 0x100fe200078e0a07 */
[----:B------:R-:W-:Y:S01]  /*2820*/  ISETP.GE.AND P3, PT, R3, RZ, PT ;  /* 0x000000ff0300720c */ /* 0x000fe20003f66270 */
[--C-:B------:R-:W-:Y:S01]  /*2830*/  @!P5 IMAD.IADD R9, R9, 0x1, -R7.reuse ;  /* 0x000000010909d824 */ /* 0x100fe200078e0a07 */
[----:B------:R2:W-:Y:S01]  /*2840*/  STL [R1+0x3c], R13 ;  /* 0x00003c0d01007387 */ /* 0x0005e20000100800 */
[C---:B------:R-:W-:Y:S01]  /*2850*/  ISETP.GT.U32.AND P5, PT, R7.reuse, R5, PT ;  /* 0x000000050700720c */ /* 0x040fe20003fa4070 */
[----:B------:R-:W-:Y:S01]  /*2860*/  @!P2 IMAD.IADD R8, R8, 0x1, -R7 ;  /* 0x000000010808a824 */ /* 0x000fe200078e0a07 */
[----:B------:R-:W-:Y:S01]  /*2870*/  LOP3.LUT R4, R2, 0x3c, RZ, 0xfc, !PT ;  /* 0x0000003c02047812 */ /* 0x000fe200078efcff */
[----:B-1----:R-:W-:Y:S02]  /*2880*/  IMAD.MOV.U32 R16, RZ, RZ, R10 ;  /* 0x000000ffff107224 */ /* 0x002fe400078e000a */
[----:B0-----:R-:W-:Y:S01]  /*2890*/  IMAD.MOV.U32 R14, RZ, RZ, R9 ;  /* 0x000000ffff0e7224 */ /* 0x001fe200078e0009 */
[----:B------:R-:W-:Y:S01]  /*28a0*/  ISETP.GT.U32.AND P2, PT, R7, R8, PT ;  /* 0x000000080700720c */ /* 0x000fe20003f44070 */
[----:B------:R-:W-:Y:S01]  /*28b0*/  @!P0 IMAD.MOV R16, RZ, RZ, -R16 ;  /* 0x000000ffff108224 */ /* 0x000fe200078e0a10 */
[----:B------:R-:W-:Y:S01]  /*28c0*/  IABS R15, R4 ;  /* 0x00000004000f7213 */ /* 0x000fe20000000000 */
[----:B--2---:R-:W-:-:S03]  /*28d0*/  IMAD.HI.U32 R13, R0, R6, RZ ;  /* 0x00000006000d7227 */ /* 0x004fc600078e00ff */
[----:B------:R-:W-:Y:S01]  /*28e0*/  STL [R1+0x38], R16 ;  /* 0x0000381001007387 */ /* 0x000fe20000100800 */
[----:B------:R-:W-:Y:S02]  /*28f0*/  IMAD.MOV R13, RZ, RZ, -R13 ;  /* 0x000000ffff0d7224 */ /* 0x000fe400078e0a0d */
[--C-:B------:R-:W-:Y:S02]  /*2900*/  @!P5 IMAD.IADD R5, R5, 0x1, -R7.reuse ;  /* 0x000000010505d824 */ /* 0x100fe400078e0a07 */
[C---:B------:R-:W-:Y:S01]  /*2910*/  IMAD R3, R7.reuse, R13, R6 ;  /* 0x0000000d07037224 */ /* 0x040fe200078e0206 */
[----:B------:R-:W-:Y:S01]  /*2920*/  LOP3.LUT R6, R2, 0x3a, RZ, 0xfc, !PT ;  /* 0x0000003a02067812 */ /* 0x000fe200078efcff */
[----:B------:R-:W-:Y:S01]  /*2930*/  @!P2 IMAD.IADD R8, R8, 0x1, -R7 ;  /* 0x000000010808a824 */ /* 0x000fe200078e0a07 */
[C---:B------:R-:W-:Y:S01]  /*2940*/  ISETP.GT.U32.AND P5, PT, R7.reuse, R5, PT ;  /* 0x000000050700720c */ /* 0x040fe20003fa4070 */
[----:B------:R-:W-:Y:S01]  /*2950*/  IMAD.HI.U32 R9, R0, R15, RZ ;  /* 0x0000000f00097227 */ /* 0x000fe200078e00ff */
[----:B------:R-:W-:-:S02]  /*2960*/  ISETP.GT.U32.AND P0, PT, R7, R3, PT ;  /* 0x000000030700720c */ /* 0x000fc40003f04070 */
[----:B------:R-:W-:Y:S01]  /*2970*/  IABS R12, R6 ;  /* 0x00000006000c7213 */ /* 0x000fe20000000000 */
[----:B------:R-:W-:Y:S01]  /*2980*/  @!P6 IMAD.MOV R14, RZ, RZ, -R14 ;  /* 0x000000ffff0ee224 */ /* 0x000fe200078e0a0e */
[----:B------:R-:W-:Y:S01]  /*2990*/  ISETP.GE.AND P2, PT, R6, RZ, PT ;  /* 0x000000ff0600720c */ /* 0x000fe20003f46270 */
[----:B------:R-:W-:Y:S01]  /*29a0*/  IMAD.MOV R9, RZ, RZ, -R9 ;  /* 0x000000ffff097224 */ /* 0x000fe200078e0a09 */
[----:B------:R-:W-:Y:S01]  /*29b0*/  ISETP.GE.AND P6, PT, R4, RZ, PT ;  /* 0x000000ff0400720c */ /* 0x000fe20003fc6270 */
[----:B------:R-:W-:Y:S01]  /*29c0*/  IMAD.HI.U32 R6, R0, R12, RZ ;  /* 0x0000000c00067227 */ /* 0x000fe200078e00ff */
[----:B------:R-:W-:Y:S01]  /*29d0*/  LOP3.LUT R4, R2, 0x38, RZ, 0xfc, !PT ;  /* 0x0000003802047812 */ /* 0x000fe200078efcff */
[----:B------:R0:W-:Y:S02]  /*29e0*/  STL [R1+0x34], R14 ;  /* 0x0000340e01007387 */ /* 0x0001e40000100800 */
[----:B------:R-:W-:Y:S01]  /*29f0*/  IMAD.MOV R6, RZ, RZ, -R6 ;  /* 0x000000ffff067224 */ /* 0x000fe200078e0a06 */
[----:B------:R-:W-:Y:S01]  /*2a00*/  IABS R13, R4 ;  /* 0x00000004000d7213 */ /* 0x000fe20000000000 */
[----:B------:R-:W-:-:S02]  /*2a10*/  @!P0 IMAD.IADD R3, R3, 0x1, -R7 ;  /* 0x0000000103038824 */ /* 0x000fc400078e0a07 */
[----:B------:R-:W-:Y:S02]  /*2a20*/  @!P5 IMAD.IADD R5, R5, 0x1, -R7 ;  /* 0x000000010505d824 */ /* 0x000fe400078e0a07 */
[C---:B------:R-:W-:Y:S01]  /*2a30*/  IMAD R15, R7.reuse, R9, R15 ;  /* 0x00000009070f7224 */ /* 0x040fe200078e020f */
[C---:B------:R-:W-:Y:S01]  /*2a40*/  ISETP.GT.U32.AND P0, PT, R7.reuse, R3, PT ;  /* 0x000000030700720c */ /* 0x040fe20003f04070 */
[----:B------:R-:W-:Y:S01]  /*2a50*/  IMAD.MOV.U32 R10, RZ, RZ, R8 ;  /* 0x000000ffff0a7224 */ /* 0x000fe200078e0008 */
[C---:B0-----:R-:W-:Y:S01]  /*2a60*/  LOP3.LUT R14, R2.reuse, 0x30, RZ, 0xfc, !PT ;  /* 0x00000030020e7812 */ /* 0x041fe200078efcff */
[C---:B------:R-:W-:Y:S01]  /*2a70*/  IMAD R12, R7.reuse, R6, R12 ;  /* 0x00000006070c7224 */ /* 0x040fe200078e020c */
[C---:B------:R-:W-:Y:S01]  /*2a80*/  ISETP.GT.U32.AND P5, PT, R7.reuse, R15, PT ;  /* 0x0000000f0700720c */ /* 0x040fe20003fa4070 */
[----:B------:R-:W-:Y:S01]  /*2a90*/  IMAD.MOV.U32 R8, RZ, RZ, R5 ;  /* 0x000000ffff087224 */ /* 0x000fe200078e0005 */
[----:B------:R-:W-:Y:S01]  /*2aa0*/  LOP3.LUT R6, R2, 0x36, RZ, 0xfc, !PT ;  /* 0x0000003602067812 */ /* 0x000fe200078efcff */
[----:B------:R-:W-:Y:S01]  /*2ab0*/  @!P1 IMAD.MOV R10, RZ, RZ, -R10 ;  /* 0x000000ffff0a9224 */ /* 0x000fe200078e0a0a */
[----:B------:R-:W-:Y:S01]  /*2ac0*/  ISETP.GE.AND P1, PT, R4, RZ, PT ;  /* 0x000000ff0400720c */ /* 0x000fe20003f26270 */
[----:B------:R-:W-:Y:S01]  /*2ad0*/  @!P4 IMAD.MOV R8, RZ, RZ, -R8 ;  /* 0x000000ffff08c224 */ /* 0x000fe200078e0a08 */
[----:B------:R-:W-:Y:S01]  /*2ae0*/  ISETP.GT.U32.AND P4, PT, R7, R12, PT ;  /* 0x0000000c0700720c */ /* 0x000fe20003f84070 */
[----:B------:R-:W-:Y:S01]  /*2af0*/  IMAD.HI.U32 R4, R0, R13, RZ ;  /* 0x0000000d00047227 */ /* 0x000fe200078e00ff */
[----:B------:R0:W-:Y:S03]  /*2b00*/  STL [R1+0x30], R10 ;  /* 0x0000300a01007387 */ /* 0x0001e60000100800 */
[----:B------:R-:W-:Y:S01]  /*2b10*/  IMAD.MOV R4, RZ, RZ, -R4 ;  /* 0x000000ffff047224 */ /* 0x000fe200078e0a04 */
[----:B------:R1:W-:Y:S01]  /*2b20*/  STL [R1+0x2c], R8 ;  /* 0x00002c0801007387 */ /* 0x0003e20000100800 */
[----:B------:R-:W-:Y:S01]  /*2b30*/  @!P0 IMAD.IADD R3, R3, 0x1, -R7 ;  /* 0x0000000103038824 */ /* 0x000fe200078e0a07 */
[----:B------:R-:W-:Y:S01]  /*2b40*/  ISETP.GE.AND P0, PT, R6, RZ, PT ;  /* 0x000000ff0600720c */ /* 0x000fe20003f06270 */
[----:B------:R-:W-:Y:S01]  /*2b50*/  IMAD R13, R7, R4, R13 ;  /* 0x00000004070d7224 */ /* 0x000fe200078e020d */
[----:B------:R-:W-:Y:S01]  /*2b60*/  IABS R6, R6 ;  /* 0x0000000600067213 */ /* 0x000fe20000000000 */
[----:B------:R-:W-:Y:S01]  /*2b70*/  IMAD.MOV.U32 R11, RZ, RZ, R3 ;  /* 0x000000ffff0b7224 */ /* 0x000fe200078e0003 */
[C---:B0-----:R-:W-:Y:S01]  /*2b80*/  LOP3.LUT R10, R2.reuse, 0x34, RZ, 0xfc, !PT ;  /* 0x00000034020a7812 */ /* 0x041fe200078efcff */
[--C-:B------:R-:W-:Y:S01]  /*2b90*/  @!P5 IMAD.IADD R15, R15, 0x1, -R7.reuse ;  /* 0x000000010f0fd824 */ /* 0x100fe200078e0a07 */
[----:B------:R-:W-:Y:S01]  /*2ba0*/  LOP3.LUT R4, R2, 0x32, RZ, 0xfc, !PT ;  /* 0x0000003202047812 */ /* 0x000fe200078efcff */
[----:B------:R-:W-:Y:S01]  /*2bb0*/  @!P4 IMAD.IADD R12, R12, 0x1, -R7 ;  /* 0x000000010c0cc824 */ /* 0x000fe200078e0a07 */
[----:B-1----:R-:W-:Y:S01]  /*2bc0*/  IABS R8, R10 ;  /* 0x0000000a00087213 */ /* 0x002fe20000000000 */
[----:B------:R-:W-:Y:S01]  /*2bd0*/  @!P3 IMAD.MOV R11, RZ, RZ, -R11 ;  /* 0x000000ffff0bb224 */ /* 0x000fe200078e0a0b */
[C---:B------:R-:W-:Y:S01]  /*2be0*/  ISETP.GT.U32.AND P3, PT, R7.reuse, R13, PT ;  /* 0x0000000d0700720c */ /* 0x040fe20003f64070 */
[----:B------:R-:W-:Y:S01]  /*2bf0*/  IMAD.HI.U32 R5, R0, R6, RZ ;  /* 0x0000000600057227 */ /* 0x000fe200078e00ff */
[----:B------:R-:W-:-:S02]  /*2c00*/  ISETP.GT.U32.AND P5, PT, R7, R15, PT ;  /* 0x0000000f0700720c */ /* 0x000fc40003fa4070 */
[C---:B------:R-:W-:Y:S01]  /*2c10*/  ISETP.GT.U32.AND P4, PT, R7.reuse, R12, PT ;  /* 0x0000000c0700720c */ /* 0x040fe20003f84070 */
[----:B------:R-:W-:Y:S01]  /*2c20*/  IMAD.MOV R5, RZ, RZ, -R5 ;  /* 0x000000ffff057224 */ /* 0x000fe200078e0a05 */
[----:B------:R-:W-:Y:S01]  /*2c30*/  IABS R9, R4 ;  /* 0x0000000400097213 */ /* 0x000fe20000000000 */
[----:B------:R-:W-:Y:S01]  /*2c40*/  IMAD.HI.U32 R3, R0, R8, RZ ;  /* 0x0000000800037227 */ /* 0x000fe200078e00ff */
[----:B------:R0:W-:Y:S03]  /*2c50*/  STL [R1+0x1c], R11 ;  /* 0x00001c0b01007387 */ /* 0x0001e60000100800 */
[----:B------:R-:W-:Y:S01]  /*2c60*/  IMAD R6, R7, R5, R6 ;  /* 0x0000000507067224 */ /* 0x000fe200078e0206 */
[----:B------:R-:W-:Y:S01]  /*2c70*/  LOP3.LUT R5, R2, 0x2e, RZ, 0xfc, !PT ;  /* 0x0000002e02057812 */ /* 0x000fe200078efcff */
[----:B------:R-:W-:Y:S02]  /*2c80*/  @!P3 IMAD.IADD R13, R13, 0x1, -R7 ;  /* 0x000000010d0db824 */ /* 0x000fe400078e0a07 */
[----:B------:R-:W-:-:S02]  /*2c90*/  IMAD.MOV R3, RZ, RZ, -R3 ;  /* 0x000000ffff037224 */ /* 0x000fc400078e0a03 */
[--C-:B------:R-:W-:Y:S01]  /*2ca0*/  @!P5 IMAD.IADD R15, R15, 0x1, -R7.reuse ;  /* 0x000000010f0fd824 */ /* 0x100fe200078e0a07 */
[C---:B------:R-:W-:Y:S01]  /*2cb0*/  ISETP.GT.U32.AND P3, PT, R7.reuse, R13, PT ;  /* 0x0000000d0700720c */ /* 0x040fe20003f64070 */
[----:B------:R-:W-:Y:S01]  /*2cc0*/  @!P4 IMAD.IADD R12, R12, 0x1, -R7 ;  /* 0x000000010c0cc824 */ /* 0x000fe200078e0a07 */
[C---:B------:R-:W-:Y:S01]  /*2cd0*/  ISETP.GT.U32.AND P4, PT, R7.reuse, R6, PT ;  /* 0x000000060700720c */ /* 0x040fe20003f84070 */
[C---:B------:R-:W-:Y:S01]  /*2ce0*/  IMAD R8, R7.reuse, R3, R8 ;  /* 0x0000000307087224 */ /* 0x040fe200078e0208 */
[----:B------:R-:W-:Y:S01]  /*2cf0*/  ISETP.GE.AND P5, PT, R10, RZ, PT ;  /* 0x000000ff0a00720c */ /* 0x000fe20003fa6270 */
[----:B------:R-:W-:Y:S01]  /*2d00*/  IMAD.MOV.U32 R17, RZ, RZ, R15 ;  /* 0x000000ffff117224 */ /* 0x000fe200078e000f */
[----:B------:R-:W-:Y:S01]  /*2d10*/  IABS R10, R14 ;  /* 0x0000000e000a7213 */ /* 0x000fe20000000000 */
[----:B------:R-:W-:Y:S02]  /*2d20*/  IMAD.MOV.U32 R16, RZ, RZ, R12 ;  /* 0x000000ffff107224 */ /* 0x000fe400078e000c */
[----:B------:R-:W-:Y:S01]  /*2d30*/  @!P6 IMAD.MOV R17, RZ, RZ, -R17 ;  /* 0x000000ffff11e224 */ /* 0x000fe200078e0a11 */
[----:B------:R-:W-:Y:S01]  /*2d40*/  ISETP.GT.U32.AND P6, PT, R7, R8, PT ;  /* 0x000000080700720c */ /* 0x000fe20003fc4070 */
[----:B------:R-:W-:-:S03]  /*2d50*/  IMAD.HI.U32 R3, R0, R10, RZ ;  /* 0x0000000a00037227 */ /* 0x000fc600078e00ff */
[----:B------:R-:W-:Y:S01]  /*2d60*/  STL [R1+0x18], R17 ;  /* 0x0000181101007387 */ /* 0x000fe20000100800 */
[----:B------:R-:W-:Y:S01]  /*2d70*/  @!P2 IMAD.MOV R16, RZ, RZ, -R16 ;  /* 0x000000ffff10a224 */ /* 0x000fe200078e0a10 */
[----:B------:R-:W-:Y:S01]  /*2d80*/  ISETP.GE.AND P2, PT, R4, RZ, PT ;  /* 0x000000ff0400720c */ /* 0x000fe20003f46270 */
[----:B0-----:R-:W-:Y:S01]  /*2d90*/  IMAD.HI.U32 R11, R0, R9, RZ ;  /* 0x00000009000b7227 */ /* 0x001fe200078e00ff */
[----:B------:R-:W-:Y:S02]  /*2da0*/  LOP3.LUT R4, R2, 0x2c, RZ, 0xfc, !PT ;  /* 0x0000002c02047812 */ /* 0x000fe400078efcff */
[----:B------:R0:W-:Y:S01]  /*2db0*/  STL [R1+0x14], R16 ;  /* 0x0000141001007387 */ /* 0x0001e20000100800 */
[----:B------:R-:W-:Y:S01]  /*2dc0*/  IMAD.MOV R3, RZ, RZ, -R3 ;  /* 0x000000ffff037224 */ /* 0x000fe200078e0a03 */
[----:B------:R-:W-:Y:S01]  /*2dd0*/  IABS R12, R4 ;  /* 0x00000004000c7213 */ /* 0x000fe20000000000 */
[--C-:B------:R-:W-:Y:S02]  /*2de0*/  @!P4 IMAD.IADD R6, R6, 0x1, -R7.reuse ;  /* 0x000000010606c824 */ /* 0x100fe400078e0a07 */
[----:B------:R-:W-:-:S02]  /*2df0*/  @!P3 IMAD.IADD R13, R13, 0x1, -R7 ;  /* 0x000000010d0db824 */ /* 0x000fc400078e0a07 */
[----:B------:R-:W-:Y:S01]  /*2e00*/  IMAD.MOV R11, RZ, RZ, -R11 ;  /* 0x000000ffff0b7224 */ /* 0x000fe200078e0a0b */
[C---:B------:R-:W-:Y:S01]  /*2e10*/  ISETP.GT.U32.AND P4, PT, R7.reuse, R6, PT ;  /* 0x000000060700720c */ /* 0x040fe20003f84070 */
[C---:B------:R-:W-:Y:S01]  /*2e20*/  IMAD R10, R7.reuse, R3, R10 ;  /* 0x00000003070a7224 */ /* 0x040fe200078e020a */
[----:B------:R-:W-:Y:S01]  /*2e30*/  LOP3.LUT R3, R2, 0x2a, RZ, 0xfc, !PT ;  /* 0x0000002a02037812 */ /* 0x000fe200078efcff */
[----:B0-----:R-:W-:Y:S02]  /*2e40*/  IMAD.MOV.U32 R16, RZ, RZ, R13 ;  /* 0x000000ffff107224 */ /* 0x001fe400078e000d */
[C---:B------:R-:W-:Y:S01]  /*2e50*/  IMAD R9, R7.reuse, R11, R9 ;  /* 0x0000000b07097224 */ /* 0x040fe200078e0209 */
[----:B------:R-:W-:Y:S01]  /*2e60*/  IABS R11, R5 ;  /* 0x00000005000b7213 */ /* 0x000fe20000000000 */
[----:B------:R-:W-:Y:S01]  /*2e70*/  @!P6 IMAD.IADD R8, R8, 0x1, -R7 ;  /* 0x000000010808e824 */ /* 0x000fe200078e0a07 */
[----:B------:R-:W-:Y:S01]  /*2e80*/  IABS R13, R3 ;  /* 0x00000003000d7213 */ /* 0x000fe20000000000 */
[----:B------:R-:W-:Y:S01]  /*2e90*/  @!P1 IMAD.MOV R16, RZ, RZ, -R16 ;  /* 0x000000ffff109224 */ /* 0x000fe200078e0a10 */
[C---:B------:R-:W-:Y:S01]  /*2ea0*/  ISETP.GT.U32.AND P1, PT, R7.reuse, R10, PT ;  /* 0x0000000a0700720c */ /* 0x040fe20003f24070 */
[----:B------:R-:W-:Y:S01]  /*2eb0*/  IMAD.HI.U32 R15, R0, R11, RZ ;  /* 0x0000000b000f7227 */ /* 0x000fe200078e00ff */
[----:B------:R-:W-:-:S02]  /*2ec0*/  ISETP.GT.U32.AND P6, PT, R7, R8, PT ;  /* 0x000000080700720c */ /* 0x000fc40003fc4070 */
[C---:B------:R-:W-:Y:S01]  /*2ed0*/  ISETP.GT.U32.AND P3, PT, R7.reuse, R9, PT ;  /* 0x000000090700720c */ /* 0x040fe20003f64070 */
[----:B------:R-:W-:Y:S01]  /*2ee0*/  IMAD.MOV R15, RZ, RZ, -R15 ;  /* 0x000000ffff0f7224 */ /* 0x000fe200078e0a0f */
[----:B------:R0:W-:Y:S01]  /*2ef0*/  STL [R1+0x10], R16 ;  /* 0x0000101001007387 */ /* 0x0001e20000100800 */
[----:B------:R-:W-:Y:S01]  /*2f00*/  @!P4 IMAD.IADD R6, R6, 0x1, -R7 ;  /* 0x000000010606c824 */ /* 0x000fe200078e0a07 */
[----:B------:R-:W-:Y:S01]  /*2f10*/  ISETP.GE.AND P4, PT, R14, RZ, PT ;  /* 0x000000ff0e00720c */ /* 0x000fe20003f86270 */
[----:B------:R-:W-:Y:S01]  /*2f20*/  IMAD R11, R7, R15, R11 ;  /* 0x0000000f070b7224 */ /* 0x000fe200078e020b */
[----:B------:R-:W-:Y:S01]  /*2f30*/  IABS R15, R19 ;  /* 0x00000013000f7213 */ /* 0x000fe20000000000 */
[----:B------:R-:W-:-:S04]  /*2f40*/  IMAD.HI.U32 R14, R0, R12, RZ ;  /* 0x0000000c000e7227 */ /* 0x000fc800078e00ff */
[--C-:B------:R-:W-:Y:S01]  /*2f50*/  @!P1 IMAD.IADD R10, R10, 0x1, -R7.reuse ;  /* 0x000000010a0a9824 */ /* 0x100fe200078e0a07 */
[----:B------:R-:W-:Y:S01]  /*2f60*/  ISETP.GE.AND P1, PT, R5, RZ, PT ;  /* 0x000000ff0500720c */ /* 0x000fe20003f26270 */
[----:B0-----:R-:W-:Y:S01]  /*2f70*/  IMAD.MOV.U32 R16, RZ, RZ, R6 ;  /* 0x000000ffff107224 */ /* 0x001fe200078e0006 */
[----:B------:R-:W-:Y:S01]  /*2f80*/  LOP3.LUT R5, R2, 0x22, RZ, 0xfc, !PT ;  /* 0x0000002202057812 */ /* 0x000fe200078efcff */
[--C-:B------:R-:W-:Y:S01]  /*2f90*/  @!P6 IMAD.IADD R8, R8, 0x1, -R7.reuse ;  /* 0x000000010808e824 */ /* 0x100fe200078e0a07 */
[C---:B------:R-:W-:Y:S01]  /*2fa0*/  ISETP.GT.U32.AND P6, PT, R7.reuse, R11, PT ;  /* 0x0000000b0700720c */ /* 0x040fe20003fc4070 */
[----:B------:R-:W-:Y:S01]  /*2fb0*/  @!P0 IMAD.MOV R16, RZ, RZ, -R16 ;  /* 0x000000ffff108224 */ /* 0x000fe200078e0a10 */
[----:B------:R-:W-:Y:S01]  /*2fc0*/  ISETP.GT.U32.AND P0, PT, R7, R10, PT ;  /* 0x0000000a0700720c */ /* 0x000fe20003f04070 */
[----:B------:R-:W-:Y:S01]  /*2fd0*/  IMAD.HI.U32 R6, R0, R13, RZ ;  /* 0x0000000d00067227 */ /* 0x000fe200078e00ff */
[----:B------:R-:W-:Y:S02]  /*2fe0*/  IABS R17, R5 ;  /* 0x0000000500117213 */ /* 0x000fe40000000000 */
[----:B------:R0:W-:Y:S01]  /*2ff0*/  STL [R1+0xc], R16 ;  /* 0x00000c1001007387 */ /* 0x0001e20000100800 */
[----:B------:R-:W-:-:S02]  /*3000*/  @!P3 IMAD.IADD R9, R9, 0x1, -R7 ;  /* 0x000000010909b824 */ /* 0x000fc400078e0a07 */
[----:B------:R-:W-:Y:S02]  /*3010*/  IMAD.MOV R6, RZ, RZ, -R6 ;  /* 0x000000ffff067224 */ /* 0x000fe400078e0a06 */
[----:B------:R-:W-:Y:S01]  /*3020*/  IMAD.MOV R14, RZ, RZ, -R14 ;  /* 0x000000ffff0e7224 */ /* 0x000fe200078e0a0e */
[C---:B------:R-:W-:Y:S01]  /*3030*/  ISETP.GT.U32.AND P3, PT, R7.reuse, R9, PT ;  /* 0x000000090700720c */ /* 0x040fe20003f64070 */
[----:B------:R-:W-:Y:S01]  /*3040*/  IMAD R13, R7, R6, R13 ;  /* 0x00000006070d7224 */ /* 0x000fe200078e020d */
[----:B------:R-:W-:Y:S01]  /*3050*/  LOP3.LUT R6, R2, 0x24, RZ, 0xfc, !PT ;  /* 0x0000002402067812 */ /* 0x000fe200078efcff */
[--C-:B------:R-:W-:Y:S02]  /*3060*/  @!P6 IMAD.IADD R11, R11, 0x1, -R7.reuse ;  /* 0x000000010b0be824 */ /* 0x100fe400078e0a07 */
[--C-:B------:R-:W-:Y:S01]  /*3070*/  @!P0 IMAD.IADD R10, R10, 0x1, -R7.reuse ;  /* 0x000000010a0a8824 */ /* 0x100fe200078e0a07 */
[C---:B------:R-:W-:Y:S01]  /*3080*/  ISETP.GT.U32.AND P0, PT, R7.reuse, R13, PT ;  /* 0x0000000d0700720c */ /* 0x040fe20003f04070 */
[----:B------:R-:W-:Y:S01]  /*3090*/  @!P5 IMAD.MOV R8, RZ, RZ, -R8 ;  /* 0x000000ffff08d224 */ /* 0x000fe200078e0a08 */
[C---:B------:R-:W-:Y:S01]  /*30a0*/  ISETP.GT.U32.AND P6, PT, R7.reuse, R11, PT ;  /* 0x0000000b0700720c */ /* 0x040fe20003fc4070 */
[----:B------:R-:W-:Y:S01]  /*30b0*/  IMAD R12, R7, R14, R12 ;  /* 0x0000000e070c7224 */ /* 0x000fe200078e020c */
[----:B------:R-:W-:Y:S01]  /*30c0*/  ISETP.GE.AND P5, PT, R4, RZ, PT ;  /* 0x000000ff0400720c */ /* 0x000fe20003fa6270 */
[----:B------:R-:W-:Y:S01]  /*30d0*/  IMAD.HI.U32 R20, R0, R17, RZ ;  /* 0x0000001100147227 */ /* 0x000fe200078e00ff */
[----:B------:R-:W-:Y:S01]  /*30e0*/  LOP3.LUT R4, R2, 0x28, RZ, 0xfc, !PT ;  /* 0x0000002802047812 */ /* 0x000fe200078efcff */
[----:B------:R1:W-:Y:S01]  /*30f0*/  STL [R1+0xa44], R8 ;  /* 0x000a440801007387 */ /* 0x0003e20000100800 */
[----:B0-----:R-:W-:Y:S01]  /*3100*/  IABS R16, R6 ;  /* 0x0000000600107213 */ /* 0x001fe20000000000 */
[----:B------:R-:W-:Y:S01]  /*3110*/  @!P3 IMAD.IADD R9, R9, 0x1, -R7 ;  /* 0x000000010909b824 */ /* 0x000fe200078e0a07 */
[----:B------:R-:W-:Y:S01]  /*3120*/  IABS R14, R4 ;  /* 0x00000004000e7213 */ /* 0x000fe20000000000 */
[----:B------:R-:W-:Y:S01]  /*3130*/  IMAD.MOV R20, RZ, RZ, -R20 ;  /* 0x000000ffff147224 */ /* 0x000fe200078e0a14 */
[----:B------:R-:W-:Y:S01]  /*3140*/  ISETP.GT.U32.AND P3, PT, R7, R12, PT ;  /* 0x0000000c0700720c */ /* 0x000fe20003f64070 */
[----:B------:R-:W-:Y:S01]  /*3150*/  @!P2 IMAD.MOV R9, RZ, RZ, -R9 ;  /* 0x000000ffff09a224 */ /* 0x000fe200078e0a09 */
[----:B------:R-:W-:Y:S01]  /*3160*/  ISETP.GE.AND P2, PT, R3, RZ, PT ;  /* 0x000000ff0300720c */ /* 0x000fe20003f46270 */
[----:B------:R-:W-:-:S02]  /*3170*/  @!P0 IMAD.IADD R13, R13, 0x1, -R7 ;  /* 0x000000010d0d8824 */ /* 0x000fc400078e0a07 */
[----:B------:R-:W-:Y:S01]  /*3180*/  IMAD.HI.U32 R3, R0, R14, RZ ;  /* 0x0000000e00037227 */ /* 0x000fe200078e00ff */
[----:B------:R-:W-:Y:S02]  /*3190*/  STL [R1+0xa48], R9 ;  /* 0x000a480901007387 */ /* 0x000fe40000100800 */
[----:B------:R-:W-:Y:S01]  /*31a0*/  ISETP.GT.U32.AND P0, PT, R7, R13, PT ;  /* 0x0000000d0700720c */ /* 0x000fe20003f04070 */
[----:B------:R-:W-:Y:S01]  /*31b0*/  @!P6 IMAD.IADD R11, R11, 0x1, -R7 ;  /* 0x000000010b0be824 */ /* 0x000fe200078e0a07 */
[----:B------:R-:W-:Y:S01]  /*31c0*/  ISETP.GE.AND P6, PT, R4, RZ, PT ;  /* 0x000000ff0400720c */ /* 0x000fe20003fc6270 */
[----:B------:R-:W-:Y:S02]  /*31d0*/  IMAD.MOV R4, RZ, RZ, -R3 ;  /* 0x000000ffff047224 */ /* 0x000fe400078e0a03 */
[----:B------:R-:W-:-:S04]  /*31e0*/  IMAD.HI.U32 R3, R0, R15, RZ ;  /* 0x0000000f00037227 */ /* 0x000fc800078e00ff */
[----:B------:R-:W-:Y:S02]  /*31f0*/  @!P3 IMAD.IADD R12, R12, 0x1, -R7 ;  /* 0x000000010c0cb824 */ /* 0x000fe400078e0a07 */
[----:B------:R-:W-:Y:S02]  /*3200*/  IMAD.MOV R3, RZ, RZ, -R3 ;  /* 0x000000ffff037224 */ /* 0x000fe400078e0a03 */
[----:B------:R-:W-:Y:S01]  /*3210*/  @!P0 IMAD.IADD R13, R13, 0x1, -R7 ;  /* 0x000000010d0d8824 */ /* 0x000fe200078e0a07 */
[C---:B------:R-:W-:Y:S01]  /*3220*/  ISETP.GT.U32.AND P3, PT, R7.reuse, R12, PT ;  /* 0x0000000c0700720c */ /* 0x040fe20003f64070 */
[C---:B------:R-:W-:Y:S01]  /*3230*/  IMAD R15, R7.reuse, R3, R15 ;  /* 0x00000003070f7224 */ /* 0x040fe200078e020f */
[----:B------:R-:W-:Y:S01]  /*3240*/  LOP3.LUT R3, R2, 0x20, RZ, 0xfc, !PT ;  /* 0x0000002002037812 */ /* 0x000fe200078efcff */
[----:B-1----:R-:W-:Y:S02]  /*3250*/  IMAD.MOV.U32 R8, RZ, RZ, R21 ;  /* 0x000000ffff087224 */ /* 0x002fe400078e0015 */
[----:B------:R-:W-:Y:S01]  /*3260*/  IMAD.HI.U32 R21, R0, R16, RZ ;  /* 0x0000001000157227 */ /* 0x000fe200078e00ff */
[----:B------:R-:W-:-:S02]  /*3270*/  ISETP.GT.U32.AND P0, PT, R7, R15, PT ;  /* 0x0000000f0700720c */ /* 0x000fc40003f04070 */
[----:B------:R-:W-:Y:S01]  /*3280*/  IABS R18, R3 ;  /* 0x0000000300127213 */ /* 0x000fe20000000000 */
[C---:B------:R-:W-:Y:S01]  /*3290*/  IMAD R14, R7.reuse, R4, R14 ;  /* 0x00000004070e7224 */ /* 0x040fe200078e020e */
[----:B------:R-:W-:Y:S01]  /*32a0*/  LOP3.LUT R4, R2, 0x1e, RZ, 0xfc, !PT ;  /* 0x0000001e02047812 */ /* 0x000fe200078efcff */
[----:B------:R-:W-:Y:S02]  /*32b0*/  IMAD.MOV R21, RZ, RZ, -R21 ;  /* 0x000000ffff157224 */ /* 0x000fe400078e0a15 */
[----:B------:R-:W-:Y:S01]  /*32c0*/  @!P3 IMAD.IADD R12, R12, 0x1, -R7 ;  /* 0x000000010c0cb824 */ /* 0x000fe200078e0a07 */
[C---:B------:R-:W-:Y:S01]  /*32d0*/  ISETP.GT.U32.AND P3, PT, R7.reuse, R14, PT ;  /* 0x0000000e0700720c */ /* 0x040fe20003f64070 */
[C---:B------:R-:W-:Y:S01]  /*32e0*/  IMAD R16, R7.reuse, R21, R16 ;  /* 0x0000001507107224 */ /* 0x040fe200078e0210 */
[----:B------:R-:W-:Y:S01]  /*32f0*/  LOP3.LUT R21, R2, 0x1c, RZ, 0xfc, !PT ;  /* 0x0000001c02157812 */ /* 0x000fe200078efcff */
[----:B------:R-:W-:Y:S02]  /*3300*/  IMAD R17, R7, R20, R17 ;  /* 0x0000001407117224 */ /* 0x000fe400078e0211 */
[----:B------:R-:W-:-:S02]  /*3310*/  @!P0 IMAD.IADD R15, R15, 0x1, -R7 ;  /* 0x000000010f0f8824 */ /* 0x000fc400078e0a07 */
[----:B------:R-:W-:Y:S01]  /*3320*/  @!P1 IMAD.MOV R11, RZ, RZ, -R11 ;  /* 0x000000ffff0b9224 */ /* 0x000fe200078e0a0b */
[C---:B------:R-:W-:Y:S01]  /*3330*/  ISETP.GT.U32.AND P1, PT, R7.reuse, R16, PT ;  /* 0x000000100700720c */ /* 0x040fe20003f24070 */
[----:B------:R-:W-:Y:S01]  /*3340*/  @!P4 IMAD.MOV R10, RZ, RZ, -R10 ;  /* 0x000000ffff0ac224 */ /* 0x000fe200078e0a0a */
[C---:B------:R-:W-:Y:S01]  /*3350*/  ISETP.GT.U32.AND P4, PT, R7.reuse, R15, PT ;  /* 0x0000000f0700720c */ /* 0x040fe20003f84070 */
[----:B------:R-:W-:Y:S01]  /*3360*/  @!P2 IMAD.MOV R13, RZ, RZ, -R13 ;  /* 0x000000ffff0da224 */ /* 0x000fe200078e0a0d */
[----:B------:R-:W-:Y:S01]  /*3370*/  ISETP.GT.U32.AND P2, PT, R7, R17, PT ;  /* 0x000000110700720c */ /* 0x000fe20003f44070 */
[----:B------:R-:W-:Y:S01]  /*3380*/  IMAD.HI.U32 R20, R0, R18, RZ ;  /* 0x0000001200147227 */ /* 0x000fe200078e00ff */
[----:B------:R0:W-:Y:S03]  /*3390*/  STL [R1+0xa4c], R10 ;  /* 0x000a4c0a01007387 */ /* 0x0001e60000100800 */
[--C-:B------:R-:W-:Y:S01]  /*33a0*/  @!P3 IMAD.IADD R14, R14, 0x1, -R7.reuse ;  /* 0x000000010e0eb824 */ /* 0x100fe200078e0a07 */
[----:B------:R-:W-:Y:S01]  /*33b0*/  ISETP.GE.AND P3, PT, R19, RZ, PT ;  /* 0x000000ff1300720c */ /* 0x000fe20003f66270 */
[----:B------:R-:W-:Y:S01]  /*33c0*/  IMAD.MOV R20, RZ, RZ, -R20 ;  /* 0x000000ffff147224 */ /* 0x000fe200078e0a14 */
[----:B------:R-:W-:Y:S01]  /*33d0*/  IABS R19, R4 ;  /* 0x0000000400137213 */ /* 0x000fe20000000000 */
[--C-:B------:R-:W-:Y:S01]  /*33e0*/  @!P1 IMAD.IADD R16, R16, 0x1, -R7.reuse ;  /* 0x0000000110109824 */ /* 0x100fe200078e0a07 */
[C---:B------:R-:W-:Y:S01]  /*33f0*/  ISETP.GT.U32.AND P0, PT, R7.reuse, R14, PT ;  /* 0x0000000e0700720c */ /* 0x040fe20003f04070 */
[----:B------:R-:W-:Y:S01]  /*3400*/  IMAD R18, R7, R20, R18 ;  /* 0x0000001407127224 */ /* 0x000fe200078e0212 */
[----:B------:R-:W-:Y:S01]  /*3410*/  ISETP.GE.AND P1, PT, R3, RZ, PT ;  /* 0x000000ff0300720c */ /* 0x000fe20003f26270 */
[----:B------:R-:W-:Y:S01]  /*3420*/  @!P5 IMAD.MOV R12, RZ, RZ, -R12 ;  /* 0x000000ffff0cd224 */ /* 0x000fe200078e0a0c */
[----:B------:R-:W-:Y:S01]  /*3430*/  ISETP.GE.AND P5, PT, R6, RZ, PT ;  /* 0x000000ff0600720c */ /* 0x000fe20003fa6270 */
[--C-:B------:R-:W-:Y:S01]  /*3440*/  @!P4 IMAD.IADD R15, R15, 0x1, -R7.reuse ;  /* 0x000000010f0fc824 */ /* 0x100fe200078e0a07 */
[----:B------:R-:W-:Y:S01]  /*3450*/  ISETP.GT.U32.AND P4, PT, R7, R18, PT ;  /* 0x000000120700720c */ /* 0x000fe20003f84070 */
[--C-:B------:R-:W-:Y:S01]  /*3460*/  @!P2 IMAD.IADD R17, R17, 0x1, -R7.reuse ;  /* 0x000000011111a824 */ /* 0x100fe200078e0a07 */
[----:B------:R-:W-:Y:S01]  /*3470*/  ISETP.GT.U32.AND P2, PT, R7, R16, PT ;  /* 0x000000100700720c */ /* 0x000fe20003f44070 */
[----:B------:R-:W-:Y:S01]  /*3480*/  IMAD.HI.U32 R6, R0, R19, RZ ;  /* 0x0000001300067227 */ /* 0x000fe200078e00ff */
[----:B------:R-:W-:Y:S01]  /*3490*/  IABS R20, R21 ;  /* 0x0000001500147213 */ /* 0x000fe20000000000 */
[----:B------:R1:W-:Y:S01]  /*34a0*/  STL [R1+0xa50], R11 ;  /* 0x000a500b01007387 */ /* 0x0003e20000100800 */
[C---:B------:R-:W-:Y:S01]  /*34b0*/  LOP3.LUT R3, R2.reuse, 0x1a, RZ, 0xfc, !PT ;  /* 0x0000001a02037812 */ /* 0x040fe200078efcff */
[----:B------:R-:W-:Y:S01]  /*34c0*/  IMAD.MOV R6, RZ, RZ, -R6 ;  /* 0x000000ffff067224 */ /* 0x000fe200078e0a06 */
[----:B0-----:R-:W-:Y:S01]  /*34d0*/  LOP3.LUT R10, R2, 0xe, RZ, 0xfc, !PT ;  /* 0x0000000e020a7812 */ /* 0x001fe200078efcff */
[----:B------:R-:W-:Y:S01]  /*34e0*/  @!P0 IMAD.IADD R14, R14, 0x1, -R7 ;  /* 0x000000010e0e8824 */ /* 0x000fe200078e0a07 */
[----:B------:R-:W-:Y:S01]  /*34f0*/  ISETP.GE.AND P0, PT, R5, RZ, PT ;  /* 0x000000ff0500720c */ /* 0x000fe20003f06270 */
[C---:B------:R-:W-:Y:S01]  /*3500*/  IMAD R19, R7.reuse, R6, R19 ;  /* 0x0000000607137224 */ /* 0x040fe200078e0213 */
[----:B------:R-:W-:Y:S01]  /*3510*/  LOP3.LUT R6, R2, 0x18, RZ, 0xfc, !PT ;  /* 0x0000001802067812 */ /* 0x000fe200078efcff */
[--C-:B------:R-:W-:Y:S01]  /*3520*/  @!P4 IMAD.IADD R18, R18, 0x1, -R7.reuse ;  /* 0x000000011212c824 */ /* 0x100fe200078e0a07 */
[----:B------:R-:W-:Y:S01]  /*3530*/  IABS R25, R3 ;  /* 0x0000000300197213 */ /* 0x000fe20000000000 */
[----:B------:R-:W-:Y:S01]  /*3540*/  @!P6 IMAD.MOV R14, RZ, RZ, -R14 ;  /* 0x000000ffff0ee224 */ /* 0x000fe200078e0a0e */
[C---:B------:R-:W-:Y:S01]  /*3550*/  ISETP.GT.U32.AND P6, PT, R7.reuse, R17, PT ;  /* 0x000000110700720c */ /* 0x040fe20003fc4070 */
[----:B------:R-:W-:Y:S01]  /*3560*/  @!P2 IMAD.IADD R16, R16, 0x1, -R7 ;  /* 0x000000011010a824 */ /* 0x000fe200078e0a07 */
[----:B------:R-:W-:Y:S01]  /*3570*/  IABS R22, R6 ;  /* 0x0000000600167213 */ /* 0x000fe20000000000 */
[C---:B------:R-:W-:Y:S01]  /*3580*/  IMAD.HI.U32 R23, R0.reuse, R20, RZ ;  /* 0x0000001400177227 */ /* 0x040fe200078e00ff */
[C---:B------:R-:W-:Y:S01]  /*3590*/  ISETP.GT.U32.AND P2, PT, R7.reuse, R19, PT ;  /* 0x000000130700720c */ /* 0x040fe20003f44070 */
[----:B------:R0:W-:Y:S01]  /*35a0*/  STL [R1+0xa54], R12 ;  /* 0x000a540c01007387 */ /* 0x0001e20000100800 */
[----:B------:R-:W-:Y:S01]  /*35b0*/  ISETP.GT.U32.AND P4, PT, R7, R18, PT ;  /* 0x000000120700720c */ /* 0x000fe20003f84070 */
[----:B------:R-:W-:Y:S01]  /*35c0*/  IMAD.HI.U32 R24, R0, R22, RZ ;  /* 0x0000001600187227 */ /* 0x000fe200078e00ff */
[C---:B------:R-:W-:Y:S01]  /*35d0*/  LOP3.LUT R5, R2.reuse, 0x16, RZ, 0xfc, !PT ;  /* 0x0000001602057812 */ /* 0x040fe200078efcff */
[----:B------:R2:W-:Y:S01]  /*35e0*/  STL [R1+0xa58], R13 ;  /* 0x000a580d01007387 */ /* 0x0005e20000100800 */
[----:B------:R-:W-:Y:S01]  /*35f0*/  IABS R27, R10 ;  /* 0x0000000a001b7213 */ /* 0x000fe20000000000 */
[----:B------:R-:W-:Y:S01]  /*3600*/  IMAD.MOV R23, RZ, RZ, -R23 ;  /* 0x000000ffff177224 */ /* 0x000fe200078e0a17 */
[----:B-1----:R-:W-:Y:S01]  /*3610*/  LOP3.LUT R11, R2, 0x6, RZ, 0xfc, !PT ;  /* 0x00000006020b7812 */ /* 0x002fe200078efcff */
[----:B------:R-:W-:Y:S01]  /*3620*/  IMAD.HI.U32 R26, R0, R25, RZ ;  /* 0x00000019001a7227 */ /* 0x000fe200078e00ff */
[----:B------:R-:W-:Y:S01]  /*3630*/  STL [R1+0xa5c], R14 ;  /* 0x000a5c0e01007387 */ /* 0x000fe20000100800 */
[----:B0-----:R-:W-:-:S02]  /*3640*/  LOP3.LUT R12, R2, 0x8, RZ, 0xfc, !PT ;  /* 0x00000008020c7812 */ /* 0x001fc400078efcff */
[----:B------:R-:W-:Y:S02]  /*3650*/  IMAD.MOV R24, RZ, RZ, -R24 ;  /* 0x000000ffff187224 */ /* 0x000fe400078e0a18 */
[----:B------:R-:W-:Y:S01]  /*3660*/  IMAD R20, R7, R23, R20 ;  /* 0x0000001707147224 */ /* 0x000fe200078e0214 */
[----:B------:R-:W-:Y:S01]  /*3670*/  IABS R23, R5 ;  /* 0x0000000500177213 */ /* 0x000fe20000000000 */
[--C-:B------:R-:W-:Y:S01]  /*3680*/  @!P6 IMAD.IADD R17, R17, 0x1, -R7.reuse ;  /* 0x000000011111e824 */ /* 0x100fe200078e0a07 */
[----:B--2---:R-:W-:Y:S01]  /*3690*/  LOP3.LUT R13, R2, 0xa, RZ, 0xfc, !PT ;  /* 0x0000000a020d7812 */ /* 0x004fe200078efcff */
[----:B------:R-:W-:Y:S01]  /*36a0*/  IMAD.MOV R26, RZ, RZ, -R26 ;  /* 0x000000ffff1a7224 */ /* 0x000fe200078e0a1a */
[----:B------:R-:W-:Y:S01]  /*36b0*/  ISETP.GT.U32.AND P6, PT, R7, R20, PT ;  /* 0x000000140700720c */ /* 0x000fe20003fc4070 */
[--C-:B------:R-:W-:Y:S01]  /*36c0*/  @!P2 IMAD.IADD R19, R19, 0x1, -R7.reuse ;  /* 0x000000011313a824 */ /* 0x100fe200078e0a07 */
[----:B------:R-:W-:Y:S01]  /*36d0*/  ISETP.GE.AND P2, PT, R21, RZ, PT ;  /* 0x000000ff1500720c */ /* 0x000fe20003f46270 */
[C---:B------:R-:W-:Y:S01]  /*36e0*/  IMAD R22, R7.reuse, R24, R22 ;  /* 0x0000001807167224 */ /* 0x040fe200078e0216 */
[----:B------:R-:W-:Y:S01]  /*36f0*/  IABS R29, R12 ;  /* 0x0000000c001d7213 */ /* 0x000fe20000000000 */
[----:B------:R-:W-:Y:S01]  /*3700*/  @!P4 IMAD.IADD R18, R18, 0x1, -R7 ;  /* 0x000000011212c824 */ /* 0x000fe200078e0a07 */
[----:B------:R-:W-:Y:S01]  /*3710*/  ISETP.GE.AND P4, PT, R4, RZ, PT ;  /* 0x000000ff0400720c */ /* 0x000fe20003f86270 */
[----:B------:R-:W-:-:S02]  /*3720*/  IMAD R21, R7, R26, R25 ;  /* 0x0000001a07157224 */ /* 0x000fc400078e0219 */
[----:B------:R-:W-:Y:S01]  /*3730*/  @!P3 IMAD.MOV R15, RZ, RZ, -R15 ;  /* 0x000000ffff0fb224 */ /* 0x000fe200078e0a0f */
[C---:B------:R-:W-:Y:S01]  /*3740*/  ISETP.GT.U32.AND P3, PT, R7.reuse, R19, PT ;  /* 0x000000130700720c */ /* 0x040fe20003f64070 */
[----:B------:R-:W-:Y:S01]  /*3750*/  @!P0 IMAD.MOV R17, RZ, RZ, -R17 ;  /* 0x000000ffff118224 */ /* 0x000fe200078e0a11 */
[C---:B------:R-:W-:Y:S01]  /*3760*/  ISETP.GT.U32.AND P0, PT, R7.reuse, R22, PT ;  /* 0x000000160700720c */ /* 0x040fe20003f04070 */
[----:B------:R-:W-:Y:S01]  /*3770*/  IMAD.HI.U32 R4, R0, R23, RZ ;  /* 0x0000001700047227 */ /* 0x000fe200078e00ff */
[----:B------:R-:W-:Y:S03]  /*3780*/  STL [R1+0xa60], R15 ;  /* 0x000a600f01007387 */ /* 0x000fe60000100800 */
[----:B------:R-:W-:Y:S01]  /*3790*/  @!P5 IMAD.MOV R16, RZ, RZ, -R16 ;  /* 0x000000ffff10d224 */ /* 0x000fe200078e0a10 */
[----:B------:R-:W-:Y:S01]  /*37a0*/  ISETP.GT.U32.AND P5, PT, R7, R21, PT ;  /* 0x000000150700720c */ /* 0x000fe20003fa4070 */
[----:B------:R-:W-:-:S02]  /*37b0*/  IMAD.MOV R4, RZ, RZ, -R4 ;  /* 0x000000ffff047224 */ /* 0x000fc400078e0a04 */
[----:B------:R-:W-:Y:S01]  /*37c0*/  @!P6 IMAD.IADD R20, R20, 0x1, -R7 ;  /* 0x000000011414e824 */ /* 0x000fe200078e0a07 */
[----:B------:R-:W-:Y:S01]  /*37d0*/  STL [R1+0xa64], R16 ;  /* 0x000a641001007387 */ /* 0x000fe20000100800 */
[----:B------:R-:W-:Y:S01]  /*37e0*/  IMAD R23, R7, R4, R23 ;  /* 0x0000000407177224 */ /* 0x000fe200078e0217 */
[----:B------:R-:W-:Y:S01]  /*37f0*/  LOP3.LUT R4, R2, 0x14, RZ, 0xfc, !PT ;  /* 0x0000001402047812 */ /* 0x000fe200078efcff */
[--C-:B------:R-:W-:Y:S01]  /*3800*/  @!P3 IMAD.IADD R19, R19, 0x1, -R7.reuse ;  /* 0x000000011313b824 */ /* 0x100fe200078e0a07 */
[----:B------:R-:W-:Y:S01]  /*3810*/  ISETP.GT.U32.AND P6, PT, R7, R20, PT ;  /* 0x000000140700720c */ /* 0x000fe20003fc4070 */
[----:B------:R-:W-:Y:S01]  /*3820*/  @!P0 IMAD.IADD R22, R22, 0x1, -R7 ;  /* 0x0000000116168824 */ /* 0x000fe200078e0a07 */
[----:B------:R-:W-:Y:S01]  /*3830*/  IABS R24, R4 ;  /* 0x0000000400187213 */ /* 0x000fe20000000000 */
[----:B------:R-:W-:Y:S01]  /*3840*/  @!P4 IMAD.MOV R19, RZ, RZ, -R19 ;  /* 0x000000ffff13c224 */ /* 0x000fe200078e0a13 */
[----:B------:R-:W-:Y:S01]  /*3850*/  ISETP.GE.AND P3, PT, R3, RZ, PT ;  /* 0x000000ff0300720c */ /* 0x000fe20003f66270 */
[----:B------:R-:W-:Y:S01]  /*3860*/  @!P5 IMAD.IADD R21, R21, 0x1, -R7 ;  /* 0x000000011515d824 */ /* 0x000fe200078e0a07 */
[----:B------:R-:W-:Y:S01]  /*3870*/  ISETP.GE.AND P5, PT, R5, RZ, PT ;  /* 0x000000ff0500720c */ /* 0x000fe20003fa6270 */
[----:B------:R-:W-:Y:S01]  /*3880*/  IMAD.HI.U32 R5, R0, R24, RZ ;  /* 0x0000001800057227 */ /* 0x000fe200078e00ff */
[C---:B------:R-:W-:Y:S01]  /*3890*/  ISETP.GT.U32.AND P4, PT, R7.reuse, R22, PT ;  /* 0x000000160700720c */ /* 0x040fe20003f84070 */
[----:B------:R0:W-:Y:S01]  /*38a0*/  STL [R1+0xa68], R17 ;  /* 0x000a681101007387 */ /* 0x0001e20000100800 */
[----:B------:R-:W-:Y:S01]  /*38b0*/  LOP3.LUT R3, R2, 0x12, RZ, 0xfc, !PT ;  /* 0x0000001202037812 */ /* 0x000fe200078efcff */
[----:B------:R-:W-:Y:S01]  /*38c0*/  IMAD.MOV R5, RZ, RZ, -R5 ;  /* 0x000000ffff057224 */ /* 0x000fe200078e0a05 */
[C---:B------:R-:W-:Y:S01]  /*38d0*/  ISETP.GT.U32.AND P0, PT, R7.reuse, R21, PT ;  /* 0x000000150700720c */ /* 0x040fe20003f04070 */
[----:B------:R-:W-:Y:S01]  /*38e0*/  @!P1 IMAD.MOV R18, RZ, RZ, -R18 ;  /* 0x000000ffff129224 */ /* 0x000fe200078e0a12 */
[----:B------:R-:W-:Y:S01]  /*38f0*/  IABS R25, R3 ;  /* 0x0000000300197213 */ /* 0x000fe20000000000 */
[C---:B------:R-:W-:Y:S01]  /*3900*/  IMAD R24, R7.reuse, R5, R24 ;  /* 0x0000000507187224 */ /* 0x040fe200078e0218 */
[C---:B------:R-:W-:Y:S01]  /*3910*/  ISETP.GT.U32.AND P1, PT, R7.reuse, R23, PT ;  /* 0x000000170700720c */ /* 0x040fe20003f24070 */
[--C-:B------:R-:W-:Y:S01]  /*3920*/  @!P6 IMAD.IADD R20, R20, 0x1, -R7.reuse ;  /* 0x000000011414e824 */ /* 0x100fe200078e0a07 */
[----:B------:R-:W-:Y:S01]  /*3930*/  ISETP.GE.AND P6, PT, R6, RZ, PT ;  /* 0x000000ff0600720c */ /* 0x000fe20003fc6270 */
[----:B------:R-:W-:Y:S01]  /*3940*/  IMAD.HI.U32 R6, R0, R25, RZ ;  /* 0x0000001900067227 */ /* 0x000fe200078e00ff */
[C---:B0-----:R-:W-:Y:S01]  /*3950*/  LOP3.LUT R17, R2.reuse, 0xc, RZ, 0xfc, !PT ;  /* 0x0000000c02117812 */ /* 0x041fe200078efcff */
[----:B------:R-:W-:Y:S01]  /*3960*/  STL [R1+0xa6c], R18 ;  /* 0x000a6c1201007387 */ /* 0x000fe20000100800 */
[----:B------:R-:W-:Y:S01]  /*3970*/  LOP3.LUT R16, R2, 0x2, RZ, 0xfc, !PT ;  /* 0x0000000202107812 */ /* 0x000fe200078efcff */
[----:B------:R-:W-:Y:S01]  /*3980*/  @!P4 IMAD.IADD R22, R22, 0x1, -R7 ;  /* 0x000000011616c824 */ /* 0x000fe200078e0a07 */
[C---:B------:R-:W-:Y:S01]  /*3990*/  ISETP.GT.U32.AND P4, PT, R7.reuse, R24, PT ;  /* 0x000000180700720c */ /* 0x040fe20003f84070 */
[----:B------:R-:W-:Y:S01]  /*39a0*/  IMAD.MOV R6, RZ, RZ, -R6 ;  /* 0x000000ffff067224 */ /* 0x000fe200078e0a06 */
[----:B------:R-:W-:Y:S01]  /*39b0*/  IABS R28, R17 ;  /* 0x00000011001c7213 */ /* 0x000fe20000000000 */
[----:B------:R-:W-:Y:S01]  /*39c0*/  @!P2 IMAD.MOV R20, RZ, RZ, -R20 ;  /* 0x000000ffff14a224 */ /* 0x000fe200078e0a14 */
[----:B------:R-:W-:Y:S01]  /*39d0*/  ISETP.GE.AND P2, PT, R4, RZ, PT ;  /* 0x000000ff0400720c */ /* 0x000fe20003f46270 */
[----:B------:R-:W-:Y:S01]  /*39e0*/  IMAD R25, R7, R6, R25 ;  /* 0x0000000607197224 */ /* 0x000fe200078e0219 */
[----:B------:R-:W-:Y:S01]  /*39f0*/  LOP3.LUT R4, R2, 0x10, RZ, 0xfc, !PT ;  /* 0x0000001002047812 */ /* 0x000fe200078efcff */
[--C-:B------:R-:W-:Y:S01]  /*3a00*/  @!P1 IMAD.IADD R23, R23, 0x1, -R7.reuse ;  /* 0x0000000117179824 */ /* 0x100fe200078e0a07 */
[----:B------:R-:W-:Y:S01]  /*3a10*/  IABS R6, R13 ;  /* 0x0000000d00067213 */ /* 0x000fe20000000000 */
[--C-:B------:R-:W-:Y:S01]  /*3a20*/  @!P0 IMAD.IADD R21, R21, 0x1, -R7.reuse ;  /* 0x0000000115158824 */ /* 0x100fe200078e0a07 */
[----:B------:R-:W-:Y:S01]  /*3a30*/  IABS R26, R4 ;  /* 0x00000004001a7213 */ /* 0x000fe20000000000 */
[----:B------:R-:W-:Y:S01]  /*3a40*/  @!P6 IMAD.MOV R22, RZ, RZ, -R22 ;  /* 0x000000ffff16e224 */ /* 0x000fe200078e0a16 */
[C---:B------:R-:W-:Y:S01]  /*3a50*/  ISETP.GT.U32.AND P1, PT, R7.reuse, R23, PT ;  /* 0x000000170700720c */ /* 0x040fe20003f24070 */
[----:B------:R-:W-:Y:S01]  /*3a60*/  @!P4 IMAD.IADD R24, R24, 0x1, -R7 ;  /* 0x000000011818c824 */ /* 0x000fe200078e0a07 */
[----:B------:R-:W-:Y:S01]  /*3a70*/  ISETP.GT.U32.AND P4, PT, R7, R25, PT ;  /* 0x000000190700720c */ /* 0x000fe20003f84070 */
[----:B------:R-:W-:Y:S01]  /*3a80*/  @!P3 IMAD.MOV R21, RZ, RZ, -R21 ;  /* 0x000000ffff15b224 */ /* 0x000fe200078e0a15 */
[----:B------:R-:W-:Y:S01]  /*3a90*/  ISETP.GE.AND P0, PT, R3, RZ, PT ;  /* 0x000000ff0300720c */ /* 0x000fe20003f06270 */
[----:B------:R-:W-:Y:S01]  /*3aa0*/  IMAD.HI.U32 R3, R0, R26, RZ ;  /* 0x0000001a00037227 */ /* 0x000fe200078e00ff */
[----:B------:R-:W-:Y:S01]  /*3ab0*/  ISETP.GT.U32.AND P3, PT, R7, R24, PT ;  /* 0x000000180700720c */ /* 0x000fe20003f64070 */
[----:B------:R-:W-:Y:S02]  /*3ac0*/  STL [R1+0xa70], R19 ;  /* 0x000a701301007387 */ /* 0x000fe40000100800 */
[----:B------:R-:W-:-:S02]  /*3ad0*/  IMAD.MOV R3, RZ, RZ, -R3 ;  /* 0x000000ffff037224 */ /* 0x000fc400078e0a03 */
[C---:B------:R-:W-:Y:S01]  /*3ae0*/  IMAD.HI.U32 R9, R0.reuse, R6, RZ ;  /* 0x0000000600097227 */ /* 0x040fe200078e00ff */
[----:B------:R-:W-:Y:S03]  /*3af0*/  STL [R1+0xa74], R20 ;  /* 0x000a741401007387 */ /* 0x000fe60000100800 */
[--C-:B------:R-:W-:Y:S01]  /*3b00*/  @!P4 IMAD.IADD R25, R25, 0x1, -R7.reuse ;  /* 0x000000011919c824 */ /* 0x100fe200078e0a07 */
[----:B------:R-:W-:Y:S01]  /*3b10*/  STL [R1+0xa78], R21 ;  /* 0x000a781501007387 */ /* 0x000fe20000100800 */
[C---:B------:R-:W-:Y:S02]  /*3b20*/  IMAD R26, R7.reuse, R3, R26 ;  /* 0x00000003071a7224 */ /* 0x040fe400078e021a */
[----:B------:R-:W-:Y:S01]  /*3b30*/  IMAD.HI.U32 R3, R0, R27, RZ ;  /* 0x0000001b00037227 */ /* 0x000fe200078e00ff */
[C---:B------:R-:W-:Y:S01]  /*3b40*/  ISETP.GT.U32.AND P4, PT, R7.reuse, R25, PT ;  /* 0x000000190700720c */ /* 0x040fe20003f84070 */
[----:B------:R-:W-:Y:S01]  /*3b50*/  STL [R1+0xa7c], R22 ;  /* 0x000a7c1601007387 */ /* 0x000fe20000100800 */
[----:B------:R-:W-:Y:S01]  /*3b60*/  ISETP.GT.U32.AND P6, PT, R7, R26, PT ;  /* 0x0000001a0700720c */ /* 0x000fe20003fc4070 */
[----:B------:R-:W-:Y:S01]  /*3b70*/  @!P1 IMAD.IADD R23, R23, 0x1, -R7 ;  /* 0x0000000117179824 */ /* 0x000fe200078e0a07 */
[----:B------:R-:W-:Y:S01]  /*3b80*/  ISETP.GE.AND P1, PT, R4, RZ, PT ;  /* 0x000000ff0400720c */ /* 0x000fe20003f26270 */
[----:B------:R-:W-:-:S04]  /*3b90*/  IMAD.HI.U32 R4, R0, R28, RZ ;  /* 0x0000001c00047227 */ /* 0x000fc800078e00ff */
[----:B------:R-:W-:Y:S02]  /*3ba0*/  IMAD.MOV R3, RZ, RZ, -R3 ;  /* 0x000000ffff037224 */ /* 0x000fe400078e0a03 */
[----:B------:R-:W-:Y:S02]  /*3bb0*/  IMAD.MOV R4, RZ, RZ, -R4 ;  /* 0x000000ffff047224 */ /* 0x000fe400078e0a04 */
[----:B------:R-:W-:Y:S02]  /*3bc0*/  IMAD R27, R7, R3, R27 ;  /* 0x00000003071b7224 */ /* 0x000fe400078e021b */
[----:B------:R-:W-:-:S04]  /*3bd0*/  IMAD.HI.U32 R5, R0, R29, RZ ;  /* 0x0000001d00057227 */ /* 0x000fc800078e00ff */
[C---:B------:R-:W-:Y:S01]  /*3be0*/  IMAD R28, R7.reuse, R4, R28 ;  /* 0x00000004071c7224 */ /* 0x040fe200078e021c */
[----:B------:R-:W-:Y:S01]  /*3bf0*/  IABS R4, R11 ;  /* 0x0000000b00047213 */ /* 0x000fe20000000000 */
[----:B------:R-:W-:Y:S01]  /*3c00*/  @!P3 IMAD.IADD R24, R24, 0x1, -R7 ;  /* 0x000000011818b824 */ /* 0x000fe200078e0a07 */
[----:B------:R-:W-:Y:S01]  /*3c10*/  ISETP.GT.U32.AND P3, PT, R7, R27, PT ;  /* 0x0000001b0700720c */ /* 0x000fe20003f64070 */
[----:B------:R-:W-:Y:S01]  /*3c20*/  IMAD.MOV R3, RZ, RZ, -R9 ;  /* 0x000000ffff037224 */ /* 0x000fe200078e0a09 */
[----:B------:R-:W-:Y:S01]  /*3c30*/  LOP3.LUT R9, R2, 0x4, RZ, 0xfc, !PT ;  /* 0x0000000402097812 */ /* 0x000fe200078efcff */
[----:B------:R-:W-:Y:S02]  /*3c40*/  IMAD.MOV R5, RZ, RZ, -R5 ;  /* 0x000000ffff057224 */ /* 0x000fe400078e0a05 */
[----:B------:R-:W-:Y:S01]  /*3c50*/  @!P4 IMAD.IADD R25, R25, 0x1, -R7 ;  /* 0x000000011919c824 */ /* 0x000fe200078e0a07 */
[C---:B------:R-:W-:Y:S01]  /*3c60*/  ISETP.GT.U32.AND P4, PT, R7.reuse, R28, PT ;  /* 0x0000001c0700720c */ /* 0x040fe20003f84070 */
[C---:B------:R-:W-:Y:S01]  /*3c70*/  IMAD R6, R7.reuse, R3, R6 ;  /* 0x0000000307067224 */ /* 0x040fe200078e0206 */
[----:B------:R-:W-:Y:S01]  /*3c80*/  IABS R3, R9 ;  /* 0x0000000900037213 */ /* 0x000fe20000000000 */
[----:B------:R-:W-:Y:S01]  /*3c90*/  IMAD R5, R7, R5, R29 ;  /* 0x0000000507057224 */ /* 0x000fe200078e021d */
[----:B------:R-:W-:Y:S01]  /*3ca0*/  IABS R29, R2 ;  /* 0x00000002001d7213 */ /* 0x000fe20000000000 */
[----:B------:R-:W-:Y:S01]  /*3cb0*/  @!P6 IMAD.IADD R26, R26, 0x1, -R7 ;  /* 0x000000011a1ae824 */ /* 0x000fe200078e0a07 */
[----:B------:R-:W-:Y:S01]  /*3cc0*/  ISETP.GE.AND P6, PT, R2, RZ, PT ;  /* 0x000000ff0200720c */ /* 0x000fe20003fc6270 */
[----:B------:R-:W-:-:S04]  /*3cd0*/  IMAD.HI.U32 R2, R0, R4, RZ ;  /* 0x0000000400027227 */ /* 0x000fc800078e00ff */
[----:B------:R-:W-:Y:S01]  /*3ce0*/  @!P5 IMAD.MOV R23, RZ, RZ, -R23 ;  /* 0x000000ffff17d224 */ /* 0x000fe200078e0a17 */
[----:B------:R-:W-:Y:S01]  /*3cf0*/  ISETP.GE.AND P5, PT, R10, RZ, PT ;  /* 0x000000ff0a00720c */ /* 0x000fe20003fa6270 */
[----:B------:R-:W-:Y:S01]  /*3d00*/  @!P3 IMAD.IADD R27, R27, 0x1, -R7 ;  /* 0x000000011b1bb824 */ /* 0x000fe200078e0a07 */
[----:B------:R-:W-:Y:S01]  /*3d10*/  ISETP.GT.U32.AND P3, PT, R7, R26, PT ;  /* 0x0000001a0700720c */ /* 0x000fe20003f64070 */
[----:B------:R-:W-:Y:S01]  /*3d20*/  IMAD.MOV R2, RZ, RZ, -R2 ;  /* 0x000000ffff027224 */ /* 0x000fe200078e0a02 */
[----:B------:R-:W-:Y:S01]  /*3d30*/  STL [R1+0xa80], R23 ;  /* 0x000a801701007387 */ /* 0x000fe20000100800 */
[----:B------:R-:W-:-:S04]  /*3d40*/  IMAD.HI.U32 R10, R0, R3, RZ ;  /* 0x00000003000a7227 */ /* 0x000fc800078e00ff */
[----:B------:R-:W-:Y:S01]  /*3d50*/  @!P4 IMAD.IADD R28, R28, 0x1, -R7 ;  /* 0x000000011c1cc824 */ /* 0x000fe200078e0a07 */
[C---:B------:R-:W-:Y:S01]  /*3d60*/  ISETP.GT.U32.AND P4, PT, R7.reuse, R27, PT ;  /* 0x0000001b0700720c */ /* 0x040fe20003f84070 */
[C---:B------:R-:W-:Y:S02]  /*3d70*/  IMAD R4, R7.reuse, R2, R4 ;  /* 0x0000000207047224 */ /* 0x040fe400078e0204 */
[----:B------:R-:W-:Y:S02]  /*3d80*/  IMAD.MOV R2, RZ, RZ, -R10 ;  /* 0x000000ffff027224 */ /* 0x000fe400078e0a0a */
[----:B------:R-:W0:Y:S01]  /*3d90*/  S2R R10, SR_TID.X ;  /* 0x00000000000a7919 */ /* 0x000e220000002100 */
[----:B------:R-:W-:Y:S01]  /*3da0*/  @!P2 IMAD.MOV R24, RZ, RZ, -R24 ;  /* 0x000000ffff18a224 */ /* 0x000fe200078e0a18 */
[C---:B------:R-:W-:Y:S01]  /*3db0*/  ISETP.GT.U32.AND P2, PT, R7.reuse, R28, PT ;  /* 0x0000001c0700720c */ /* 0x040fe20003f44070 */
[----:B------:R-:W-:Y:S01]  /*3dc0*/  IMAD.MOV.U32 R14, RZ, RZ, R29 ;  /* 0x000000ffff0e7224 */ /* 0x000fe200078e001d */
[----:B------:R-:W-:Y:S01]  /*3dd0*/  IABS R29, R16 ;  /* 0x00000010001d7213 */ /* 0x000fe20000000000 */
[----:B------:R-:W-:Y:S01]  /*3de0*/  IMAD R3, R7, R2, R3 ;  /* 0x0000000207037224 */ /* 0x000fe200078e0203 */
[----:B------:R-:W-:Y:S01]  /*3df0*/  STL [R1+0xa84], R24 ;  /* 0x000a841801007387 */ /* 0x000fe20000100800 */
[----:B------:R-:W-:-:S04]  /*3e00*/  IMAD.HI.U32 R15, R0, R14, RZ ;  /* 0x0000000e000f7227 */ /* 0x000fc800078e00ff */
[----:B------:R-:W-:Y:S01]  /*3e10*/  @!P4 IMAD.IADD R27, R27, 0x1, -R7 ;  /* 0x000000011b1bc824 */ /* 0x000fe200078e0a07 */
[C---:B------:R-:W-:Y:S01]  /*3e20*/  ISETP.GT.U32.AND P4, PT, R7.reuse, R5, PT ;  /* 0x000000050700720c */ /* 0x040fe20003f84070 */
[----:B------:R-:W-:Y:S02]  /*3e30*/  IMAD.MOV R2, RZ, RZ, -R15 ;  /* 0x000000ffff027224 */ /* 0x000fe400078e0a0f */
[--C-:B------:R-:W-:Y:S01]  /*3e40*/  @!P2 IMAD.IADD R28, R28, 0x1, -R7.reuse ;  /* 0x000000011c1ca824 */ /* 0x100fe200078e0a07 */
[C---:B------:R-:W-:Y:S01]  /*3e50*/  ISETP.GT.U32.AND P2, PT, R7.reuse, R4, PT ;  /* 0x000000040700720c */ /* 0x040fe20003f44070 */
[----:B------:R-:W-:Y:S01]  /*3e60*/  @!P3 IMAD.IADD R26, R26, 0x1, -R7 ;  /* 0x000000011a1ab824 */ /* 0x000fe200078e0a07 */
[C---:B------:R-:W-:Y:S01]  /*3e70*/  ISETP.GT.U32.AND P3, PT, R7.reuse, R6, PT ;  /* 0x000000060700720c */ /* 0x040fe20003f64070 */
[----:B------:R-:W-:Y:S02]  /*3e80*/  IMAD R2, R7, R2, R14 ;  /* 0x0000000207027224 */ /* 0x000fe400078e020e */
[----:B------:R-:W-:Y:S01]  /*3e90*/  IMAD.HI.U32 R0, R0, R29, RZ ;  /* 0x0000001d00007227 */ /* 0x000fe200078e00ff */
[----:B0-----:R-:W-:-:S03]  /*3ea0*/  LOP3.LUT R14, R10, 0x7, RZ, 0xc0, !PT ;  /* 0x000000070a0e7812 */ /* 0x001fc600078ec0ff */
[----:B------:R-:W-:Y:S02]  /*3eb0*/  IMAD.SHL.U32 R15, R10, 0x8, RZ ;  /* 0x000000080a0f7824 */ /* 0x000fe400078e00ff */
[--C-:B------:R-:W-:Y:S01]  /*3ec0*/  @!P4 IMAD.IADD R5, R5, 0x1, -R7.reuse ;  /* 0x000000010505c824 */ /* 0x100fe200078e0a07 */
[----:B------:R-:W-:Y:S01]  /*3ed0*/  ISETP.GT.U32.AND P4, PT, R7, R2, PT ;  /* 0x000000020700720c */ /* 0x000fe20003f84070 */
[----:B------:R-:W-:Y:S01]  /*3ee0*/  IMAD.MOV R0, RZ, RZ, -R0 ;  /* 0x000000ffff007224 */ /* 0x000fe200078e0a00 */
[----:B------:R-:W-:Y:S01]  /*3ef0*/  LOP3.LUT R15, R15, 0x30, RZ, 0xc0, !PT ;  /* 0x000000300f0f7812 */ /* 0x000fe200078ec0ff */
[----:B------:R-:W-:Y:S01]  /*3f00*/  @!P2 IMAD.IADD R4, R4, 0x1, -R7 ;  /* 0x000000010404a824 */ /* 0x000fe200078e0a07 */
[----:B------:R-:W-:Y:S01]  /*3f10*/  ISETP.GE.AND P2, PT, R17, RZ, PT ;  /* 0x000000ff1100720c */ /* 0x000fe20003f46270 */
[C---:B------:R-:W-:Y:S02]  /*3f20*/  IMAD R0, R7.reuse, R0, R29 ;  /* 0x0000000007007224 */ /* 0x040fe400078e021d */
[----:B------:R-:W-:Y:S01]  /*3f30*/  @!P3 IMAD.IADD R6, R6, 0x1, -R7 ;  /* 0x000000010606b824 */ /* 0x000fe200078e0a07 */
[----:B------:R-:W-:Y:S01]  /*3f40*/  ISETP.GT.U32.AND P3, PT, R7, R3, PT ;  /* 0x000000030700720c */ /* 0x000fe20003f64070 */
[----:B------:R-:W-:-:S02]  /*3f50*/  IMAD R29, R14, 0x40, R15 ;  /* 0x000000400e1d7824 */ /* 0x000fc400078e020f */
[----:B------:R-:W-:Y:S02]  /*3f60*/  IMAD.SHL.U32 R17, R10, 0x2, RZ ;  /* 0x000000020a117824 */ /* 0x000fe400078e00ff */
[----:B------:R-:W-:Y:S02]  /*3f70*/  IMAD R14, R14, 0x110, RZ ;  /* 0x000001100e0e7824 */ /* 0x000fe400078e02ff */
[----:B------:R-:W-:Y:S01]  /*3f80*/  @!P0 IMAD.MOV R25, RZ, RZ, -R25 ;  /* 0x000000ffff198224 */ /* 0x000fe200078e0a19 */
[C---:B------:R-:W-:Y:S01]  /*3f90*/  ISETP.GT.U32.AND P0, PT, R7.reuse, R6, PT ;  /* 0x000000060700720c */ /* 0x040fe20003f04070 */
[----:B------:R-:W-:Y:S01]  /*3fa0*/  IMAD.SHL.U32 R15, R10, 0x80, RZ ;  /* 0x000000800a0f7824 */ /* 0x000fe200078e00ff */
[----:B------:R-:W-:Y:S01]  /*3fb0*/  LOP3.LUT R14, R14, 0x10, R17, 0x78, !PT ;  /* 0x000000100e0e7812 */ /* 0x000fe200078e7811 */
[----:B------:R-:W-:Y:S01]  /*3fc0*/  @!P1 IMAD.MOV R26, RZ, RZ, -R26 ;  /* 0x000000ffff1a9224 */ /* 0x000fe200078e0a1a */
[C---:B------:R-:W-:Y:S01]  /*3fd0*/  ISETP.GT.U32.AND P1, PT, R7.reuse, R5, PT ;  /* 0x000000050700720c */ /* 0x040fe20003f24070 */
[----:B------:R-:W-:Y:S01]  /*3fe0*/  @!P4 IMAD.IADD R2, R2, 0x1, -R7 ;  /* 0x000000010202c824 */ /* 0x000fe200078e0a07 */
[----:B------:R-:W-:Y:S01]  /*3ff0*/  ISETP.GT.U32.AND P4, PT, R7, R4, PT ;  /* 0x000000040700720c */ /* 0x000fe20003f84070 */
[----:B------:R-:W-:Y:S01]  /*4000*/  @!P5 IMAD.MOV R27, RZ, RZ, -R27 ;  /* 0x000000ffff1bd224 */ /* 0x000fe200078e0a1b */
[----:B------:R-:W-:Y:S01]  /*4010*/  LOP3.LUT R14, R14, 0x800, R15, 0xf8, !PT ;  /* 0x000008000e0e7812 */ /* 0x000fe200078ef80f */
[----:B------:R-:W-:Y:S01]  /*4020*/  @!P2 IMAD.MOV R28, RZ, RZ, -R28 ;  /* 0x000000ffff1ca224 */ /* 0x000fe200078e0a1c */
[----:B------:R-:W-:Y:S01]  /*4030*/  STL [R1+0xa88], R25 ;  /* 0x000a881901007387 */ /* 0x000fe20000100800 */
[--C-:B------:R-:W-:Y:S01]  /*4040*/  @!P3 IMAD.IADD R3, R3, 0x1, -R7.reuse ;  /* 0x000000010303b824 */ /* 0x100fe200078e0a07 */
[----:B------:R-:W-:Y:S01]  /*4050*/  ISETP.GT.U32.AND P3, PT, R7, R0, PT ;  /* 0x000000000700720c */ /* 0x000fe20003f64070 */
[----:B------:R-:W-:Y:S01]  /*4060*/  @!P0 IMAD.IADD R6, R6, 0x1, -R7 ;  /* 0x0000000106068824 */ /* 0x000fe200078e0a07 */
[----:B------:R-:W-:Y:S01]  /*4070*/  STL [R1+0xa8c], R26 ;  /* 0x000a8c1a01007387 */ /* 0x000fe20000100800 */
[----:B------:R-:W-:-:S02]  /*4080*/  ISETP.GE.AND P0, PT, R13, RZ, PT ;  /* 0x000000ff0d00720c */ /* 0x000fc40003f06270 */
[--C-:B------:R-:W-:Y:S01]  /*4090*/  @!P1 IMAD.IADD R5, R5, 0x1, -R7.reuse ;  /* 0x0000000105059824 */ /* 0x100fe200078e0a07 */
[----:B------:R-:W-:Y:S01]  /*40a0*/  STL [R1+0xa90], R27 ;  /* 0x000a901b01007387 */ /* 0x000fe20000100800 */
[----:B------:R-:W-:Y:S01]  /*40b0*/  ISETP.GE.AND P1, PT, R12, RZ, PT ;  /* 0x000000ff0c00720c */ /* 0x000fe20003f26270 */
[--C-:B------:R-:W-:Y:S01]  /*40c0*/  @!P4 IMAD.IADD R4, R4, 0x1, -R7.reuse ;  /* 0x000000010404c824 */ /* 0x100fe200078e0a07 */
[----:B------:R-:W-:Y:S01]  /*40d0*/  ISETP.GE.AND P4, PT, R11, RZ, PT ;  /* 0x000000ff0b00720c */ /* 0x000fe20003f86270 */
[----:B------:R-:W-:Y:S01]  /*40e0*/  STL [R1+0xa94], R28 ;  /* 0x000a941c01007387 */ /* 0x000fe20000100800 */
[C---:B------:R-:W-:Y:S02]  /*40f0*/  ISETP.GT.U32.AND P5, PT, R7.reuse, R2, PT ;  /* 0x000000020700720c */ /* 0x040fe40003fa4070 */
[----:B------:R-:W-:Y:S01]  /*4100*/  @!P3 IMAD.IADD R0, R0, 0x1, -R7 ;  /* 0x000000010000b824 */ /* 0x000fe200078e0a07 */
[----:B------:R-:W2:Y:S01]  /*4110*/  LDL.LU R14, [R1+0xb4] ;  /* 0x0000b400010e7983 */ /* 0x000ea20000300800 */
[----:B------:R-:W-:-:S02]  /*4120*/  ISETP.GT.U32.AND P3, PT, R7, R3, PT ;  /* 0x000000030700720c */ /* 0x000fc40003f64070 */
[----:B------:R-:W-:Y:S01]  /*4130*/  LOP3.LUT R15, R10, 0x20, RZ, 0xc0, !PT ;  /* 0x000000200a0f7812 */ /* 0x000fe200078ec0ff */
[----:B------:R-:W3:Y:S01]  /*4140*/  LDL.LU R13, [R1+0xb0] ;  /* 0x0000b000010d7983 */ /* 0x000ee20000300800 */
[----:B------:R-:W-:Y:S02]  /*4150*/  ISETP.GT.U32.AND P2, PT, R7, R0, PT ;  /* 0x000000000700720c */ /* 0x000fe40003f44070 */
[----:B------:R-:W-:Y:S01]  /*4160*/  LOP3.LUT R29, R29, 0x30, R17, 0x78, !PT ;  /* 0x000000301d1d7812 */ /* 0x000fe200078e7811 */
[----:B------:R-:W4:Y:S04]  /*4170*/  LDL.LU R12, [R1+0xac] ;  /* 0x0000ac00010c7983 */ /* 0x000f280000300800 */
[----:B------:R-:W4:Y:S02]  /*4180*/  LDL.LU R11, [R1+0xa8] ;  /* 0x0000a800010b7983 */ /* 0x000f240000300800 */
[--C-:B------:R-:W-:Y:S01]  /*4190*/  @!P3 IMAD.IADD R3, R3, 0x1, -R7.reuse ;  /* 0x000000010303b824 */ /* 0x100fe200078e0a07 */
[----:B------:R-:W-:Y:S01]  /*41a0*/  ISETP.GE.AND P3, PT, R9, RZ, PT ;  /* 0x000000ff0900720c */ /* 0x000fe20003f66270 */
[--C-:B------:R-:W-:Y:S01]  /*41b0*/  @!P5 IMAD.IADD R2, R2, 0x1, -R7.reuse ;  /* 0x000000010202d824 */ /* 0x100fe200078e0a07 */
[----:B------:R-:W-:Y:S01]  /*41c0*/  ISETP.GE.AND P5, PT, R16, RZ, PT ;  /* 0x000000ff1000720c */ /* 0x000fe20003fa6270 */
[----:B------:R-:W-:Y:S01]  /*41d0*/  @!P0 IMAD.MOV R6, RZ, RZ, -R6 ;  /* 0x000000ffff068224 */ /* 0x000fe200078e0a06 */
[----:B------:R-:W4:Y:S01]  /*41e0*/  LDL.LU R10, [R1+0xa4] ;  /* 0x0000a400010a7983 */ /* 0x000f220000300800 */
[----:B------:R-:W-:-:S02]  /*41f0*/  @!P2 IMAD.IADD R0, R0, 0x1, -R7 ;  /* 0x000000010000a824 */ /* 0x000fc400078e0a07 */
[----:B------:R-:W-:Y:S01]  /*4200*/  @!P1 IMAD.MOV R5, RZ, RZ, -R5 ;  /* 0x000000ffff059224 */ /* 0x000fe200078e0a05 */
[----:B------:R-:W4:Y:S01]  /*4210*/  LDL.LU R9, [R1+0xa0] ;  /* 0x0000a00001097983 */ /* 0x000f220000300800 */
[----:B------:R-:W-:Y:S02]  /*4220*/  @!P4 IMAD.MOV R4, RZ, RZ, -R4 ;  /* 0x000000ffff04c224 */ /* 0x000fe400078e0a04 */
[----:B------:R-:W-:Y:S02]  /*4230*/  @!P6 IMAD.MOV R2, RZ, RZ, -R2 ;  /* 0x000000ffff02e224 */ /* 0x000fe400078e0a02 */
[----:B------:R-:W-:Y:S01]  /*4240*/  @!P3 IMAD.MOV R3, RZ, RZ, -R3 ;  /* 0x000000ffff03b224 */ /* 0x000fe200078e0a03 */
[----:B------:R-:W-:Y:S01]  /*4250*/  STL [R1+0xa98], R6 ;  /* 0x000a980601007387 */ /* 0x000fe20000100800 */
[----:B------:R-:W-:Y:S01]  /*4260*/  @!P5 IMAD.MOV R0, RZ, RZ, -R0 ;  /* 0x000000ffff00d224 */ /* 0x000fe200078e0a00 */
[----:B------:R-:W-:Y:S02]  /*4270*/  ISETP.NE.AND P2, PT, RZ, c[0x0][0x17c], PT ;  /* 0x00005f00ff007a0c */ /* 0x000fe40003f45270 */
[----:B------:R-:W-:Y:S01]  /*4280*/  STL [R1+0xa9c], R5 ;  /* 0x000a9c0501007387 */ /* 0x000fe20000100800 */
[----:B------:R-:W-:-:S03]  /*4290*/  LOP3.LUT R7, RZ, c[0x0][0x17c], RZ, 0x33, !PT ;  /* 0x00005f00ff077a12 */ /* 0x000fc600078e33ff */
[----:B------:R-:W-:Y:S04]  /*42a0*/  STL [R1+0xaa0], R4 ;  /* 0x000aa00401007387 */ /* 0x000fe80000100800 */
[----:B------:R-:W-:Y:S04]  /*42b0*/  STL [R1+0xaa4], R3 ;  /* 0x000aa40301007387 */ /* 0x000fe80000100800 */
[----:B------:R-:W-:Y:S04]  /*42c0*/  STL [R1+0xaa8], R2 ;  /* 0x000aa80201007387 */ /* 0x000fe80000100800 */
[----:B------:R2:W-:Y:S02]  /*42d0*/  STL [R1+0xaac], R0 ;  /* 0x000aac0001007387 */ /* 0x0005e40000100800 */
[----:B--2---:R-:W-:-:S02]  /*42e0*/  SEL R0, R7, R14, !P2 ;  /* 0x0000000e07007207 */ /* 0x004fc40005000000 */
[----:B---3--:R-:W-:-:S03]  /*42f0*/  SEL R3, R7, R13, !P2 ;  /* 0x0000000d07037207 */ /* 0x008fc60005000000 */
[----:B------:R0:W-:Y:S01]  /*4300*/  STL [R1+0x4b8], R0 ;  /* 0x0004b80001007387 */ /* 0x0001e20000100800 */
[----:B----4-:R-:W-:-:S03]  /*4310*/  SEL R2, R7, R12, !P2 ;  /* 0x0000000c07027207 */ /* 0x010fc60005000000 */
[----:B------:R-:W-:Y:S01]  /*4320*/  STL [R1+0x4b4], R3 ;  /* 0x0004b40301007387 */ /* 0x000fe20000100800 */
[----:B0-----:R-:W-:-:S03]  /*4330*/  SEL R0, R7, R11, !P2 ;  /* 0x0000000b07007207 */ /* 0x001fc60005000000 */
[----:B------:R-:W-:Y:S04]  /*4340*/  STL [R1+0x4b0], R2 ;  /* 0x0004b00201007387 */ /* 0x000fe80000100800 */
[----:B------:R0:W-:Y:S04]  /*4350*/  STL [R1+0x4ac], R0 ;  /* 0x0004ac0001007387 */ /* 0x0001e80000100800 */
[----:B0-----:R-:W2:Y:S01]  /*4360*/  LDL.LU R0, [R1+0x90] ;  /* 0x0000900001007983 */ /* 0x001ea20000300800 */
[C---:B------:R-:W-:Y:S02]  /*4370*/  SEL R3, R7.reuse, R10, !P2 ;  /* 0x0000000a07037207 */ /* 0x040fe40005000000 */
[----:B------:R-:W-:-:S03]  /*4380*/  SEL R2, R7, R9, !P2 ;  /* 0x0000000907027207 */ /* 0x000fc60005000000 */
[----:B------:R-:W-:Y:S04]  /*4390*/  STL [R1+0x4a8], R3 ;  /* 0x0004a80301007387 */ /* 0x000fe80000100800 */
[----:B--2---:R0:W-:Y:S04]  /*43a0*/  STL [R1+0xab0], R0 ;  /* 0x000ab00001007387 */ /* 0x0041e80000100800 */
[----:B------:R-:W-:Y:S04]  /*43b0*/  STL [R1+0x4a4], R2 ;  /* 0x0004a40201007387 */ /* 0x000fe80000100800 */
[----:B0-----:R-:W2:Y:S04]  /*43c0*/  LDL.LU R0, [R1+0x94] ;  /* 0x0000940001007983 */ /* 0x001ea80000300800 */
[----:B--2---:R0:W-:Y:S04]  /*43d0*/  STL [R1+0xab4], R0 ;  /* 0x000ab40001007387 */ /* 0x0041e80000100800 */
[----:B0-----:R-:W2:Y:S01]  /*43e0*/  LDL.LU R0, [R1+0x98] ;  /* 0x0000980001007983 */ /* 0x001ea20000300800 */
[----:B------:R-:W-:-:S03]  /*43f0*/  IMAD R15, R15, 0x10, R29 ;  /* 0x000000100f0f7824 */ /* 0x000fc600078e021d */
[----:B--2---:R0:W-:Y:S04]  /*4400*/  STL [R1+0xab8], R0 ;  /* 0x000ab80001007387 */ /* 0x0041e80000100800 */
[----:B------:R-:W2:Y:S04]  /*4410*/  LDL.LU R2, [R1+0x8c] ;  /* 0x00008c0001027983 */ /* 0x000ea80000300800 */
[----:B------:R-:W3:Y:S04]  /*4420*/  LDL.LU R3, [R1+0x88] ;  /* 0x0000880001037983 */ /* 0x000ee80000300800 */
[----:B------:R-:W4:Y:S04]  /*4430*/  LDL.LU R4, [R1+0x84] ;  /* 0x0000840001047983 */ /* 0x000f280000300800 */
[----:B------:R-:W2:Y:S04]  /*4440*/  LDL.LU R5, [R1+0x80] ;  /* 0x0000800001057983 */ /* 0x000ea80000300800 */
        /* <DEDUP_REMOVED lines=9> */
[----:B------:R-:W2:Y:S01]  /*44e0*/  LDL.LU R20, [R1+0x4c] ;  /* 0x00004c0001147983 */ /* 0x000ea20000300800 */
[----:B0-----:R-:W-:-:S03]  /*44f0*/  IMAD.MOV.U32 R0, RZ, RZ, R8 ;  /* 0x000000ffff007224 */ /* 0x001fc600078e0008 */
[----:B------:R-:W2:Y:S04]  /*4500*/  LDL.LU R19, [R1+0x48] ;  /* 0x0000480001137983 */ /* 0x000ea80000300800 */
[----:B------:R-:W2:Y:S04]  /*4510*/  LDL.LU R18, [R1+0x44] ;  /* 0x0000440001127983 */ /* 0x000ea80000300800 */
[----:B------:R-:W2:Y:S04]  /*4520*/  LDL.LU R17, [R1+0x40] ;  /* 0x0000400001117983 */ /* 0x000ea80000300800 */
[----:B------:R-:W2:Y:S04]  /*4530*/  LDL.LU R16, [R1+0x3c] ;  /* 0x00003c0001107983 */ /* 0x000ea80000300800 */
[----:B------:R-:W2:Y:S01]  /*4540*/  LDL.LU R15, [R1+0x38] ;  /* 0x00003800010f7983 */ /* 0x000ea20000300800 */
[----:B------:R-:W-:-:S03]  /*4550*/  SEL R0, R7, R0, !P2 ;  /* 0x0000000007007207 */ /* 0x000fc60005000000 */
        /* <DEDUP_REMOVED lines=8> */
[----:B------:R0:W-:Y:S04]  /*45e0*/  STL [R1+0x4a0], R0 ;  /* 0x0004a00001007387 */ /* 0x0001e80000100800 */
[----:B0-----:R-:W2:Y:S02]  /*45f0*/  LDL.LU R0, [R1+0xab8] ;  /* 0x000ab80001007983 */ /* 0x001ea40000300800 */
[----:B--2---:R-:W-:-:S05]  /*4600*/  SEL R0, R7, R0, !P2 ;  /* 0x0000000007007207 */ /* 0x004fca0005000000 */
[----:B------:R0:W-:Y:S04]  /*4610*/  STL [R1+0x498], R0 ;  /* 0x0004980001007387 */ /* 0x0001e80000100800 */
[----:B0-----:R-:W2:Y:S02]  /*4620*/  LDL.LU R0, [R1+0xab4] ;  /* 0x000ab40001007983 */ /* 0x001ea40000300800 */
[----:B--2---:R-:W-:-:S05]  /*4630*/  SEL R0, R7, R0, !P2 ;  /* 0x0000000007007207 */ /* 0x004fca0005000000 */
[----:B------:R0:W-:Y:S04]  /*4640*/  STL [R1+0x494], R0 ;  /* 0x0004940001007387 */ /* 0x0001e80000100800 */
[----:B0-----:R-:W2:Y:S01]  /*4650*/  LDL.LU R0, [R1+0xab0] ;  /* 0x000ab00001007983 */ /* 0x001ea20000300800 */
[C---:B------:R-:W-:Y:S02]  /*4660*/  SEL R2, R7.reuse, R2, !P2 ;  /* 0x0000000207027207 */ /* 0x040fe40005000000 */
[C---:B---3--:R-:W-:Y:S02]  /*4670*/  SEL R3, R7.reuse, R3, !P2 ;  /* 0x0000000307037207 */ /* 0x048fe40005000000 */
[C---:B----4-:R-:W-:Y:S02]  /*4680*/  SEL R4, R7.reuse, R4, !P2 ;  /* 0x0000000407047207 */ /* 0x050fe40005000000 */
[----:B------:R-:W-:-:S02]  /*4690*/  SEL R5, R7, R5, !P2 ;  /* 0x0000000507057207 */ /* 0x000fc40005000000 */
[C---:B------:R-:W-:Y:S02]  /*46a0*/  SEL R6, R7.reuse, R6, !P2 ;  /* 0x0000000607067207 */ /* 0x040fe40005000000 */
[C---:B------:R-:W-:Y:S02]  /*46b0*/  SEL R28, R7.reuse, R28, !P2 ;  /* 0x0000001c071c7207 */ /* 0x040fe40005000000 */
[C---:B------:R-:W-:Y:S02]  /*46c0*/  SEL R27, R7.reuse, R27, !P2 ;  /* 0x0000001b071b7207 */ /* 0x040fe40005000000 */
[C---:B------:R-:W-:Y:S02]  /*46d0*/  SEL R26, R7.reuse, R26, !P2 ;  /* 0x0000001a071a7207 */ /* 0x040fe40005000000 */
[C---:B------:R-:W-:Y:S02]  /*46e0*/  SEL R25, R7.reuse, R25, !P2 ;  /* 0x0000001907197207 */ /* 0x040fe40005000000 */
        /* <DEDUP_REMOVED lines=17> */
[----:B--2---:R-:W-:-:S05]  /*4800*/  SEL R0, R7, R0, !P2 ;  /* 0x0000000007007207 */ /* 0x004fca0005000000 */
[----:B------:R0:W-:Y:S04]  /*4810*/  STL [R1+0x490], R0 ;  /* 0x0004900001007387 */ /* 0x0001e80000100800 */
[----:B0-----:R-:W2:Y:S04]  /*4820*/  LDL.LU R0, [R1+0xaac] ;  /* 0x000aac0001007983 */ /* 0x001ea80000300800 */
[----:B------:R0:W-:Y:S04]  /*4830*/  STL [R1+0x48c], R2 ;  /* 0x00048c0201007387 */ /* 0x0001e80000100800 */
[----:B0-----:R-:W3:Y:S04]  /*4840*/  LDL.LU R2, [R1+0xaa8] ;  /* 0x000aa80001027983 */ /* 0x001ee80000300800 */
[----:B------:R0:W-:Y:S04]  /*4850*/  STL [R1+0x488], R3 ;  /* 0x0004880301007387 */ /* 0x0001e80000100800 */
[----:B0-----:R-:W4:Y:S04]  /*4860*/  LDL.LU R3, [R1+0xaa4] ;  /* 0x000aa40001037983 */ /* 0x001f280000300800 */
[----:B------:R0:W-:Y:S04]  /*4870*/  STL [R1+0x484], R4 ;  /* 0x0004840401007387 */ /* 0x0001e80000100800 */
[----:B0-----:R-:W2:Y:S04]  /*4880*/  LDL.LU R4, [R1+0xaa0] ;  /* 0x000aa00001047983 */ /* 0x001ea80000300800 */
        /* <DEDUP_REMOVED lines=9> */
[----:B0-----:R-:W4:Y:S04]  /*4920*/  LDL.LU R26, [R1+0xa8c] ;  /* 0x000a8c00011a7983 */ /* 0x001f280000300800 */
        /* <DEDUP_REMOVED lines=35> */
[----:B0-----:R-:W4:Y:S01]  /*4b60*/  LDL.LU R8, [R1+0xa44] ;  /* 0x000a440001087983 */ /* 0x001f220000300800 */
[----:B------:R-:W-:-:S05]  /*4b70*/  SEL R29, R7, R29, !P2 ;  /* 0x0000001d071d7207 */ /* 0x000fca0005000000 */
[----:B------:R0:W-:Y:S01]  /*4b80*/  STL [R1+0x8], R29 ;  /* 0x0000081d01007387 */ /* 0x0001e20000100800 */
[C---:B---3--:R-:W-:Y:S02]  /*4b90*/  SEL R2, R7.reuse, R2, !P2 ;  /* 0x0000000207027207 */ /* 0x048fe40005000000 */
[C---:B--2---:R-:W-:Y:S02]  /*4ba0*/  SEL R27, R7.reuse, R27, !P2 ;  /* 0x0000001b071b7207 */ /* 0x044fe40005000000 */
[C---:B----4-:R-:W-:Y:S02]  /*4bb0*/  SEL R26, R7.reuse, R26, !P2 ;  /* 0x0000001a071a7207 */ /* 0x050fe40005000000 */
        /* <DEDUP_REMOVED lines=16> */
[C---:B0-----:R-:W-:Y:S02]  /*4cc0*/  SEL R29, R7.reuse, R8, !P2 ;  /* 0x00000008071d7207 */ /* 0x041fe40005000000 */
[----:B------:R-:W-:-:S03]  /*4cd0*/  SEL R8, R7, R9, !P2 ;  /* 0x0000000907087207 */ /* 0x000fc60005000000 */
[----:B------:R0:W-:Y:S04]  /*4ce0*/  STL [R1+0x4], R29 ;  /* 0x0000041d01007387 */ /* 0x0001e80000100800 */
[----:B------:R-:W-:Y:S04]  /*4cf0*/  STL [R1+0x9dc], R10 ;  /* 0x0009dc0a01007387 */ /* 0x000fe80000100800 */
[----:B0-----:R-:W0:Y:S04]  /*4d00*/  S2R R29, SR_TID.X ;  /* 0x00000000001d7919 */ /* 0x001e280000002100 */
[----:B------:R1:W-:Y:S04]  /*4d10*/  STL [R1], R8 ;  /* 0x0000000801007387 */ /* 0x0003e80000100800 */
[----:B------:R0:W-:Y:S04]  /*4d20*/  STL [R1+0x9e0], R11 ;  /* 0x0009e00b01007387 */ /* 0x0001e80000100800 */
[----:B------:R-:W-:Y:S04]  /*4d30*/  STL [R1+0x9e4], R12 ;  /* 0x0009e40c01007387 */ /* 0x000fe80000100800 */
[----:B------:R-:W-:Y:S04]  /*4d40*/  STL [R1+0x9e8], R13 ;  /* 0x0009e80d01007387 */ /* 0x000fe80000100800 */
[----:B------:R-:W-:Y:S04]  /*4d50*/  STL [R1+0x9ec], R14 ;  /* 0x0009ec0e01007387 */ /* 0x000fe80000100800 */
[----:B------:R-:W-:Y:S04]  /*4d60*/  STL [R1+0x9f0], R15 ;  /* 0x0009f00f01007387 */ /* 0x000fe80000100800 */
[----:B------:R-:W-:Y:S04]  /*4d70*/  STL [R1+0x9f4], R16 ;  /* 0x0009f41001007387 */ /* 0x000fe80000100800 */
[----:B------:R-:W-:Y:S04]  /*4d80*/  STL [R1+0x9f8], R17 ;  /* 0x0009f81101007387 */ /* 0x000fe80000100800 */
[----:B------:R-:W-:Y:S04]  /*4d90*/  STL [R1+0x9fc], R18 ;  /* 0x0009fc1201007387 */ /* 0x000fe80000100800 */
[----:B------:R-:W-:Y:S01]  /*4da0*/  STL [R1+0xa00], R19 ;  /* 0x000a001301007387 */ /* 0x000fe20000100800 */
[----:B------:R-:W-:-:S03]  /*4db0*/  SEL R9, R7, R28, !P2 ;  /* 0x0000001c07097207 */ /* 0x000fc60005000000 */
[----:B------:R-:W-:Y:S01]  /*4dc0*/  STL [R1+0xa04], R20 ;  /* 0x000a041401007387 */ /* 0x000fe20000100800 */
[----:B-1----:R-:W-:-:S03]  /*4dd0*/  SEL R8, R7, R6, !P2 ;  /* 0x0000000607087207 */ /* 0x002fc60005000000 */
[----:B------:R1:W-:Y:S01]  /*4de0*/  STL [R1+0xa08], R21 ;  /* 0x000a081501007387 */ /* 0x0003e20000100800 */
[----:B------:R-:W-:-:S03]  /*4df0*/  SEL R6, R7, R5, !P2 ;  /* 0x0000000507067207 */ /* 0x000fc60005000000 */
[----:B------:R-:W-:Y:S01]  /*4e00*/  STL [R1+0xa0c], R22 ;  /* 0x000a0c1601007387 */ /* 0x000fe20000100800 */
[----:B------:R-:W-:-:S03]  /*4e10*/  SEL R5, R7, R4, !P2 ;  /* 0x0000000407057207 */ /* 0x000fc60005000000 */
[----:B------:R2:W-:Y:S01]  /*4e20*/  STL [R1+0xa10], R23 ;  /* 0x000a101701007387 */ /* 0x0005e20000100800 */
[----:B------:R-:W-:-:S03]  /*4e30*/  SEL R4, R7, R3, !P2 ;  /* 0x0000000307047207 */ /* 0x000fc60005000000 */
[----:B------:R-:W-:Y:S01]  /*4e40*/  STL [R1+0xa14], R24 ;  /* 0x000a141801007387 */ /* 0x000fe20000100800 */
[----:B------:R-:W-:-:S03]  /*4e50*/  SEL R3, R7, R0, !P2 ;  /* 0x0000000007037207 */ /* 0x000fc60005000000 */
[----:B------:R-:W-:Y:S01]  /*4e60*/  STL [R1+0xa18], R25 ;  /* 0x000a181901007387 */ /* 0x000fe20000100800 */
[----:B0-----:R-:W-:-:S03]  /*4e70*/  LOP3.LUT R11, R29, 0x3f, RZ, 0xc0, !PT ;  /* 0x0000003f1d0b7812 */ /* 0x001fc600078ec0ff */
[----:B------:R-:W-:Y:S01]  /*4e80*/  STL [R1+0xa1c], R26 ;  /* 0x000a1c1a01007387 */ /* 0x000fe20000100800 */
[----:B------:R-:W-:-:S03]  /*4e90*/  IMAD.MOV.U32 R29, RZ, RZ, c[0x0][0x180] ;  /* 0x00006000ff1d7624 */ /* 0x000fc600078e00ff */
[----:B------:R-:W-:Y:S04]  /*4ea0*/  STL [R1+0xa20], R27 ;  /* 0x000a201b01007387 */ /* 0x000fe80000100800 */
[----:B------:R-:W-:Y:S04]  /*4eb0*/  STL [R1+0xa24], R9 ;  /* 0x000a240901007387 */ /* 0x000fe80000100800 */
[----:B------:R-:W-:Y:S04]  /*4ec0*/  STL [R1+0xa28], R8 ;  /* 0x000a280801007387 */ /* 0x000fe80000100800 */
[----:B------:R-:W-:Y:S04]  /*4ed0*/  STL [R1+0xa2c], R6 ;  /* 0x000a2c0601007387 */ /* 0x000fe80000100800 */
[----:B------:R-:W-:Y:S04]  /*4ee0*/  STL [R1+0xa30], R5 ;  /* 0x000a300501007387 */ /* 0x000fe80000100800 */
[----:B------:R-:W-:Y:S04]  /*4ef0*/  STL [R1+0xa34], R4 ;  /* 0x000a340401007387 */ /* 0x000fe80000100800 */
[----:B------:R-:W-:Y:S04]  /*4f00*/  STL [R1+0xa38], R3 ;  /* 0x000a380301007387 */ /* 0x000fe80000100800 */
[----:B------:R0:W-:Y:S04]  /*4f10*/  STL [R1+0xa3c], R2 ;  /* 0x000a3c0201007387 */ /* 0x0001e80000100800 */
[----:B------:R3:W-:Y:S04]  /*4f20*/  STL [R1+0x970], R29 ;  /* 0x0009701d01007387 */ /* 0x0007e80000100800 */
[----:B------:R-:W-:Y:S04]  /*4f30*/  STL [R1+0x470], RZ ;  /* 0x000470ff01007387 */ /* 0x000fe80000100800 */
        /* <DEDUP_REMOVED lines=252> */
[----:B-1----:R-:W1:Y:S04]  /*5f00*/  S2R R21, SR_TID.X ;  /* 0x0000000000157919 */ /* 0x002e680000002100 */
[----:B------:R-:W-:Y:S04]  /*5f10*/  STL [R1+0x2e4], RZ ;  /* 0x0002e4ff01007387 */ /* 0x000fe80000100800 */
[----:B------:R-:W-:Y:S04]  /*5f20*/  STL [R1+0x2e8], RZ ;  /* 0x0002e8ff01007387 */ /* 0x000fe80000100800 */
[----:B------:R-:W-:Y:S04]  /*5f30*/  STL [R1+0x2ec], RZ ;  /* 0x0002ecff01007387 */ /* 0x000fe80000100800 */
[----:B--2---:R-:W2:Y:S04]  /*5f40*/  LDL.LU R23, [R1+0x4bc] ;  /* 0x0004bc0001177983 */ /* 0x004ea80000300800 */
[----:B------:R-:W4:Y:S04]  /*5f50*/  LDL.LU R19, [R1+0x4c4] ;  /* 0x0004c40001137983 */ /* 0x000f280000300800 */
[----:B------:R-:W3:Y:S04]  /*5f60*/  LDL.LU R18, [R1+0x4c0] ;  /* 0x0004c00001127983 */ /* 0x000ee80000300800 */
[----:B------:R-:W4:Y:S04]  /*5f70*/  LDL.LU R17, [R1+0x4b8] ;  /* 0x0004b80001117983 */ /* 0x000f280000300800 */
[----:B------:R-:W4:Y:S04]  /*5f80*/  LDL.LU R16, [R1+0x4b4] ;  /* 0x0004b40001107983 */ /* 0x000f280000300800 */
[----:B------:R-:W4:Y:S04]  /*5f90*/  LDL.LU R15, [R1+0x4b0] ;  /* 0x0004b000010f7983 */ /* 0x000f280000300800 */
[----:B------:R-:W4:Y:S04]  /*5fa0*/  LDL.LU R14, [R1+0x4ac] ;  /* 0x0004ac00010e7983 */ /* 0x000f280000300800 */
[----:B------:R-:W4:Y:S01]  /*5fb0*/  LDL.LU R13, [R1+0x4a8] ;  /* 0x0004a800010d7983 */ /* 0x000f220000300800 */
[----:B-1----:R-:W-:Y:S01]  /*5fc0*/  LOP3.LUT R10, R21, 0x1f, RZ, 0xc0, !PT ;  /* 0x0000001f150a7812 */ /* 0x002fe200078ec0ff */
[----:B------:R-:W-:-:S02]  /*5fd0*/  IMAD.SHL.U32 R22, R11, 0x2, RZ ;  /* 0x000000020b167824 */ /* 0x000fc400078e00ff */
[----:B------:R-:W4:Y:S04]  /*5fe0*/  LDL.LU R12, [R1+0x4a4] ;  /* 0x0004a400010c7983 */ /* 0x000f280000300800 */
[----:B------:R-:W4:Y:S01]  /*5ff0*/  LDL.LU R11, [R1+0x4a0] ;  /* 0x0004a000010b7983 */ /* 0x000f220000300800 */
[----:B------:R-:W-:-:S03]  /*6000*/  IMAD R28, R10, c[0x0][0x18c], RZ ;  /* 0x000063000a1c7a24 */ /* 0x000fc600078e02ff */
[----:B------:R-:W4:Y:S04]  /*6010*/  LDL.LU R10, [R1+0x498] ;  /* 0x00049800010a7983 */ /* 0x000f280000300800 */
[----:B------:R-:W1:Y:S01]  /*6020*/  S2R R20, SR_TID.X ;  /* 0x0000000000147919 */ /* 0x000e620000002100 */
[C---:B0-----:R-:W-:Y:S02]  /*6030*/  LOP3.LUT R2, R22.reuse, 0x10, RZ, 0x3c, !PT ;  /* 0x0000001016027812 */ /* 0x041fe400078e3cff */
[C---:B------:R-:W-:Y:S02]  /*6040*/  LOP3.LUT R0, R22.reuse, 0x20, RZ, 0x3c, !PT ;  /* 0x0000002016007812 */ /* 0x040fe400078e3cff */
[C---:B------:R-:W-:Y:S02]  /*6050*/  LOP3.LUT R3, R22.reuse, 0x30, RZ, 0x3c, !PT ;  /* 0x0000003016037812 */ /* 0x040fe400078e3cff */
[----:B------:R-:W-:-:S02]  /*6060*/  LOP3.LUT R2, R22, 0x50, RZ, 0x3c, !PT ;  /* 0x0000005016027812 */ /* 0x000fc400078e3cff */
[C---:B------:R-:W-:Y:S02]  /*6070*/  LOP3.LUT R0, R22.reuse, 0x40, RZ, 0x3c, !PT ;  /* 0x0000004016007812 */ /* 0x040fe400078e3cff */
[C---:B------:R-:W-:Y:S02]  /*6080*/  LOP3.LUT R3, R22.reuse, 0x60, RZ, 0x3c, !PT ;  /* 0x0000006016037812 */ /* 0x040fe400078e3cff */
[----:B------:R-:W-:Y:S01]  /*6090*/  LOP3.LUT R2, R22, 0x70, RZ, 0x3c, !PT ;  /* 0x0000007016027812 */ /* 0x000fe200078e3cff */
[C---:B------:R-:W-:Y:S01]  /*60a0*/  IMAD.SHL.U32 R22, R21.reuse, 0x2, RZ ;  /* 0x0000000215167824 */ /* 0x040fe200078e00ff */
[----:B------:R-:W-:Y:S02]  /*60b0*/  SHF.R.S32.HI R0, RZ, 0x1f, R28 ;  /* 0x0000001fff007819 */ /* 0x000fe4000001141c */
[----:B-1----:R-:W-:Y:S01]  /*60c0*/  LOP3.LUT R20, R20, 0x7, RZ, 0xc0, !PT ;  /* 0x0000000714147812 */ /* 0x002fe200078ec0ff */
[----:B------:R-:W-:-:S04]  /*60d0*/  IMAD.SHL.U32 R21, R21, 0x80, RZ ;  /* 0x0000008015157824 */ /* 0x000fc800078e00ff */
[----:B------:R-:W-:Y:S01]  /*60e0*/  IMAD R20, R20, 0x110, RZ ;  /* 0x0000011014147824 */ /* 0x000fe200078e02ff */
[----:B------:R-:W-:-:S04]  /*60f0*/  SHF.L.U64.HI R0, R28, 0x1, R0 ;  /* 0x000000011c007819 */ /* 0x000fc80000010200 */
[----:B------:R-:W-:-:S04]  /*6100*/  LOP3.LUT R20, R20, 0x10, R22, 0x78, !PT ;  /* 0x0000001014147812 */ /* 0x000fc800078e7816 */
[----:B------:R-:W-:Y:S01]  /*6110*/  LOP3.LUT R20, R20, 0x800, R21, 0xf8, !PT ;  /* 0x0000080014147812 */ /* 0x000fe200078ef815 */
[----:B------:R-:W-:-:S03]  /*6120*/  IMAD.SHL.U32 R28, R28, 0x2, RZ ;  /* 0x000000021c1c7824 */ /* 0x000fc600078e00ff */
[----:B------:R-:W-:Y:S02]  /*6130*/  LOP3.LUT R3, R20, 0x40, RZ, 0x3c, !PT ;  /* 0x0000004014037812 */ /* 0x000fe400078e3cff */
[----:B--2---:R-:W-:-:S05]  /*6140*/  SHF.R.S32.HI R2, RZ, 0x5, R23 ;  /* 0x00000005ff027819 */ /* 0x004fca0000011417 */
[----:B------:R0:W-:Y:S04]  /*6150*/  STL [R1+0x554], R2 ;  /* 0x0005540201007387 */ /* 0x0001e80000100800 */
[----:B------:R1:W-:Y:S01]  /*6160*/  STL [R1+0x974], R0 ;  /* 0x0009740001007387 */ /* 0x0003e20000100800 */
[----:B---3--:R-:W-:Y:S02]  /*6170*/  IMAD R29, R18, c[0x0][0x184], RZ ;  /* 0x00006100121d7a24 */ /* 0x008fe400078e02ff */
[----:B----4-:R-:W-:Y:S01]  /*6180*/  IMAD R7, R17, c[0x0][0x190], RZ ;  /* 0x0000640011077a24 */ /* 0x010fe200078e02ff */
[----:B------:R-:W-:Y:S01]  /*6190*/  STL [R1+0x978], R28 ;  /* 0x0009781c01007387 */ /* 0x000fe20000100800 */
[C---:B0-----:R-:W-:Y:S02]  /*61a0*/  LOP3.LUT R2, R20.reuse, 0x60, RZ, 0x3c, !PT ;  /* 0x0000006014027812 */ /* 0x041fe400078e3cff */
[----:B-1----:R-:W-:Y:S01]  /*61b0*/  LOP3.LUT R0, R20, 0x20, RZ, 0x3c, !PT ;  /* 0x0000002014007812 */ /* 0x002fe200078e3cff */
[----:B------:R-:W-:-:S02]  /*61c0*/  IMAD R0, R19, c[0x0][0x184], RZ ;  /* 0x0000610013007a24 */ /* 0x000fc400078e02ff */
[----:B------:R-:W-:Y:S02]  /*61d0*/  IMAD R2, R16, c[0x0][0x190], RZ ;  /* 0x0000640010027a24 */ /* 0x000fe400078e02ff */
[----:B------:R-:W-:Y:S01]  /*61e0*/  IMAD R3, R15, c[0x0][0x190], RZ ;  /* 0x000064000f037a24 */ /* 0x000fe200078e02ff */
[----:B------:R0:W-:Y:S04]  /*61f0*/  STL [R1+0x97c], R0 ;  /* 0x00097c0001007387 */ /* 0x0001e80000100800 */
[----:B------:R-:W-:Y:S04]  /*6200*/  STL [R1+0x980], R29 ;  /* 0x0009801d01007387 */ /* 0x000fe80000100800 */
[----:B------:R-:W-:Y:S01]  /*6210*/  STL [R1+0xa40], R7 ;  /* 0x000a400701007387 */ /* 0x000fe20000100800 */
[----:B0-----:R-:W-:-:S03]  /*6220*/  IMAD R0, R14, c[0x0][0x190], RZ ;  /* 0x000064000e007a24 */ /* 0x001fc600078e02ff */
[----:B------:R0:W-:Y:S04]  /*6230*/  STL [R1+0xc], R2 ;  /* 0x00000c0201007387 */ /* 0x0001e80000100800 */
[----:B------:R1:W-:Y:S01]  /*6240*/  STL [R1+0x2c], R3 ;  /* 0x00002c0301007387 */ /* 0x0003e20000100800 */
[----:B0-----:R-:W-:-:S03]  /*6250*/  IMAD R2, R13, c[0x0][0x190], RZ ;  /* 0x000064000d027a24 */ /* 0x001fc600078e02ff */
[----:B------:R0:W-:Y:S01]  /*6260*/  STL [R1+0x30], R0 ;  /* 0x0000300001007387 */ /* 0x0001e20000100800 */
[----:B-1----:R-:W-:-:S03]  /*6270*/  IMAD R3, R12, c[0x0][0x190], RZ ;  /* 0x000064000c037a24 */ /* 0x002fc600078e02ff */
[----:B0-----:R-:W2:Y:S04]  /*6280*/  LDL.LU R0, [R1+0x494] ;  /* 0x0004940001007983 */ /* 0x001ea80000300800 */
[----:B------:R0:W-:Y:S04]  /*6290*/  STL [R1+0x34], R2 ;  /* 0x0000340201007387 */ /* 0x0001e80000100800 */
[----:B------:R1:W-:Y:S04]  /*62a0*/  STL [R1+0x58], R3 ;  /* 0x0000580301007387 */ /* 0x0003e80000100800 */
[----:B------:R-:W3:Y:S01]  /*62b0*/  LDL.LU R28, [R1+0x490] ;  /* 0x00049000011c7983 */ /* 0x000ee20000300800 */
[----:B0-----:R-:W-:-:S02]  /*62c0*/  IMAD R2, R11, c[0x0][0x190], RZ ;  /* 0x000064000b027a24 */ /* 0x001fc400078e02ff */
[----:B-1----:R-:W-:-:S03]  /*62d0*/  IMAD R3, R10, c[0x0][0x190], RZ ;  /* 0x000064000a037a24 */ /* 0x002fc600078e02ff */
[----:B------:R0:W-:Y:S04]  /*62e0*/  STL [R1+0x4a0], R2 ;  /* 0x0004a00201007387 */ /* 0x0001e80000100800 */
[----:B------:R-:W4:Y:S04]  /*62f0*/  LDL.LU R7, [R1+0x48c] ;  /* 0x00048c0001077983 */ /* 0x000f280000300800 */
[----:B0-----:R-:W4:Y:S04]  /*6300*/  LDL.LU R2, [R1+0x488] ;  /* 0x0004880001027983 */ /* 0x001f280000300800 */
[----:B------:R0:W-:Y:S04]  /*6310*/  STL [R1+0x498], R3 ;  /* 0x0004980301007387 */ /* 0x0001e80000100800 */
[----:B0-----:R-:W4:Y:S04]  /*6320*/  LDL.LU R3, [R1+0x484] ;  /* 0x0004840001037983 */ /* 0x001f280000300800 */
[----:B------:R-:W4:Y:S04]  /*6330*/  LDL.LU R4, [R1+0x44c] ;  /* 0x00044c0001047983 */ /* 0x000f280000300800 */
        /* <DEDUP_REMOVED lines=22> */
[----:B------:R-:W4:Y:S01]  /*64a0*/  LDL.LU R29, [R1+0x8] ;  /* 0x00000800011d7983 */ /* 0x000f220000300800 */
[----:B--2---:R-:W-:-:S05]  /*64b0*/  IMAD R0, R0, c[0x0][0x190], RZ ;  /* 0x0000640000007a24 */ /* 0x004fca00078e02ff */
[----:B------:R0:W-:Y:S01]  /*64c0*/  STL [R1+0x494], R0 ;  /* 0x0004940001007387 */ /* 0x0001e20000100800 */
[----:B---3--:R-:W-:-:S03]  /*64d0*/  IMAD R28, R28, c[0x0][0x190], RZ ;  /* 0x000064001c1c7a24 */ /* 0x008fc600078e02ff */
[----:B0-----:R-:W2:Y:S04]  /*64e0*/  LDL.LU R0, [R1+0x4] ;  /* 0x0000040001007983 */ /* 0x001ea80000300800 */
[----:B------:R0:W-:Y:S01]  /*64f0*/  STL [R1+0x490], R28 ;  /* 0x0004901c01007387 */ /* 0x0001e20000100800 */
[----:B----4-:R-:W-:Y:S02]  /*6500*/  IMAD R7, R7, c[0x0][0x190], RZ ;  /* 0x0000640007077a24 */ /* 0x010fe400078e02ff */
[----:B------:R-:W-:Y:S01]  /*6510*/  IMAD R2, R2, c[0x0][0x190], RZ ;  /* 0x0000640002027a24 */ /* 0x000fe200078e02ff */
[----:B0-----:R-:W3:Y:S04]  /*6520*/  LDL.LU R28, [R1] ;  /* 0x00000000011c7983 */ /* 0x001ee80000300800 */
[----:B------:R0:W-:Y:S01]  /*6530*/  STL [R1+0x48c], R7 ;  /* 0x00048c0701007387 */ /* 0x0001e20000100800 */
[----:B------:R-:W-:-:S03]  /*6540*/  IMAD R3, R3, c[0x0][0x190], RZ ;  /* 0x0000640003037a24 */ /* 0x000fc600078e02ff */
[----:B0-----:R-:W4:Y:S01]  /*6550*/  LDL.LU R7, [R1+0xa40] ;  /* 0x000a400001077983 */ /* 0x001f220000300800 */
[----:B------:R-:W-:-:S03]  /*6560*/  IMAD R4, R4, c[0x0][0x190], RZ ;  /* 0x0000640004047a24 */ /* 0x000fc600078e02ff */
[----:B------:R0:W-:Y:S01]  /*6570*/  STL [R1+0x488], R2 ;  /* 0x0004880201007387 */ /* 0x0001e20000100800 */
[----:B------:R-:W-:Y:S02]  /*6580*/  IMAD R5, R5, c[0x0][0x190], RZ ;  /* 0x0000640005057a24 */ /* 0x000fe400078e02ff */
[----:B------:R-:W-:Y:S01]  /*6590*/  IMAD R6, R6, c[0x0][0x190], RZ ;  /* 0x0000640006067a24 */ /* 0x000fe200078e02ff */
[----:B0-----:R-:W2:Y:S01]  /*65a0*/  LDL.LU R2, [R1+0xa3c] ;  /* 0x000a3c0001027983 */ /* 0x001ea20000300800 */
[----:B------:R-:W-:-:S03]  /*65b0*/  IMAD R8, R8, c[0x0][0x190], RZ ;  /* 0x0000640008087a24 */ /* 0x000fc600078e02ff */
[----:B------:R0:W-:Y:S01]  /*65c0*/  STL [R1+0x484], R3 ;  /* 0x0004840301007387 */ /* 0x0001e20000100800 */
[----:B------:R-:W-:-:S03]  /*65d0*/  IMAD R9, R9, c[0x0][0x190], RZ ;  /* 0x0000640009097a24 */ /* 0x000fc600078e02ff */
[----:B0-----:R-:W2:Y:S04]  /*65e0*/  LDL.LU R3, [R1+0xa38] ;  /* 0x000a380001037983 */ /* 0x001ea80000300800 */
[----:B------:R0:W-:Y:S01]  /*65f0*/  STL [R1+0x44c], R4 ;  /* 0x00044c0401007387 */ /* 0x0001e20000100800 */
[----:B------:R-:W-:Y:S02]  /*6600*/  IMAD R27, R27, c[0x0][0x190], RZ ;  /* 0x000064001b1b7a24 */ /* 0x000fe400078e02ff */
[----:B------:R-:W-:Y:S01]  /*6610*/  IMAD R26, R26, c[0x0][0x190], RZ ;  /* 0x000064001a1a7a24 */ /* 0x000fe200078e02ff */
[----:B0-----:R-:W2:Y:S04]  /*6620*/  LDL.LU R4, [R1+0xa34] ;  /* 0x000a340001047983 */ /* 0x001ea80000300800 */
[----:B------:R0:W-:Y:S01]  /*6630*/  STL [R1+0x448], R5 ;  /* 0x0004480501007387 */ /* 0x0001e20000100800 */
[----:B------:R-:W-:-:S03]  /*6640*/  IMAD R25, R25, c[0x0][0x190], RZ ;  /* 0x0000640019197a24 */ /* 0x000fc600078e02ff */
[----:B0-----:R-:W4:Y:S04]  /*6650*/  LDL.LU R5, [R1+0xa30] ;  /* 0x000a300001057983 */ /* 0x001f280000300800 */
        /* <DEDUP_REMOVED lines=57> */
[----:B------:R-:W-:-:S02]  /*69f0*/  IMAD R29, R29, c[0x0][0x190], RZ ;  /* 0x000064001d1d7a24 */ /* 0x000fc400078e02ff */
[----:B--2---:R-:W-:Y:S02]  /*6a00*/  IMAD R0, R0, c[0x0][0x190], RZ ;  /* 0x0000640000007a24 */ /* 0x004fe400078e02ff */
[----:B---3--:R-:W-:Y:S01]  /*6a10*/  IMAD R28, R28, c[0x0][0x190], RZ ;  /* 0x000064001c1c7a24 */ /* 0x008fe200078e02ff */
[----:B------:R0:W-:Y:S04]  /*6a20*/  STL [R1+0x99c], R29 ;  /* 0x00099c1d01007387 */ /* 0x0001e80000100800 */
[----:B------:R1:W-:Y:S04]  /*6a30*/  STL [R1+0x998], R0 ;  /* 0x0009980001007387 */ /* 0x0003e80000100800 */
[----:B0-----:R-:W2:Y:S04]  /*6a40*/  LDL.LU R29, [R1+0x490] ;  /* 0x00049000011d7983 */ /* 0x001ea80000300800 */
[----:B-1----:R-:W3:Y:S04]  /*6a50*/  LDL.LU R0, [R1+0x48c] ;  /* 0x00048c0001007983 */ /* 0x002ee80000300800 */
[----:B------:R0:W-:Y:S04]  /*6a60*/  STL [R1+0x994], R28 ;  /* 0x0009941c01007387 */ /* 0x0001e80000100800 */
[----:B0-----:R-:W2:Y:S01]  /*6a70*/  LDL.LU R28, [R1+0x494] ;  /* 0x00049400011c7983 */ /* 0x001ea20000300800 */
[----:B----4-:R-:W-:-:S02]  /*6a80*/  IMAD R18, R18, c[0x0][0x190], RZ ;  /* 0x0000640012127a24 */ /* 0x010fc400078e02ff */
[----:B------:R-:W-:Y:S02]  /*6a90*/  IMAD R17, R17, c[0x0][0x190], RZ ;  /* 0x0000640011117a24 */ /* 0x000fe400078e02ff */
[----:B------:R-:W-:Y:S02]  /*6aa0*/  IMAD R16, R16, c[0x0][0x190], RZ ;  /* 0x0000640010107a24 */ /* 0x000fe400078e02ff */
[----:B------:R-:W-:Y:S02]  /*6ab0*/  IMAD R15, R15, c[0x0][0x190], RZ ;  /* 0x000064000f0f7a24 */ /* 0x000fe400078e02ff */
[----:B------:R-:W-:Y:S02]  /*6ac0*/  IMAD R14, R14, c[0x0][0x190], RZ ;  /* 0x000064000e0e7a24 */ /* 0x000fe400078e02ff */
[----:B------:R-:W-:Y:S02]  /*6ad0*/  IMAD R13, R13, c[0x0][0x190], RZ ;  /* 0x000064000d0d7a24 */ /* 0x000fe400078e02ff */
[----:B------:R-:W-:-:S02]  /*6ae0*/  IMAD R12, R12, c[0x0][0x190], RZ ;  /* 0x000064000c0c7a24 */ /* 0x000fc400078e02ff */
[----:B------:R-:W-:Y:S02]  /*6af0*/  IMAD R11, R11, c[0x0][0x190], RZ ;  /* 0x000064000b0b7a24 */ /* 0x000fe400078e02ff */
[----:B------:R-:W-:-:S05]  /*6b00*/  IMAD R10, R10, c[0x0][0x190], RZ ;  /* 0x000064000a0a7a24 */ /* 0x000fca00078e02ff */
        /* <DEDUP_REMOVED lines=15> */
[----:B0-----:R-:W3:Y:S04]  /*6c00*/  LDL.LU R17, [R1+0x2c] ;  /* 0x00002c0001117983 */ /* 0x001ee80000300800 */
[----:B------:R0:W-:Y:S04]  /*6c10*/  STL [R1+0x9b0], R18 ;  /* 0x0009b01201007387 */ /* 0x0001e80000100800 */
[----:B0-----:R-:W4:Y:S01]  /*6c20*/  LDL.LU R18, [R1+0xc] ;  /* 0x00000c0001127983 */ /* 0x001f220000300800 */
[----:B------:R-:W-:-:S02]  /*6c30*/  IMAD R19, R19, c[0x0][0x190], RZ ;  /* 0x0000640013137a24 */ /* 0x000fc400078e02ff */
[----:B------:R-:W-:Y:S02]  /*6c40*/  IMAD R20, R20, c[0x0][0x190], RZ ;  /* 0x0000640014147a24 */ /* 0x000fe400078e02ff */
[----:B------:R-:W-:Y:S02]  /*6c50*/  IMAD R21, R21, c[0x0][0x190], RZ ;  /* 0x0000640015157a24 */ /* 0x000fe400078e02ff */
[----:B------:R-:W-:Y:S01]  /*6c60*/  IMAD R22, R22, c[0x0][0x190], RZ ;  /* 0x0000640016167a24 */ /* 0x000fe200078e02ff */
[----:B------:R-:W-:Y:S01]  /*6c70*/  STL [R1+0x9b4], R19 ;  /* 0x0009b41301007387 */ /* 0x000fe20000100800 */
[----:B------:R-:W-:Y:S02]  /*6c80*/  IMAD R23, R23, c[0x0][0x190], RZ ;  /* 0x0000640017177a24 */ /* 0x000fe400078e02ff */
[----:B------:R-:W-:Y:S01]  /*6c90*/  IMAD R24, R24, c[0x0][0x190], RZ ;  /* 0x0000640018187a24 */ /* 0x000fe200078e02ff */
[----:B------:R-:W-:Y:S01]  /*6ca0*/  STL [R1+0x9b8], R20 ;  /* 0x0009b81401007387 */ /* 0x000fe20000100800 */
[----:B------:R-:W-:-:S02]  /*6cb0*/  IMAD R25, R25, c[0x0][0x190], RZ ;  /* 0x0000640019197a24 */ /* 0x000fc400078e02ff */
[----:B------:R-:W-:Y:S01]  /*6cc0*/  IMAD R26, R26, c[0x0][0x190], RZ ;  /* 0x000064001a1a7a24 */ /* 0x000fe200078e02ff */
[----:B------:R-:W-:Y:S01]  /*6cd0*/  STL [R1+0x9bc], R21 ;  /* 0x0009bc1501007387 */ /* 0x000fe20000100800 */
[----:B------:R-:W-:Y:S02]  /*6ce0*/  IMAD R27, R27, c[0x0][0x190], RZ ;  /* 0x000064001b1b7a24 */ /* 0x000fe400078e02ff */
[----:B------:R-:W-:Y:S01]  /*6cf0*/  IMAD R9, R9, c[0x0][0x190], RZ ;  /* 0x0000640009097a24 */ /* 0x000fe200078e02ff */
[----:B------:R-:W-:Y:S04]  /*6d00*/  STL [R1+0x9c0], R22 ;  /* 0x0009c01601007387 */ /* 0x000fe80000100800 */
[----:B------:R-:W-:Y:S04]  /*6d10*/  STL [R1+0x9c4], R23 ;  /* 0x0009c41701007387 */ /* 0x000fe80000100800 */
[----:B------:R-:W-:Y:S04]  /*6d20*/  STL [R1+0x9c8], R24 ;  /* 0x0009c81801007387 */ /* 0x000fe80000100800 */
[----:B------:R-:W-:Y:S04]  /*6d30*/  STL [R1+0x9cc], R25 ;  /* 0x0009cc1901007387 */ /* 0x000fe80000100800 */
[----:B------:R-:W-:Y:S04]  /*6d40*/  STL [R1+0x9d0], R26 ;  /* 0x0009d01a01007387 */ /* 0x000fe80000100800 */
[----:B------:R-:W-:Y:S04]  /*6d50*/  STL [R1+0x9d4], R27 ;  /* 0x0009d41b01007387 */ /* 0x000fe80000100800 */
[----:B------:R0:W-:Y:S04]  /*6d60*/  STL [R1+0x9d8], R9 ;  /* 0x0009d80901007387 */ /* 0x0001e80000100800 */
[----:B0-----:R-:W4:Y:S04]  /*6d70*/  LDL.LU R9, [R1+0x44c] ;  /* 0x00044c0001097983 */ /* 0x001f280000300800 */
[----:B------:R-:W4:Y:S01]  /*6d80*/  LDL.LU R27, [R1+0x448] ;  /* 0x00044800011b7983 */ /* 0x000f220000300800 */
[----:B------:R-:W-:-:S05]  /*6d90*/  LEA R19, P6, R7, c[0x0][0x168], 0x1 ;  /* 0x00005a0007137a11 */ /* 0x000fca00078c08ff */
[----:B------:R2:W-:Y:S02]  /*6da0*/  STL [R1+0x908], R19 ;  /* 0x0009081301007387 */ /* 0x0005e40000100800 */
[----:B--2---:R-:W-:Y:S02]  /*6db0*/  LEA R19, P2, R16, c[0x0][0x168], 0x1 ;  /* 0x00005a0010137a11 */ /* 0x004fe400078408ff */
[----:B---3--:R-:W-:Y:S02]  /*6dc0*/  LEA R20, P3, R17, c[0x0][0x168], 0x1 ;  /* 0x00005a0011147a11 */ /* 0x008fe400078608ff */
[----:B----4-:R-:W-:-:S05]  /*6dd0*/  LEA R21, P5, R18, c[0x0][0x168], 0x1 ;  /* 0x00005a0012157a11 */ /* 0x010fca00078a08ff */
[----:B------:R0:W-:Y:S04]  /*6de0*/  STL [R1+0x7b8], R21 ;  /* 0x0007b81501007387 */ /* 0x0001e80000100800 */
[----:B------:R-:W2:Y:S01]  /*6df0*/  LDL.LU R26, [R1+0x444] ;  /* 0x00044400011a7983 */ /* 0x000ea20000300800 */
[----:B0-----:R-:W-:-:S03]  /*6e00*/  LEA R21, P1, R15, c[0x0][0x168], 0x1 ;  /* 0x00005a000f157a11 */ /* 0x001fc600078208ff */
[----:B------:R0:W-:Y:S04]  /*6e10*/  STL [R1+0x7bc], R20 ;  /* 0x0007bc1401007387 */ /* 0x0001e80000100800 */
[----:B------:R1:W-:Y:S04]  /*6e20*/  STL [R1+0x90c], R19 ;  /* 0x00090c1301007387 */ /* 0x0003e80000100800 */
[----:B------:R-:W-:Y:S04]  /*6e30*/  STL [R1+0x7c0], R21 ;  /* 0x0007c01501007387 */ /* 0x000fe80000100800 */
[----:B------:R-:W3:Y:S01]  /*6e40*/  LDL.LU R25, [R1+0x6c] ;  /* 0x00006c0001197983 */ /* 0x000ee20000300800 */
[----:B0-----:R-:W-:-:S02]  /*6e50*/  LEA R20, P0, R14, c[0x0][0x168], 0x1 ;  /* 0x00005a000e147a11 */ /* 0x001fc400078008ff */
[----:B-1----:R-:W-:-:S03]  /*6e60*/  LEA R19, P4, R13, c[0x0][0x168], 0x1 ;  /* 0x00005a000d137a11 */ /* 0x002fc600078808ff */
[----:B------:R0:W-:Y:S04]  /*6e70*/  STL [R1+0x7c4], R20 ;  /* 0x0007c41401007387 */ /* 0x0001e80000100800 */
[----:B------:R1:W-:Y:S01]  /*6e80*/  STL [R1+0x880], R19 ;  /* 0x0008801301007387 */ /* 0x0003e20000100800 */
[----:B0-----:R-:W-:-:S05]  /*6e90*/  LEA.HI.X.SX32 R20, R7, c[0x0][0x16c], 0x1, P6 ;  /* 0x00005b0007147a11 */ /* 0x001fca00030f0eff */
[----:B------:R-:W-:Y:S04]  /*6ea0*/  STL [R1+0x878], R20 ;  /* 0x0008781401007387 */ /* 0x000fe80000100800 */
[----:B------:R-:W4:Y:S01]  /*6eb0*/  LDL.LU R24, [R1+0x68] ;  /* 0x0000680001187983 */ /* 0x000f220000300800 */
[----:B-1----:R-:W-:Y:S02]  /*6ec0*/  LEA R19, P6, R11, c[0x0][0x168], 0x1 ;  /* 0x00005a000b137a11 */ /* 0x002fe400078c08ff */
[----:B------:R-:W-:Y:S02]  /*6ed0*/  LEA.HI.X.SX32 R7, R18, c[0x0][0x16c], 0x1, P5 ;  /* 0x00005b0012077a11 */ /* 0x000fe400028f0eff */
[----:B------:R-:W-:Y:S01]  /*6ee0*/  LEA R18, P5, R28, c[0x0][0x168], 0x1 ;  /* 0x00005a001c127a11 */ /* 0x000fe200078a08ff */
[----:B------:R-:W-:Y:S04]  /*6ef0*/  STL [R1+0x7cc], R19 ;  /* 0x0007cc1301007387 */ /* 0x000fe80000100800 */
[----:B------:R0:W-:Y:S04]  /*6f00*/  STL [R1+0x748], R7 ;  /* 0x0007480701007387 */ /* 0x0001e80000100800 */
[----:B------:R-:W-:Y:S04]  /*6f10*/  STL [R1+0x884], R18 ;  /* 0x0008841201007387 */ /* 0x000fe80000100800 */
[----:B------:R-:W4:Y:S01]  /*6f20*/  LDL.LU R23, [R1+0x64] ;  /* 0x0000640001177983 */ /* 0x000f220000300800 */
[----:B------:R-:W-:-:S02]  /*6f30*/  LEA.HI.X.SX32 R17, R17, c[0x0][0x16c], 0x1, P3 ;  /* 0x00005b0011117a11 */ /* 0x000fc400018f0eff */
[----:B0-----:R-:W-:-:S03]  /*6f40*/  LEA R7, P3, R29, c[0x0][0x168], 0x1 ;  /* 0x00005a001d077a11 */ /* 0x001fc600078608ff */
[----:B------:R0:W-:Y:S04]  /*6f50*/  STL [R1+0x74c], R17 ;  /* 0x00074c1101007387 */ /* 0x0001e80000100800 */
[----:B------:R1:W-:Y:S01]  /*6f60*/  STL [R1+0x910], R7 ;  /* 0x0009100701007387 */ /* 0x0003e20000100800 */
[----:B0-----:R-:W-:-:S05]  /*6f70*/  LEA.HI.X.SX32 R17, R16, c[0x0][0x16c], 0x1, P2 ;  /* 0x00005b0010117a11 */ /* 0x001fca00010f0eff */
[----:B------:R-:W-:Y:S04]  /*6f80*/  STL [R1+0x87c], R17 ;  /* 0x00087c1101007387 */ /* 0x000fe80000100800 */
[----:B------:R-:W4:Y:S01]  /*6f90*/  LDL.LU R22, [R1+0x60] ;  /* 0x0000600001167983 */ /* 0x000f220000300800 */
[----:B------:R-:W-:Y:S02]  /*6fa0*/  LEA R16, P2, R0, c[0x0][0x168], 0x1 ;  /* 0x00005a0000107a11 */ /* 0x000fe400078408ff */
[----:B-1----:R-:W-:Y:S02]  /*6fb0*/  LEA.HI.X.SX32 R7, R15, c[0x0][0x16c], 0x1, P1 ;  /* 0x00005b000f077a11 */ /* 0x002fe400008f0eff */
[----:B------:R-:W-:Y:S01]  /*6fc0*/  LEA R15, P1, R10, c[0x0][0x168], 0x1 ;  /* 0x00005a000a0f7a11 */ /* 0x000fe200078208ff */
[----:B------:R-:W-:Y:S01]  /*6fd0*/  STL [R1+0x7d4], R16 ;  /* 0x0007d41001007387 */ /* 0x000fe20000100800 */
[----:B------:R-:W-:-:S03]  /*6fe0*/  LEA.HI.X.SX32 R14, R14, c[0x0][0x16c], 0x1, P0 ;  /* 0x00005b000e0e7a11 */ /* 0x000fc600000f0eff */
[----:B------:R0:W-:Y:S04]  /*6ff0*/  STL [R1+0x750], R7 ;  /* 0x0007500701007387 */ /* 0x0001e80000100800 */
[----:B------:R-:W-:Y:S04]  /*7000*/  STL [R1+0x88c], R15 ;  /* 0x00088c0f01007387 */ /* 0x000fe80000100800 */
[----:B------:R-:W4:Y:S01]  /*7010*/  LDL.LU R21, [R1+0x5c] ;  /* 0x00005c0001157983 */ /* 0x000f220000300800 */
[----:B0-----:R-:W-:-:S03]  /*7020*/  LEA R7, P0, R12, c[0x0][0x168], 0x1 ;  /* 0x00005a000c077a11 */ /* 0x001fc600078008ff */
[----:B------:R-:W-:Y:S01]  /*7030*/  STL [R1+0x754], R14 ;  /* 0x0007540e01007387 */ /* 0x000fe20000100800 */
[----:B------:R-:W-:-:S03]  /*7040*/  LEA.HI.X.SX32 R13, R13, c[0x0][0x16c], 0x1, P4 ;  /* 0x00005b000d0d7a11 */ /* 0x000fc600020f0eff */
[----:B------:R0:W-:Y:S04]  /*7050*/  STL [R1+0x890], R7 ;  /* 0x0008900701007387 */ /* 0x0001e80000100800 */
[----:B------:R-:W4:Y:S04]  /*7060*/  LDL.LU R20, [R1+0x54] ;  /* 0x0000540001147983 */ /* 0x000f280000300800 */
[----:B------:R-:W-:Y:S01]  /*7070*/  STL [R1+0x7c8], R13 ;  /* 0x0007c80d01007387 */ /* 0x000fe20000100800 */
[----:B0-----:R-:W-:-:S03]  /*7080*/  LEA R7, P4, R9, c[0x0][0x168], 0x1 ;  /* 0x00005a0009077a11 */ /* 0x001fc600078808ff */
[----:B------:R-:W4:Y:S01]  /*7090*/  LDL.LU R19, [R1+0x50] ;  /* 0x0000500001137983 */ /* 0x000f220000300800 */
[----:B------:R-:W-:-:S03]  /*70a0*/  LEA.HI.X.SX32 R11, R11, c[0x0][0x16c], 0x1, P6 ;  /* 0x00005b000b0b7a11 */ /* 0x000fc600030f0eff */
[----:B------:R0:W-:Y:S04]  /*70b0*/  STL [R1+0x7e0], R7 ;  /* 0x0007e00701007387 */ /* 0x0001e80000100800 */
[----:B------:R-:W4:Y:S04]  /*70c0*/  LDL.LU R18, [R1+0x4c] ;  /* 0x00004c0001127983 */ /* 0x000f280000300800 */
[----:B------:R1:W-:Y:S01]  /*70d0*/  STL [R1+0x758], R11 ;  /* 0x0007580b01007387 */ /* 0x0003e20000100800 */
[----:B0-----:R-:W-:-:S03]  /*70e0*/  LEA R7, P6, R27, c[0x0][0x168], 0x1 ;  /* 0x00005a001b077a11 */ /* 0x001fc600078c08ff */
[----:B------:R-:W4:Y:S04]  /*70f0*/  LDL.LU R17, [R1+0x48] ;  /* 0x0000480001117983 */ /* 0x000f280000300800 */
[----:B------:R-:W-:Y:S01]  /*7100*/  STL [R1+0x894], R7 ;  /* 0x0008940701007387 */ /* 0x000fe20000100800 */
[----:B-1----:R-:W-:-:S03]  /*7110*/  LEA.HI.X.SX32 R11, R28, c[0x0][0x16c], 0x1, P5 ;  /* 0x00005b001c0b7a11 */ /* 0x002fc600028f0eff */
[----:B------:R-:W4:Y:S04]  /*7120*/  LDL.LU R16, [R1+0x44] ;  /* 0x0000440001107983 */ /* 0x000f280000300800 */
[----:B------:R0:W-:Y:S04]  /*7130*/  STL [R1+0x7d0], R11 ;  /* 0x0007d00b01007387 */ /* 0x0001e80000100800 */
[----:B------:R-:W4:Y:S01]  /*7140*/  LDL.LU R15, [R1+0x40] ;  /* 0x00004000010f7983 */ /* 0x000f220000300800 */
[----:B0-----:R-:W-:Y:S02]  /*7150*/  LEA.HI.X.SX32 R11, R29, c[0x0][0x16c], 0x1, P3 ;  /* 0x00005b001d0b7a11 */ /* 0x001fe400018f0eff */
[----:B------:R-:W-:-:S02]  /*7160*/  LEA.HI.X.SX32 R13, R12, c[0x0][0x16c], 0x1, P0 ;  /* 0x00005b000c0d7a11 */ /* 0x000fc400000f0eff */
[----:B--2---:R-:W-:-:S05]  /*7170*/  LEA R7, P5, R26, c[0x0][0x168], 0x1 ;  /* 0x00005a001a077a11 */ /* 0x004fca00078a08ff */
[----:B------:R3:W-:Y:S04]  /*7180*/  STL [R1+0x914], R7 ;  /* 0x0009140701007387 */ /* 0x0007e80000100800 */
[----:B------:R-:W2:Y:S04]  /*7190*/  LDL.LU R14, [R1+0x3c] ;  /* 0x00003c00010e7983 */ /* 0x000ea80000300800 */
[----:B------:R0:W-:Y:S04]  /*71a0*/  STL [R1+0x888], R11 ;  /* 0x0008880b01007387 */ /* 0x0001e80000100800 */
[----:B------:R-:W2:Y:S01]  /*71b0*/  LDL.LU R29, [R1+0x38] ;  /* 0x00003800011d7983 */ /* 0x000ea20000300800 */
[----:B---3--:R-:W-:-:S02]  /*71c0*/  LEA R7, P3, R25, c[0x0][0x168], 0x1 ;  /* 0x00005a0019077a11 */ /* 0x008fc400078608ff */
[----:B0-----:R-:W-:-:S03]  /*71d0*/  LEA.HI.X.SX32 R11, R0, c[0x0][0x16c], 0x1, P2 ;  /* 0x00005b00000b7a11 */ /* 0x001fc600010f0eff */
[----:B------:R4:W-:Y:S04]  /*71e0*/  STL [R1+0x7e8], R7 ;  /* 0x0007e80701007387 */ /* 0x0009e80000100800 */
[----:B------:R-:W3:Y:S04]  /*71f0*/  LDL.LU R0, [R1+0x28] ;  /* 0x0000280001007983 */ /* 0x000ee80000300800 */
[----:B------:R0:W-:Y:S04]  /*7200*/  STL [R1+0x75c], R11 ;  /* 0x00075c0b01007387 */ /* 0x0001e80000100800 */
[----:B------:R-:W3:Y:S01]  /*7210*/  LDL.LU R28, [R1+0x24] ;  /* 0x00002400011c7983 */ /* 0x000ee20000300800 */
[----:B----4-:R-:W-:-:S02]  /*7220*/  LEA R7, P2, R24, c[0x0][0x168], 0x1 ;  /* 0x00005a0018077a11 */ /* 0x010fc400078408ff */
[----:B0-----:R-:W-:-:S03]  /*7230*/  LEA.HI.X.SX32 R11, R10, c[0x0][0x16c], 0x1, P1 ;  /* 0x00005b000a0b7a11 */ /* 0x001fc600008f0eff */
[----:B------:R0:W-:Y:S04]  /*7240*/  STL [R1+0x7ec], R7 ;  /* 0x0007ec0701007387 */ /* 0x0001e80000100800 */
[----:B------:R-:W4:Y:S04]  /*7250*/  LDL.LU R10, [R1+0x20] ;  /* 0x00002000010a7983 */ /* 0x000f280000300800 */
[----:B------:R1:W-:Y:S01]  /*7260*/  STL [R1+0x7d8], R11 ;  /* 0x0007d80b01007387 */ /* 0x0003e20000100800 */
[----:B0-----:R-:W-:-:S03]  /*7270*/  LEA R7, P1, R23, c[0x0][0x168], 0x1 ;  /* 0x00005a0017077a11 */ /* 0x001fc600078208ff */
[----:B-1----:R-:W3:Y:S04]  /*7280*/  LDL.LU R11, [R1+0x1c] ;  /* 0x00001c00010b7983 */ /* 0x002ee80000300800 */
[----:B------:R0:W-:Y:S04]  /*7290*/  STL [R1+0x918], R7 ;  /* 0x0009180701007387 */ /* 0x0001e80000100800 */
[----:B------:R-:W3:Y:S04]  /*72a0*/  LDL.LU R12, [R1+0x18] ;  /* 0x00001800010c7983 */ /* 0x000ee80000300800 */
[----:B------:R1:W-:Y:S01]  /*72b0*/  STL [R1+0x7dc], R13 ;  /* 0x0007dc0d01007387 */ /* 0x0003e20000100800 */
[----:B0-----:R-:W-:-:S03]  /*72c0*/  LEA R7, P0, R22, c[0x0][0x168], 0x1 ;  /* 0x00005a0016077a11 */ /* 0x001fc600078008ff */
[----:B-1----:R-:W4:Y:S04]  /*72d0*/  LDL.LU R13, [R1+0x14] ;  /* 0x00001400010d7983 */ /* 0x002f280000300800 */
[----:B------:R0:W-:Y:S04]  /*72e0*/  STL [R1+0x7f0], R7 ;  /* 0x0007f00701007387 */ /* 0x0001e80000100800 */
[----:B0-----:R-:W4:Y:S01]  /*72f0*/  LDL.LU R7, [R1+0x10] ;  /* 0x0000100001077983 */ /* 0x001f220000300800 */
[----:B------:R-:W-:Y:S02]  /*7300*/  LEA.HI.X.SX32 R9, R9, c[0x0][0x16c], 0x1, P4 ;  /* 0x00005b0009097a11 */ /* 0x000fe400020f0eff */
[----:B------:R-:W-:-:S03]  /*7310*/  LEA.HI.X.SX32 R27, R27, c[0x0][0x16c], 0x1, P6 ;  /* 0x00005b001b1b7a11 */ /* 0x000fc600030f0eff */
[----:B------:R0:W-:Y:S02]  /*7320*/  STL [R1+0x760], R9 ;  /* 0x0007600901007387 */ /* 0x0001e40000100800 */
[----:B0-----:R-:W-:-:S05]  /*7330*/  LEA R9, P4, R21, c[0x0][0x168], 0x1 ;  /* 0x00005a0015097a11 */ /* 0x001fca00078808ff */
[----:B------:R0:W-:Y:S01]  /*7340*/  STL [R1+0x7f4], R9 ;  /* 0x0007f40901007387 */ /* 0x0001e20000100800 */
[----:B------:R-:W-:-:S03]  /*7350*/  LEA.HI.X.SX32 R26, R26, c[0x0][0x16c], 0x1, P5 ;  /* 0x00005b001a1a7a11 */ /* 0x000fc600028f0eff */
[----:B0-----:R-:W4:Y:S04]  /*7360*/  LDL.LU R9, [R1+0x9d8] ;  /* 0x0009d80001097983 */ /* 0x001f280000300800 */
        /* <DEDUP_REMOVED lines=31> */
[----:B--2---:R-:W-:-:S05]  /*7560*/  LEA R21, P4, R14, c[0x0][0x168], 0x1 ;  /* 0x00005a000e157a11 */ /* 0x004fca00078808ff */
[----:B------:R0:W-:Y:S01]  /*7570*/  STL [R1+0x8b0], R21 ;  /* 0x0008b01501007387 */ /* 0x0001e20000100800 */
[----:B------:R-:W-:-:S03]  /*7580*/  LEA.HI.X.SX32 R19, R19, c[0x0][0x16c], 0x1, P5 ;  /* 0x00005b0013137a11 */ /* 0x000fc600028f0eff */
[----:B0-----:R-:W2:Y:S04]  /*7590*/  LDL.LU R21, [R1+0x9bc] ;  /* 0x0009bc0001157983 */ /* 0x001ea80000300800 */
[----:B------:R0:W-:Y:S02]  /*75a0*/  STL [R1+0x7f8], R20 ;  /* 0x0007f81401007387 */ /* 0x0001e40000100800 */
[----:B0-----:R-:W-:-:S05]  /*75b0*/  LEA R20, P6, R29, c[0x0][0x168], 0x1 ;  /* 0x00005a001d147a11 */ /* 0x001fca00078c08ff */
[----:B------:R0:W-:Y:S01]  /*75c0*/  STL [R1+0x810], R20 ;  /* 0x0008101401007387 */ /* 0x0001e20000100800 */
[----:B------:R-:W-:-:S03]  /*75d0*/  LEA.HI.X.SX32 R18, R18, c[0x0][0x16c], 0x1, P3 ;  /* 0x00005b0012127a11 */ /* 0x000fc600018f0eff */
[----:B0-----:R-:W2:Y:S04]  /*75e0*/  LDL.LU R20, [R1+0x9b8] ;  /* 0x0009b80001147983 */ /* 0x001ea80000300800 */
[----:B------:R3:W-:Y:S02]  /*75f0*/  STL [R1+0x774], R19 ;  /* 0x0007741301007387 */ /* 0x0007e40000100800 */
[----:B---3--:R-:W-:-:S05]  /*7600*/  LEA R19, P5, R0, c[0x0][0x168], 0x1 ;  /* 0x00005a0000137a11 */ /* 0x008fca00078a08ff */
[----:B------:R0:W-:Y:S01]  /*7610*/  STL [R1+0x8b4], R19 ;  /* 0x0008b41301007387 */ /* 0x0001e20000100800 */
[----:B------:R-:W-:-:S03]  /*7620*/  LEA.HI.X.SX32 R17, R17, c[0x0][0x16c], 0x1, P2 ;  /* 0x00005b0011117a11 */ /* 0x000fc600010f0eff */
[----:B0-----:R-:W3:Y:S04]  /*7630*/  LDL.LU R19, [R1+0x9b4] ;  /* 0x0009b40001137983 */ /* 0x001ee80000300800 */
[----:B------:R0:W-:Y:S02]  /*7640*/  STL [R1+0x800], R18 ;  /* 0x0008001201007387 */ /* 0x0001e40000100800 */
[----:B0-----:R-:W-:-:S05]  /*7650*/  LEA R18, P3, R28, c[0x0][0x168], 0x1 ;  /* 0x00005a001c127a11 */ /* 0x001fca00078608ff */
[----:B------:R0:W-:Y:S01]  /*7660*/  STL [R1+0x920], R18 ;  /* 0x0009201201007387 */ /* 0x0001e20000100800 */
[----:B------:R-:W-:-:S03]  /*7670*/  LEA.HI.X.SX32 R16, R16, c[0x0][0x16c], 0x1, P1 ;  /* 0x00005b0010107a11 */ /* 0x000fc600008f0eff */
[----:B0-----:R-:W2:Y:S04]  /*7680*/  LDL.LU R18, [R1+0x9b0] ;  /* 0x0009b00001127983 */ /* 0x001ea80000300800 */
[----:B------:R4:W-:Y:S02]  /*7690*/  STL [R1+0x8a8], R17 ;  /* 0x0008a81101007387 */ /* 0x0009e40000100800 */
[----:B----4-:R-:W-:-:S05]  /*76a0*/  LEA R17, P2, R10, c[0x0][0x168], 0x1 ;  /* 0x00005a000a117a11 */ /* 0x010fca00078408ff */
[----:B------:R0:W-:Y:S01]  /*76b0*/  STL [R1+0x818], R17 ;  /* 0x0008181101007387 */ /* 0x0001e20000100800 */
[----:B------:R-:W-:-:S03]  /*76c0*/  LEA.HI.X.SX32 R15, R15, c[0x0][0x16c], 0x1, P0 ;  /* 0x00005b000f0f7a11 */ /* 0x000fc600000f0eff */
[----:B0-----:R-:W4:Y:S04]  /*76d0*/  LDL.LU R17, [R1+0x9ac] ;  /* 0x0009ac0001117983 */ /* 0x001f280000300800 */
[----:B------:R0:W-:Y:S02]  /*76e0*/  STL [R1+0x778], R16 ;  /* 0x0007781001007387 */ /* 0x0001e40000100800 */
[----:B0-----:R-:W-:-:S05]  /*76f0*/  LEA R16, P1, R11, c[0x0][0x168], 0x1 ;  /* 0x00005a000b107a11 */ /* 0x001fca00078208ff */
        /* <DEDUP_REMOVED lines=9> */
[----:B0-----:R-:W-:-:S05]  /*7790*/  LEA R14, P4, R13, c[0x0][0x168], 0x1 ;  /* 0x00005a000d0e7a11 */ /* 0x001fca00078808ff */
[----:B------:R0:W-:Y:S04]  /*77a0*/  STL [R1+0x820], R14 ;  /* 0x0008200e01007387 */ /* 0x0001e80000100800 */
[----:B0-----:R-:W2:Y:S04]  /*77b0*/  LDL.LU R14, [R1+0x9a0] ;  /* 0x0009a000010e7983 */ /* 0x001ea80000300800 */
[----:B------:R0:W-:Y:S02]  /*77c0*/  STL [R1+0x77c], R29 ;  /* 0x00077c1d01007387 */ /* 0x0001e40000100800 */
[----:B0-----:R-:W-:-:S05]  /*77d0*/  LEA R29, P6, R7, c[0x0][0x168], 0x1 ;  /* 0x00005a00071d7a11 */ /* 0x001fca00078c08ff */
[----:B------:R0:W-:Y:S04]  /*77e0*/  STL [R1+0x824], R29 ;  /* 0x0008241d01007387 */ /* 0x0001e80000100800 */
[----:B0-----:R-:W2:Y:S01]  /*77f0*/  LDL.LU R29, [R1+0x99c] ;  /* 0x00099c00011d7983 */ /* 0x001ea20000300800 */
[----:B------:R-:W-:-:S05]  /*7800*/  LEA.HI.X.SX32 R0, R0, c[0x0][0x16c], 0x1, P5 ;  /* 0x00005b0000007a11 */ /* 0x000fca00028f0eff */
[----:B------:R2:W-:Y:S02]  /*7810*/  STL [R1+0x814], R0 ;  /* 0x0008140001007387 */ /* 0x0005e40000100800 */
[----:B--2---:R-:W-:-:S05]  /*7820*/  LEA R0, P5, R29, c[0x0][0x168], 0x1 ;  /* 0x00005a001d007a11 */ /* 0x004fca00078a08ff */
        /* <DEDUP_REMOVED lines=28> */
[----:B------:R2:W-:Y:S01]  /*79f0*/  STL [R1+0x78c], R7 ;  /* 0x00078c0701007387 */ /* 0x0005e20000100800 */
[----:B------:R-:W-:Y:S01]  /*7a00*/  IMAD R8, R8, c[0x0][0x190], RZ ;  /* 0x0000640008087a24 */ /* 0x000fe200078e02ff */
[----:B--2---:R-:W-:-:S05]  /*7a10*/  LEA R7, P6, R13, c[0x0][0x168], 0x1 ;  /* 0x00005a000d077a11 */ /* 0x004fca00078c08ff */
[----:B------:R0:W-:Y:S02]  /*7a20*/  STL [R1+0x92c], R7 ;  /* 0x00092c0701007387 */ /* 0x0001e40000100800 */
[----:B0-----:R-:W-:Y:S02]  /*7a30*/  LEA.HI.X.SX32 R7, R29, c[0x0][0x16c], 0x1, P5 ;  /* 0x00005b001d077a11 */ /* 0x001fe400028f0eff */
[----:B------:R-:W2:Y:S04]  /*7a40*/  LDL.LU R29, [R1+0x980] ;  /* 0x00098000011d7983 */ /* 0x000ea80000300800 */
[----:B------:R0:W-:Y:S02]  /*7a50*/  STL [R1+0x828], R7 ;  /* 0x0008280701007387 */ /* 0x0001e40000100800 */
[----:B0-----:R-:W-:-:S05]  /*7a60*/  LEA R7, P5, R14, c[0x0][0x168], 0x1 ;  /* 0x00005a000e077a11 */ /* 0x001fca00078a08ff */
[----:B------:R0:W-:Y:S02]  /*7a70*/  STL [R1+0x83c], R7 ;  /* 0x00083c0701007387 */ /* 0x0001e40000100800 */
[----:B0-----:R-:W-:Y:S02]  /*7a80*/  LEA.HI.X.SX32 R7, R0, c[0x0][0x16c], 0x1, P3 ;  /* 0x00005b0000077a11 */ /* 0x001fe400018f0eff */
[----:B------:R-:W2:Y:S04]  /*7a90*/  LDL.LU R0, [R1+0x97c] ;  /* 0x00097c0001007983 */ /* 0x000ea80000300800 */
[----:B------:R0:W-:Y:S02]  /*7aa0*/  STL [R1+0x790], R7 ;  /* 0x0007900701007387 */ /* 0x0001e40000100800 */
[----:B0-----:R-:W-:-:S05]  /*7ab0*/  LEA R7, P3, R15, c[0x0][0x168], 0x1 ;  /* 0x00005a000f077a11 */ /* 0x001fca00078608ff */
[----:B------:R0:W-:Y:S02]  /*7ac0*/  STL [R1+0x8d4], R7 ;  /* 0x0008d40701007387 */ /* 0x0001e40000100800 */
[----:B0-----:R-:W-:Y:S02]  /*7ad0*/  LEA.HI.X.SX32 R7, R28, c[0x0][0x16c], 0x1, P2 ;  /* 0x00005b001c077a11 */ /* 0x001fe400010f0eff */
[----:B------:R0:W5:Y:S04]  /*7ae0*/  LDL.LU R28, [R1+0x978] ;  /* 0x00097800011c7983 */ /* 0x0001680000300800 */
[----:B------:R1:W-:Y:S02]  /*7af0*/  STL [R1+0x830], R7 ;  /* 0x0008300701007387 */ /* 0x0003e40000100800 */
[----:B-1----:R-:W-:-:S05]  /*7b00*/  LEA R7, P2, R16, c[0x0][0x168], 0x1 ;  /* 0x00005a0010077a11 */ /* 0x002fca00078408ff */
[----:B------:R1:W-:Y:S02]  /*7b10*/  STL [R1+0x930], R7 ;  /* 0x0009300701007387 */ /* 0x0003e40000100800 */
[----:B-1----:R-:W-:Y:S02]  /*7b20*/  LEA.HI.X.SX32 R7, R10, c[0x0][0x16c], 0x1, P1 ;  /* 0x00005b000a077a11 */ /* 0x002fe400008f0eff */
[----:B----4-:R-:W-:-:S03]  /*7b30*/  LEA R10, P1, R17, c[0x0][0x168], 0x1 ;  /* 0x00005a00110a7a11 */ /* 0x010fc600078208ff */
[----:B------:R1:W-:Y:S04]  /*7b40*/  STL [R1+0x8c8], R7 ;  /* 0x0008c80701007387 */ /* 0x0003e80000100800 */
[----:B------:R4:W-:Y:S01]  /*7b50*/  STL [R1+0x844], R10 ;  /* 0x0008440a01007387 */ /* 0x0009e20000100800 */
[----:B-1----:R-:W-:Y:S02]  /*7b60*/  LEA.HI.X.SX32 R7, R11, c[0x0][0x16c], 0x1, P0 ;  /* 0x00005b000b077a11 */ /* 0x002fe400000f0eff */
[----:B------:R-:W-:Y:S02]  /*7b70*/  LEA R11, P0, R18, c[0x0][0x168], 0x1 ;  /* 0x00005a00120b7a11 */ /* 0x000fe400078008ff */
[----:B----4-:R-:W-:Y:S01]  /*7b80*/  LEA.HI.X.SX32 R10, R12, c[0x0][0x16c], 0x1, P4 ;  /* 0x00005b000c0a7a11 */ /* 0x010fe200020f0eff */
[----:B------:R3:W-:Y:S04]  /*7b90*/  STL [R1+0x794], R7 ;  /* 0x0007940701007387 */ /* 0x0007e80000100800 */
[----:B------:R1:W-:Y:S01]  /*7ba0*/  STL [R1+0x8dc], R11 ;  /* 0x0008dc0b01007387 */ /* 0x0003e20000100800 */
[----:B---3--:R-:W-:-:S03]  /*7bb0*/  LEA R7, P4, R19, c[0x0][0x168], 0x1 ;  /* 0x00005a0013077a11 */ /* 0x008fc600078808ff */
[----:B------:R3:W-:Y:S01]  /*7bc0*/  STL [R1+0x838], R10 ;  /* 0x0008380a01007387 */ /* 0x0007e20000100800 */
[----:B-1----:R-:W-:-:S03]  /*7bd0*/  LEA.HI.X.SX32 R11, R13, c[0x0][0x16c], 0x1, P6 ;  /* 0x00005b000d0b7a11 */ /* 0x002fc600030f0eff */
[----:B------:R1:W-:Y:S01]  /*7be0*/  STL [R1+0x934], R7 ;  /* 0x0009340701007387 */ /* 0x0003e20000100800 */
[----:B---3--:R-:W-:-:S03]  /*7bf0*/  LEA R10, P6, R20, c[0x0][0x168], 0x1 ;  /* 0x00005a00140a7a11 */ /* 0x008fc600078c08ff */
[----:B------:R3:W-:Y:S01]  /*7c00*/  STL [R1+0x8d0], R11 ;  /* 0x0008d00b01007387 */ /* 0x0007e20000100800 */
[----:B-1----:R-:W-:-:S03]  /*7c10*/  LEA.HI.X.SX32 R7, R14, c[0x0][0x16c], 0x1, P5 ;  /* 0x00005b000e077a11 */ /* 0x002fc600028f0eff */
[----:B------:R1:W-:Y:S04]  /*7c20*/  STL [R1+0x84c], R10 ;  /* 0x00084c0a01007387 */ /* 0x0003e80000100800 */
[----:B------:R4:W-:Y:S01]  /*7c30*/  STL [R1+0x798], R7 ;  /* 0x0007980701007387 */ /* 0x0009e20000100800 */
[----:B---3--:R-:W-:Y:S02]  /*7c40*/  LEA R11, P5, R21, c[0x0][0x168], 0x1 ;  /* 0x00005a00150b7a11 */ /* 0x008fe400078a08ff */
[----:B-1----:R-:W-:-:S03]  /*7c50*/  LEA.HI.X.SX32 R10, R15, c[0x0][0x16c], 0x1, P3 ;  /* 0x00005b000f0a7a11 */ /* 0x002fc600018f0eff */
[----:B------:R1:W-:Y:S01]  /*7c60*/  STL [R1+0x8e4], R11 ;  /* 0x0008e40b01007387 */ /* 0x0003e20000100800 */
[----:B----4-:R-:W-:-:S03]  /*7c70*/  LEA R7, P3, R22, c[0x0][0x168], 0x1 ;  /* 0x00005a0016077a11 */ /* 0x010fc600078608ff */
[----:B------:R3:W-:Y:S04]  /*7c80*/  STL [R1+0x840], R10 ;  /* 0x0008400a01007387 */ /* 0x0007e80000100800 */
[----:B------:R4:W-:Y:S01]  /*7c90*/  STL [R1+0x938], R7 ;  /* 0x0009380701007387 */ /* 0x0009e20000100800 */
[----:B-1----:R-:W-:Y:S02]  /*7ca0*/  LEA.HI.X.SX32 R11, R16, c[0x0][0x16c], 0x1, P2 ;  /* 0x00005b00100b7a11 */ /* 0x002fe400010f0eff */
[----:B---3--:R-:W-:-:S03]  /*7cb0*/  LEA R10, P2, R23, c[0x0][0x168], 0x1 ;  /* 0x00005a00170a7a11 */ /* 0x008fc600078408ff */
[----:B------:R1:W-:Y:S01]  /*7cc0*/  STL [R1+0x8d8], R11 ;  /* 0x0008d80b01007387 */ /* 0x0003e20000100800 */
[----:B----4-:R-:W-:-:S03]  /*7cd0*/  LEA.HI.X.SX32 R7, R17, c[0x0][0x16c], 0x1, P1 ;  /* 0x00005b0011077a11 */ /* 0x010fc600008f0eff */
[----:B------:R3:W-:Y:S04]  /*7ce0*/  STL [R1+0x854], R10 ;  /* 0x0008540a01007387 */ /* 0x0007e80000100800 */
[----:B------:R4:W-:Y:S01]  /*7cf0*/  STL [R1+0x79c], R7 ;  /* 0x00079c0701007387 */ /* 0x0009e20000100800 */
[----:B-1----:R-:W-:Y:S02]  /*7d00*/  LEA R11, P1, R24, c[0x0][0x168], 0x1 ;  /* 0x00005a00180b7a11 */ /* 0x002fe400078208ff */
[----:B---3--:R-:W-:-:S03]  /*7d10*/  LEA.HI.X.SX32 R10, R18, c[0x0][0x16c], 0x1, P0 ;  /* 0x00005b00120a7a11 */ /* 0x008fc600000f0eff */
        /* <DEDUP_REMOVED lines=14> */
[----:B------:R3:W-:Y:S01]  /*7e00*/  STL [R1+0x850], R10 ;  /* 0x0008500a01007387 */ /* 0x0007e20000100800 */
[----:B------:R-:W-:-:S03]  /*7e10*/  IMAD R6, R6, c[0x0][0x190], RZ ;  /* 0x0000640006067a24 */ /* 0x000fc600078e02ff */
[----:B------:R4:W-:Y:S01]  /*7e20*/  STL [R1+0x940], R7 ;  /* 0x0009400701007387 */ /* 0x0009e20000100800 */
[----:B-1----:R-:W-:Y:S01]  /*7e30*/  LEA.HI.X.SX32 R11, R22, c[0x0][0x16c], 0x1, P3 ;  /* 0x00005b00160b7a11 */ /* 0x002fe200018f0eff */
[----:B------:R-:W-:Y:S01]  /*7e40*/  IMAD R5, R5, c[0x0][0x190], RZ ;  /* 0x0000640005057a24 */ /* 0x000fe200078e02ff */
[----:B---3--:R-:W-:-:S03]  /*7e50*/  LEA R10, P3, R8, c[0x0][0x168], 0x1 ;  /* 0x00005a00080a7a11 */ /* 0x008fc600078608ff */
[----:B------:R1:W-:Y:S01]  /*7e60*/  STL [R1+0x8e8], R11 ;  /* 0x0008e80b01007387 */ /* 0x0003e20000100800 */
[----:B----4-:R-:W-:-:S03]  /*7e70*/  LEA.HI.X.SX32 R7, R23, c[0x0][0x16c], 0x1, P2 ;  /* 0x00005b0017077a11 */ /* 0x010fc600010f0eff */
[----:B------:R3:W-:Y:S01]  /*7e80*/  STL [R1+0x864], R10 ;  /* 0x0008640a01007387 */ /* 0x0007e20000100800 */
[----:B------:R-:W-:-:S03]  /*7e90*/  IMAD R4, R4, c[0x0][0x190], RZ ;  /* 0x0000640004047a24 */ /* 0x000fc600078e02ff */
        /* <DEDUP_REMOVED lines=13> */
[----:B------:R3:W-:Y:S04]  /*7f70*/  STL [R1+0x86c], R10 ;  /* 0x00086c0a01007387 */ /* 0x0007e80000100800 */
[----:B------:R4:W-:Y:S01]  /*7f80*/  STL [R1+0x7a8], R7 ;  /* 0x0007a80701007387 */ /* 0x0009e20000100800 */
[----:B-1----:R-:W-:Y:S02]  /*7f90*/  LEA R11, P4, R3, c[0x0][0x168], 0x1 ;  /* 0x00005a00030b7a11 */ /* 0x002fe400078808ff */
[----:B---3--:R-:W-:-:S03]  /*7fa0*/  LEA.HI.X.SX32 R10, R27, c[0x0][0x16c], 0x1, P6 ;  /* 0x00005b001b0a7a11 */ /* 0x008fc600030f0eff */
[----:B------:R-:W-:Y:S01]  /*7fb0*/  STL [R1+0x870], R11 ;  /* 0x0008700b01007387 */ /* 0x000fe20000100800 */
[----:B----4-:R-:W-:-:S03]  /*7fc0*/  LEA R7, P6, R2, c[0x0][0x168], 0x1 ;  /* 0x00005a0002077a11 */ /* 0x010fc600078c08ff */
[----:B------:R2:W-:Y:S01]  /*7fd0*/  STL [R1+0x860], R10 ;  /* 0x0008600a01007387 */ /* 0x0005e20000100800 */
[----:B------:R-:W-:Y:S01]  /*7fe0*/  LEA.HI.X.SX32 R9, R9, c[0x0][0x16c], 0x1, P5 ;  /* 0x00005b0009097a11 */ /* 0x000fe200028f0eff */
[----:B------:R-:W-:Y:S01]  /*7ff0*/  IMAD.MOV.U32 R14, RZ, RZ, c[0x0][0x188] ;  /* 0x00006200ff0e7624 */ /* 0x000fe200078e00ff */
[----:B------:R-:W-:Y:S02]  /*8000*/  LEA.HI.X.SX32 R6, R6, c[0x0][0x16c], 0x1, P2 ;  /* 0x00005b0006067a11 */ /* 0x000fe400010f0eff */
[----:B------:R-:W-:Y:S02]  /*8010*/  LEA.HI.X.SX32 R5, R5, c[0x0][0x16c], 0x1, P1 ;  /* 0x00005b0005057a11 */ /* 0x000fe400008f0eff */
[----:B------:R-:W-:Y:S02]  /*8020*/  LEA.HI.X.SX32 R4, R4, c[0x0][0x16c], 0x1, P0 ;  /* 0x00005b0004047a11 */ /* 0x000fe400000f0eff */
[----:B------:R-:W-:Y:S02]  /*8030*/  LEA.HI.X.SX32 R3, R3, c[0x0][0x16c], 0x1, P4 ;  /* 0x00005b0003037a11 */ /* 0x000fe400020f0eff */
[----:B------:R-:W-:Y:S01]  /*8040*/  LEA.HI.X.SX32 R2, R2, c[0x0][0x16c], 0x1, P6 ;  /* 0x00005b0002027a11 */ /* 0x000fe200030f0eff */
[----:B------:R-:W-:-:S02]  /*8050*/  IMAD R15, R14, 0x1e, RZ ;  /* 0x0000001e0e0f7824 */ /* 0x000fc400078e02ff */
[----:B--2---:R-:W-:-:S04]  /*8060*/  IMAD.WIDE R10, R29, 0x2, RZ ;  /* 0x000000021d0a7825 */ /* 0x004fc800078e02ff */
[----:B------:R-:W-:Y:S02]  /*8070*/  IMAD.WIDE R12, R0, 0x2, RZ ;  /* 0x00000002000c7825 */ /* 0x000fe400078e02ff */
[----:B------:R0:W5:Y:S04]  /*8080*/  LDL.LU R0, [R1+0x974] ;  /* 0x0009740001007983 */ /* 0x0001680000300800 */
[----:B------:R1:W-:Y:S04]  /*8090*/  STL [R1+0x904], R7 ;  /* 0x0009040701007387 */ /* 0x0003e80000100800 */
[----:B------:R0:W5:Y:S01]  /*80a0*/  LDL.LU R29, [R1+0x970] ;  /* 0x00097000011d7983 */ /* 0x0001620000300800 */
[----:B-1----:R-:W-:-:S03]  /*80b0*/  LEA.HI.X.SX32 R7, R8, c[0x0][0x16c], 0x1, P3 ;  /* 0x00005b0008077a11 */ /* 0x002fc600018f0eff */
[----:B------:R-:W-:Y:S04]  /*80c0*/  STL.64 [R1+0x4e0], R12 ;  /* 0x0004e00c01007387 */ /* 0x000fe80000100a00 */
[----:B------:R-:W-:Y:S04]  /*80d0*/  STL [R1+0x8f8], R9 ;  /* 0x0008f80901007387 */ /* 0x000fe80000100800 */
[----:B------:R1:W-:Y:S04]  /*80e0*/  STL [R1+0x7ac], R7 ;  /* 0x0007ac0701007387 */ /* 0x0003e80000100800 */
[----:B------:R-:W-:Y:S04]  /*80f0*/  STL.64 [R1+0x4d8], R10 ;  /* 0x0004d80a01007387 */ /* 0x000fe80000100a00 */
[----:B------:R-:W-:Y:S01]  /*8100*/  STL [R1+0x868], R6 ;  /* 0x0008680601007387 */ /* 0x000fe20000100800 */
[----:B-1----:R-:W-:-:S03]  /*8110*/  IMAD R7, R14, 0x1f, RZ ;  /* 0x0000001f0e077824 */ /* 0x002fc600078e02ff */
[----:B------:R-:W-:Y:S01]  /*8120*/  STL [R1+0x900], R5 ;  /* 0x0009000501007387 */ /* 0x000fe20000100800 */
[----:B------:R-:W-:-:S03]  /*8130*/  IMAD.WIDE R8, R7, 0x2, R12 ;  /* 0x0000000207087825 */ /* 0x000fc600078e020c */
[----:B------:R1:W-:Y:S04]  /*8140*/  STL [R1+0x7b0], R4 ;  /* 0x0007b00401007387 */ /* 0x0003e80000100800 */
[----:B------:R-:W-:Y:S04]  /*8150*/  STL [R1+0x7b4], R3 ;  /* 0x0007b40301007387 */ /* 0x000fe80000100800 */
[----:B------:R2:W-:Y:S01]  /*8160*/  STL [R1+0x874], R2 ;  /* 0x0008740201007387 */ /* 0x0005e20000100800 */
[----:B-1----:R-:W-:-:S03]  /*8170*/  IMAD.WIDE R4, R15, 0x2, R12 ;  /* 0x000000020f047825 */ /* 0x002fc600078e020c */
[----:B------:R1:W-:Y:S01]  /*8180*/  STL.64 [R1+0x740], R8 ;  /* 0x0007400801007387 */ /* 0x0003e20000100a00 */
[----:B--2---:R-:W-:-:S05]  /*8190*/  IMAD.WIDE R2, R7, 0x2, R10 ;  /* 0x0000000207027825 */ /* 0x004fca00078e020a */
[----:B------:R2:W-:Y:S01]  /*81a0*/  STL.64 [R1+0x738], R2 ;  /* 0x0007380201007387 */ /* 0x0005e20000100a00 */
[----:B------:R-:W-:-:S03]  /*81b0*/  IMAD R7, R14, 0x1d, RZ ;  /* 0x0000001d0e077824 */ /* 0x000fc600078e02ff */
[----:B------:R3:W-:Y:S01]  /*81c0*/  STL.64 [R1+0x730], R4 ;  /* 0x0007300401007387 */ /* 0x0007e20000100a00 */
[----:B-1----:R-:W-:-:S04]  /*81d0*/  IMAD.WIDE R8, R7, 0x2, R12 ;  /* 0x0000000207087825 */ /* 0x002fc800078e020c */
[----:B--2---:R-:W-:-:S05]  /*81e0*/  IMAD.WIDE R2, R15, 0x2, R10 ;  /* 0x000000020f027825 */ /* 0x004fca00078e020a */
[----:B------:R1:W-:Y:S01]  /*81f0*/  STL.64 [R1+0x728], R2 ;  /* 0x0007280201007387 */ /* 0x0003e20000100a00 */
[----:B------:R-:W-:-:S03]  /*8200*/  IMAD R15, R14, 0x1c, RZ ;  /* 0x0000001c0e0f7824 */ /* 0x000fc600078e02ff */
[----:B------:R2:W-:Y:S01]  /*8210*/  STL.64 [R1+0x720], R8 ;  /* 0x0007200801007387 */ /* 0x0005e20000100a00 */
[----:B---3--:R-:W-:-:S04]  /*8220*/  IMAD.WIDE R4, R15, 0x2, R12 ;  /* 0x000000020f047825 */ /* 0x008fc800078e020c */
[----:B-1----:R-:W-:-:S05]  /*8230*/  IMAD.WIDE R2, R7, 0x2, R10 ;  /* 0x0000000207027825 */ /* 0x002fca00078e020a */
[----:B------:R1:W-:Y:S01]  /*8240*/  STL.64 [R1+0x718], R2 ;  /* 0x0007180201007387 */ /* 0x0003e20000100a00 */
[----:B------:R-:W-:-:S03]  /*8250*/  IMAD R7, R14, 0x1b, RZ ;  /* 0x0000001b0e077824 */ /* 0x000fc600078e02ff */
[----:B------:R3:W-:Y:S01]  /*8260*/  STL.64 [R1+0x710], R4 ;  /* 0x0007100401007387 */ /* 0x0007e20000100a00 */
[----:B--2---:R-:W-:-:S04]  /*8270*/  IMAD.WIDE R8, R7, 0x2, R12 ;  /* 0x0000000207087825 */ /* 0x004fc800078e020c */
[----:B-1----:R-:W-:-:S05]  /*8280*/  IMAD.WIDE R2, R15, 0x2, R10 ;  /* 0x000000020f027825 */ /* 0x002fca00078e020a */
        /* <DEDUP_REMOVED lines=51> */
[----:B------:R-:W-:-:S03]  /*85c0*/  IMAD.SHL.U32 R15, R14, 0x10, RZ ;  /* 0x000000100e0f7824 */ /* 0x000fc600078e00ff */
        /* <DEDUP_REMOVED lines=37> */
[----:B-1----:R-:W-:-:S04]  /*8820*/  IMAD.WIDE R2, R15, 0x2, R10 ;  /* 0x000000020f027825 */ /* 0x002fc800078e020a */
[----:B------:R-:W-:Y:S01]  /*8830*/  IMAD.SHL.U32 R15, R14, 0x8, RZ ;  /* 0x000000080e0f7824 */ /* 0x000fe200078e00ff */
[----:B------:R1:W-:Y:S03]  /*8840*/  STL.64 [R1+0x5e8], R2 ;  /* 0x0005e80201007387 */ /* 0x0003e60000100a00 */
[----:B---3--:R-:W-:Y:S01]  /*8850*/  IMAD.WIDE R4, R15, 0x2, R12 ;  /* 0x000000020f047825 */ /* 0x008fe200078e020c */
[----:B------:R2:W-:Y:S03]  /*8860*/  STL.64 [R1+0x5e0], R8 ;  /* 0x0005e00801007387 */ /* 0x0005e60000100a00 */
[----:B-1----:R-:W-:-:S04]  /*8870*/  IMAD.WIDE R2, R7, 0x2, R10 ;  /* 0x0000000207027825 */ /* 0x002fc800078e020a */
[C---:B------:R-:W-:Y:S01]  /*8880*/  IMAD R7, R14.reuse, 0x7, RZ ;  /* 0x000000070e077824 */ /* 0x040fe200078e02ff */
[----:B------:R1:W-:Y:S01]  /*8890*/  STL.64 [R1+0x5d8], R2 ;  /* 0x0005d80201007387 */ /* 0x0003e20000100a00 */
[----:B------:R-:W-:Y:S02]  /*88a0*/  IMAD R16, R14, 0x6, RZ ;  /* 0x000000060e107824 */ /* 0x000fe400078e02ff */
[----:B--2---:R-:W-:Y:S01]  /*88b0*/  IMAD.WIDE R8, R7, 0x2, R12 ;  /* 0x0000000207087825 */ /* 0x004fe200078e020c */
[----:B------:R2:W-:Y:S03]  /*88c0*/  STL.64 [R1+0x5d0], R4 ;  /* 0x0005d00401007387 */ /* 0x0005e60000100a00 */
[----:B-1----:R-:W-:-:S04]  /*88d0*/  IMAD.WIDE R2, R15, 0x2, R10 ;  /* 0x000000020f027825 */ /* 0x002fc800078e020a */
[----:B--2---:R-:W-:Y:S01]  /*88e0*/  IMAD.WIDE R4, R7, 0x2, R10 ;  /* 0x0000000207047825 */ /* 0x004fe200078e020a */
[----:B------:R1:W-:Y:S04]  /*88f0*/  STL.64 [R1+0x5c8], R2 ;  /* 0x0005c80201007387 */ /* 0x0003e80000100a00 */
[----:B------:R-:W-:Y:S01]  /*8900*/  STL.64 [R1+0x5c0], R8 ;  /* 0x0005c00801007387 */ /* 0x000fe20000100a00 */
[----:B------:R-:W-:-:S03]  /*8910*/  IMAD R15, R14, 0x5, RZ ;  /* 0x000000050e0f7824 */ /* 0x000fc600078e02ff */
[----:B------:R2:W-:Y:S01]  /*8920*/  STL.64 [R1+0x5b8], R4 ;  /* 0x0005b80401007387 */ /* 0x0005e20000100a00 */
[----:B-1----:R-:W-:-:S05]  /*8930*/  IMAD.WIDE R2, R16, 0x2, R12 ;  /* 0x0000000210027825 */ /* 0x002fca00078e020c */
[----:B------:R1:W-:Y:S01]  /*8940*/  STL.64 [R1+0x5b0], R2 ;  /* 0x0005b00201007387 */ /* 0x0003e20000100a00 */
[----:B--2---:R-:W-:-:S04]  /*8950*/  IMAD.WIDE R4, R16, 0x2, R10 ;  /* 0x0000000210047825 */ /* 0x004fc800078e020a */
[----:B------:R-:W-:Y:S01]  /*8960*/  IMAD.SHL.U32 R14, R14, 0x4, RZ ;  /* 0x000000040e0e7824 */ /* 0x000fe200078e00ff */
[----:B------:R2:W-:Y:S01]  /*8970*/  STL.64 [R1+0x5a8], R4 ;  /* 0x0005a80401007387 */ /* 0x0005e20000100a00 */
[----:B-1----:R-:W-:-:S04]  /*8980*/  IMAD.WIDE R2, R15, 0x2, R12 ;  /* 0x000000020f027825 */ /* 0x002fc800078e020c */
[----:B------:R-:W-:Y:S01]  /*8990*/  IMAD.MOV.U32 R7, RZ, RZ, c[0x0][0x188] ;  /* 0x00006200ff077624 */ /* 0x000fe200078e00ff */
[----:B------:R1:W-:Y:S01]  /*89a0*/  STL.64 [R1+0x5a0], R2 ;  /* 0x0005a00201007387 */ /* 0x0003e20000100a00 */
[----:B--2---:R-:W-:-:S04]  /*89b0*/  IMAD.WIDE R4, R15, 0x2, R10 ;  /* 0x000000020f047825 */ /* 0x004fc800078e020a */
[----:B------:R-:W-:Y:S01]  /*89c0*/  IMAD R15, R7, 0x3, RZ ;  /* 0x00000003070f7824 */ /* 0x000fe200078e02ff */
[----:B------:R2:W-:Y:S01]  /*89d0*/  STL.64 [R1+0x598], R4 ;  /* 0x0005980401007387 */ /* 0x0005e20000100a00 */
[----:B-1----:R-:W-:-:S05]  /*89e0*/  IMAD.WIDE R2, R14, 0x2, R12 ;  /* 0x000000020e027825 */ /* 0x002fca00078e020c */
[----:B------:R1:W-:Y:S01]  /*89f0*/  STL.64 [R1+0x590], R2 ;  /* 0x0005900201007387 */ /* 0x0003e20000100a00 */
[----:B--2---:R-:W-:-:S04]  /*8a00*/  IMAD.WIDE R4, R14, 0x2, R10 ;  /* 0x000000020e047825 */ /* 0x004fc800078e020a */
[----:B------:R-:W-:Y:S01]  /*8a10*/  IMAD.SHL.U32 R14, R7, 0x2, RZ ;  /* 0x00000002070e7824 */ /* 0x000fe200078e00ff */
[----:B------:R2:W-:Y:S01]  /*8a20*/  STL.64 [R1+0x588], R4 ;  /* 0x0005880401007387 */ /* 0x0005e20000100a00 */
[----:B------:R-:W-:-:S04]  /*8a30*/  IMAD.WIDE R8, R15, 0x2, R10 ;  /* 0x000000020f087825 */ /* 0x000fc800078e020a */
[----:B-1----:R-:W-:-:S04]  /*8a40*/  IMAD.WIDE R2, R15, 0x2, R12 ;  /* 0x000000020f027825 */ /* 0x002fc800078e020c */
[C---:B--2---:R-:W-:Y:S01]  /*8a50*/  IMAD.WIDE R4, R14.reuse, 0x2, R12 ;  /* 0x000000020e047825 */ /* 0x044fe200078e020c */
[----:B------:R1:W-:Y:S04]  /*8a60*/  STL.64 [R1+0x580], R2 ;  /* 0x0005800201007387 */ /* 0x0003e80000100a00 */
[----:B------:R2:W-:Y:S04]  /*8a70*/  STL.64 [R1+0x578], R8 ;  /* 0x0005780801007387 */ /* 0x0005e80000100a00 */
[----:B------:R3:W-:Y:S01]  /*8a80*/  STL.64 [R1+0x570], R4 ;  /* 0x0005700401007387 */ /* 0x0007e20000100a00 */
[----:B-1----:R-:W-:-:S04]  /*8a90*/  IMAD.WIDE R2, R14, 0x2, R10 ;  /* 0x000000020e027825 */ /* 0x002fc800078e020a */
[C---:B--2---:R-:W-:Y:S01]  /*8aa0*/  IMAD.WIDE R8, R7.reuse, 0x2, R12 ;  /* 0x0000000207087825 */ /* 0x044fe200078e020c */
[----:B------:R1:W-:Y:S03]  /*8ab0*/  STL.64 [R1+0x568], R2 ;  /* 0x0005680201007387 */ /* 0x0003e60000100a00 */
[----:B---3--:R-:W-:Y:S01]  /*8ac0*/  IMAD.WIDE R4, R7, 0x2, R10 ;  /* 0x0000000207047825 */ /* 0x008fe200078e020a */
[----:B------:R0:W-:Y:S04]  /*8ad0*/  STL.64 [R1+0x560], R8 ;  /* 0x0005600801007387 */ /* 0x0001e80000100a00 */
[----:B------:R0:W-:Y:S01]  /*8ae0*/  STL.64 [R1+0x558], R4 ;  /* 0x0005580401007387 */ /* 0x0001e20000100a00 */
[----:B-1----:R-:W-:-:S02]  /*8af0*/  IMAD.MOV.U32 R2, RZ, RZ, c[0x0][0x160] ;  /* 0x00005800ff027624 */ /* 0x002fc400078e00ff */
[----:B------:R-:W-:Y:S02]  /*8b00*/  IMAD.MOV.U32 R3, RZ, RZ, c[0x0][0x164] ;  /* 0x00005900ff037624 */ /* 0x000fe400078e00ff */
.L_x_2:
[----:B------:R-:W-:Y:S04]  /*8b10*/  STL [R1+0x1350], R9 ;  /* 0x0013500901007387 */ /* 0x000fe80000100800 */
[----:B------:R-:W-:Y:S04]  /*8b20*/  STL [R1+0x1358], R9 ;  /* 0x0013580901007387 */ /* 0x000fe80000100800 */
[----:B------:R-:W-:Y:S04]  /*8b30*/  STL [R1+0x1360], R9 ;  /* 0x0013600901007387 */ /* 0x000fe80000100800 */
[----:B------:R-:W-:Y:S04]  /*8b40*/  STL [R1+0x1368], R9 ;  /* 0x0013680901007387 */ /* 0x000fe80000100800 */
[----:B------:R-:W-:Y:S04]  /*8b50*/  STL [R1+0x1370], R9 ;  /* 0x0013700901007387 */ /* 0x000fe80000100800 */
[----:B------:R-:W-:Y:S04]  /*8b60*/  STL [R1+0x134c], R8 ;  /* 0x00134c0801007387 */ /* 0x000fe80000100800 */
[----:B------:R-:W-:Y:S04]  /*8b70*/  STL [R1+0x135c], R8 ;  /* 0x00135c0801007387 */ /* 0x000fe80000100800 */
[----:B------:R-:W-:Y:S04]  /*8b80*/  STL [R1+0x136c], R8 ;  /* 0x00136c0801007387 */ /* 0x000fe80000100800 */
[----:B-----5:R-:W-:Y:S04]  /*8b90*/  STL [R1+0x1348], R21 ;  /* 0x0013481501007387 */ /* 0x020fe80000100800 */
[----:B------:R-:W-:Y:S04]  /*8ba0*/  STL [R1+0x1354], R21 ;  /* 0x0013541501007387 */ /* 0x000fe80000100800 */
[----:B------:R-:W-:Y:S04]  /*8bb0*/  STL [R1+0x1364], R21 ;  /* 0x0013641501007387 */ /* 0x000fe80000100800 */
[----:B------:R-:W-:Y:S04]  /*8bc0*/  STL [R1+0x1374], R21 ;  /* 0x0013741501007387 */ /* 0x000fe80000100800 */
[----:B------:R1:W-:Y:S04]  /*8bd0*/  STL.64 [R1+0x1340], R18 ;  /* 0x0013401201007387 */ /* 0x0003e80000100a00 */
[----:B-1----:R-:W2:Y:S04]  /*8be0*/  LDL.64 R18, [R1+0x558] ;  /* 0x0005580001127983 */ /* 0x002ea80000100a00 */
[----:B------:R-:W-:Y:S04]  /*8bf0*/  STL [R1+0x1338], R20 ;  /* 0x0013381401007387 */ /* 0x000fe80000100800 */
[----:B------:R1:W-:Y:S04]  /*8c00*/  STL.64 [R1+0x1330], R22 ;  /* 0x0013301601007387 */ /* 0x0003e80000100a00 */
[----:B-1----:R-:W3:Y:S04]  /*8c10*/  LDL.64 R22, [R1+0x4e0] ;  /* 0x0004e00001167983 */ /* 0x002ee80000100a00 */
[----:B------:R-:W-:Y:S04]  /*8c20*/  STL [R1+0x132c], R26 ;  /* 0x00132c1a01007387 */ /* 0x000fe80000100800 */
[----:B------:R-:W-:Y:S04]  /*8c30*/  STL.64 [R1+0x1318], R12 ;  /* 0x0013180c01007387 */ /* 0x000fe80000100a00 */
[----:B------:R1:W-:Y:S04]  /*8c40*/  STL [R1+0x1328], R12 ;  /* 0x0013280c01007387 */ /* 0x0003e80000100800 */
[----:B-1----:R-:W4:Y:S01]  /*8c50*/  LDL.64 R12, [R1+0x4d8] ;  /* 0x0004d800010c7983 */ /* 0x002f220000100a00 */
[----:B-----5:R-:W-:-:S02]  /*8c60*/  ISETP.GT.AND P2, PT, R29, RZ, PT ;  /* 0x000000ff1d00720c */ /* 0x020fc40003f44270 */
[----:B------:R-:W-:Y:S01]  /*8c70*/  PRMT R25, RZ, 0x7610, R25 ;  /* 0x00007610ff197816 */ /* 0x000fe20000000019 */
[----:B------:R-:W-:Y:S04]  /*8c80*/  STL.64 [R1+0x1310], R14 ;  /* 0x0013100e01007387 */ /* 0x000fe80000100a00 */
[----:B------:R1:W-:Y:S01]  /*8c90*/  STL.64 [R1+0x1320], R14 ;  /* 0x0013200e01007387 */ /* 0x0003e20000100a00 */
[----:B------:R-:W-:-:S03]  /*8ca0*/  ISETP.GT.AND P3, PT, R29, 0x1, PT ;  /* 0x000000011d00780c */ /* 0x000fc60003f64270 */
[----:B------:R-:W-:Y:S04]  /*8cb0*/  STL [R1+0x1308], R27 ;  /* 0x0013081b01007387 */ /* 0x000fe80000100800 */
[----:B------:R-:W-:Y:S04]  /*8cc0*/  STL.64 [R1+0x12e8], R10 ;  /* 0x0012e80a01007387 */ /* 0x000fe80000100a00 */
[----:B------:R-:W-:Y:S04]  /*8cd0*/  STL.64 [R1+0x12e0], R16 ;  /* 0x0012e01001007387 */ /* 0x000fe80000100a00 */
[----:B------:R-:W-:Y:S01]  /*8ce0*/  STL.64 [R1+0x1300], R16 ;  /* 0x0013001001007387 */ /* 0x000fe20000100a00 */
[----:B------:R-:W-:-:S03]  /*8cf0*/  PRMT R21, RZ, 0x7610, R21 ;  /* 0x00007610ff157816 */ /* 0x000fc60000000015 */
[----:B------:R-:W-:Y:S04]  /*8d00*/  STL [R1+0x12a8], R28 ;  /* 0x0012a81c01007387 */ /* 0x000fe80000100800 */
[----:B------:R-:W-:Y:S04]  /*8d10*/  STL [R1+0x12b8], R28 ;  /* 0x0012b81c01007387 */ /* 0x000fe80000100800 */
[----:B------:R-:W-:Y:S01]  /*8d20*/  STL [R1+0x12c8], R28 ;  /* 0x0012c81c01007387 */ /* 0x000fe20000100800 */
[----:B0-----:R-:W-:-:S03]  /*8d30*/  PRMT R9, RZ, 0x7610, R9 ;  /* 0x00007610ff097816 */ /* 0x001fc60000000009 */
[----:B------:R-:W-:Y:S04]  /*8d40*/  STL [R1+0x12d8], R28 ;  /* 0x0012d81c01007387 */ /* 0x000fe80000100800 */
[----:B------:R-:W-:Y:S04]  /*8d50*/  STL [R1+0x1298], R0 ;  /* 0x0012980001007387 */ /* 0x000fe80000100800 */
[----:B-1----:R-:W2:Y:S01]  /*8d60*/  LDL.64 R14, [R1+0x570] ;  /* 0x00057000010e7983 */ /* 0x002ea20000100a00 */
[----:B---3--:R-:W-:-:S05]  /*8d70*/  IADD3 R6, P0, R22, R2, RZ ;  /* 0x0000000216067210 */ /* 0x008fca0007f1e0ff */
[----:B------:R-:W-:Y:S02]  /*8d80*/  IMAD.X R7, R23, 0x1, R3, P0 ;  /* 0x0000000117077824 */ /* 0x000fe400000e0603 */
[----:B------:R-:W3:Y:S04]  /*8d90*/  LDL.64 R22, [R1+0x568] ;  /* 0x0005680001167983 */ /* 0x000ee80000100a00 */
[----:B------:R0:W3:Y:S01]  /*8da0*/  @P2 LDG.E.U16 R21, [R6.64] ;  /* 0x0000000406152981 */ /* 0x0000e2000c1e1500 */
[----:B----4-:R-:W-:-:S05]  /*8db0*/  IADD3 R4, P1, R12, R2, RZ ;  /* 0x000000020c047210 */ /* 0x010fca0007f3e0ff */
[----:B------:R-:W-:Y:S02]  /*8dc0*/  IMAD.X R5, R13, 0x1, R3, P1 ;  /* 0x000000010d057824 */ /* 0x000fe400008e0603 */
[----:B------:R-:W0:Y:S04]  /*8dd0*/  LDL.64 R12, [R1+0x560] ;  /* 0x00056000010c7983 */ /* 0x000e280000100a00 */
[----:B------:R2:W4:Y:S02]  /*8de0*/  @P2 LDG.E.U16 R25, [R4.64] ;  /* 0x0000000404192981 */ /* 0x000524000c1e1500 */
[----:B--2---:R-:W-:-:S05]  /*8df0*/  IADD3 R4, P1, R18, R2, RZ ;  /* 0x0000000212047210 */ /* 0x004fca0007f3e0ff */
[----:B------:R-:W-:-:S05]  /*8e00*/  IMAD.X R5, R19, 0x1, R3, P1 ;  /* 0x0000000113057824 */ /* 0x000fca00008e0603 */
[----:B------:R-:W2:Y:S01]  /*8e10*/  @P3 LDG.E.U16 R9, [R4.64] ;  /* 0x0000000404093981 */ /* 0x000ea2000c1e1500 */
[----:B0-----:R-:W-:-:S03]  /*8e20*/  IADD3 R6, P0, R12, R2, RZ ;  /* 0x000000020c067210 */ /* 0x001fc60007f1e0ff */
[----:B----4-:R-:W-:Y:S04]  /*8e30*/  STL [R1+0x1284], R25 ;  /* 0x0012841901007387 */ /* 0x010fe80000100800 */
[----:B------:R-:W-:Y:S04]  /*8e40*/  STL [R1+0x1288], R25 ;  /* 0x0012881901007387 */ /* 0x000fe80000100800 */
[----:B------:R-:W-:Y:S04]  /*8e50*/  STL [R1+0x128c], R25 ;  /* 0x00128c1901007387 */ /* 0x000fe80000100800 */
[----:B------:R-:W-:Y:S01]  /*8e60*/  STL [R1+0x1290], R25 ;  /* 0x0012901901007387 */ /* 0x000fe20000100800 */
[----:B------:R-:W-:-:S03]  /*8e70*/  IMAD.X R7, R13, 0x1, R3, P0 ;  /* 0x000000010d077824 */ /* 0x000fc600000e0603 */
[----:B------:R-:W-:Y:S04]  /*8e80*/  STL [R1+0x1294], R25 ;  /* 0x0012941901007387 */ /* 0x000fe80000100800 */
[----:B------:R-:W-:Y:S04]  /*8e90*/  STL.64 [R1+0x12f0], R24 ;  /* 0x0012f01801007387 */ /* 0x000fe80000100a00 */
[----:B---3--:R0:W-:Y:S04]  /*8ea0*/  STL [R1], R21 ;  /* 0x0000001501007387 */ /* 0x0081e80000100800 */
[----:B0-----:R-:W3:Y:S04]  /*8eb0*/  LDL.LU R21, [R1+0x1374] ;  /* 0x0013740001157983 */ /* 0x001ee80000300800 */
[----:B------:R-:W4:Y:S04]  /*8ec0*/  LDL.64 R18, [R1+0x578] ;  /* 0x0005780001127983 */ /* 0x000f280000100a00 */
[----:B------:R-:W3:Y:S04]  /*8ed0*/  LDL.64 R12, [R1+0x580] ;  /* 0x00058000010c7983 */ /* 0x000ee80000100a00 */
[----:B--2---:R0:W-:Y:S04]  /*8ee0*/  STL [R1+0xc], R9 ;  /* 0x00000c0901007387 */ /* 0x0041e80000100800 */
[----:B0-----:R-:W2:Y:S01]  /*8ef0*/  LDL.LU R9, [R1+0x1370] ;  /* 0x0013700001097983 */ /* 0x001ea20000300800 */
[----:B------:R-:W-:-:S02]  /*8f00*/  ISETP.GT.AND P2, PT, R29, 0x2, PT ;  /* 0x000000021d00780c */ /* 0x000fc40003f44270 */
[----:B------:R-:W-:Y:S02]  /*8f10*/  IADD3 R4, P1, R22, R2, RZ ;  /* 0x0000000216047210 */ /* 0x000fe40007f3e0ff */
[----:B------:R-:W-:-:S03]  /*8f20*/  PRMT R8, RZ, 0x7610, R8 ;  /* 0x00007610ff087816 */ /* 0x000fc60000000008 */
[----:B------:R-:W-:-:S03]  /*8f30*/  IMAD.X R5, R23, 0x1, R3, P1 ;  /* 0x0000000117057824 */ /* 0x000fc600008e0603 */
[----:B------:R0:W3:Y:S01]  /*8f40*/  @P3 LDG.E.U16 R8, [R6.64] ;  /* 0x0000000406083981 */ /* 0x0000e2000c1e1500 */
[----:B--2---:R-:W-:-:S06]  /*8f50*/  PRMT R9, RZ, 0x7610, R9 ;  /* 0x00007610ff097816 */ /* 0x004fcc0000000009 */
[----:B------:R-:W2:Y:S01]  /*8f60*/  @P2 LDG.E.U16 R9, [R4.64] ;  /* 0x0000000404092981 */ /* 0x000ea2000c1e1500 */
[----:B0-----:R-:W-:-:S03]  /*8f70*/  IADD3 R6, P0, R14, R2, RZ ;  /* 0x000000020e067210 */ /* 0x001fc60007f1e0ff */
[----:B---3--:R0:W-:Y:S02]  /*8f80*/  STL [R1+0x10], R8 ;  /* 0x0000100801007387 */ /* 0x0081e40000100800 */
[----:B------:R-:W-:Y:S02]  /*8f90*/  IMAD.X R7, R15, 0x1, R3, P0 ;  /* 0x000000010f077824 */ /* 0x000fe400000e0603 */
[----:B0-----:R-:W3:Y:S04]  /*8fa0*/  LDL.LU R8, [R1+0x136c] ;  /* 0x00136c0001087983 */ /* 0x001ee80000300800 */
[----:B------:R-:W3:Y:S04]  /*8fb0*/  LDL.64 R22, [R1+0x588] ;  /* 0x0005880001167983 */ /* 0x000ee80000100a00 */
[----:B------:R-:W3:Y:S04]  /*8fc0*/  LDL.64 R14, [R1+0x590] ;  /* 0x00059000010e7983 */ /* 0x000ee80000100a00 */
[----:B--2---:R0:W-:Y:S04]  /*8fd0*/  STL [R1+0x1c], R9 ;  /* 0x00001c0901007387 */ /* 0x0041e80000100800 */
[----:B0-----:R-:W2:Y:S01]  /*8fe0*/  LDL.LU R9, [R1+0x1368] ;  /* 0x0013680001097983 */ /* 0x001ea20000300800 */
[----:B------:R-:W-:-:S02]  /*8ff0*/  ISETP.GT.AND P3, PT, R29, 0x3, PT ;  /* 0x000000031d00780c */ /* 0x000fc40003f64270 */
[----:B----4-:R-:W-:Y:S02]  /*9000*/  IADD3 R4, P1, R18, R2, RZ ;  /* 0x0000000212047210 */ /* 0x010fe40007f3e0ff */
[----:B------:R-:W-:-:S03]  /*9010*/  PRMT R21, RZ, 0x7610, R21 ;  /* 0x00007610ff157816 */ /* 0x000fc60000000015 */
[----:B------:R-:W-:-:S03]  /*9020*/  IMAD.X R5, R19, 0x1, R3, P1 ;  /* 0x0000000113057824 */ /* 0x000fc600008e0603 */
[----:B------:R0:W4:Y:S01]  /*9030*/  @P2 LDG.E.U16 R21, [R6.64] ;  /* 0x0000000406152981 */ /* 0x000122000c1e1500 */
[----:B--2---:R-:W-:-:S06]  /*9040*/  PRMT R9, RZ, 0x7610, R9 ;  /* 0x00007610ff097816 */ /* 0x004fcc0000000009 */
[----:B------:R-:W2:Y:S01]  /*9050*/  @P3 LDG.E.U16 R9, [R4.64] ;  /* 0x0000000404093981 */ /* 0x000ea2000c1e1500 */
[----:B0-----:R-:W-:-:S03]  /*9060*/  IADD3 R6, P0, R12, R2, RZ ;  /* 0x000000020c067210 */ /* 0x001fc60007f1e0ff */
[----:B----4-:R0:W-:Y:S02]  /*9070*/  STL [R1+0x20], R21 ;  /* 0x0000201501007387 */ /* 0x0101e40000100800 */
[----:B------:R-:W-:Y:S02]  /*9080*/  IMAD.X R7, R13, 0x1, R3, P0 ;  /* 0x000000010d077824 */ /* 0x000fe400000e0603 */
[----:B0-----:R-:W4:Y:S04]  /*9090*/  LDL.LU R21, [R1+0x1364] ;  /* 0x0013640001157983 */ /* 0x001f280000300800 */
[----:B------:R-:W4:Y:S04]  /*90a0*/  LDL.64 R18, [R1+0x598] ;  /* 0x0005980001127983 */ /* 0x000f280000100a00 */
[----:B------:R-:W4:Y:S04]  /*90b0*/  LDL.64 R12, [R1+0x5a0] ;  /* 0x0005a000010c7983 */ /* 0x000f280000100a00 */
[----:B--2---:R0:W-:Y:S04]  /*90c0*/  STL [R1+0x24], R9 ;  /* 0x0000240901007387 */ /* 0x0041e80000100800 */
[----:B0-----:R-:W2:Y:S01]  /*90d0*/  LDL.LU R9, [R1+0x1360] ;  /* 0x0013600001097983 */ /* 0x001ea20000300800 */
[----:B------:R-:W-:-:S02]  /*90e0*/  ISETP.GT.AND P2, PT, R29, 0x4, PT ;  /* 0x000000041d00780c */ /* 0x000fc40003f44270 */
[----:B---3--:R-:W-:Y:S02]  /*90f0*/  IADD3 R4, P1, R22, R2, RZ ;  /* 0x0000000216047210 */ /* 0x008fe40007f3e0ff */
        /* <DEDUP_REMOVED lines=18> */
[----:B---3--:R-:W-:Y:S02]  /*9220*/  PRMT R8, RZ, 0x7610, R8 ;  /* 0x00007610ff087816 */ /* 0x008fe40000000008 */
[----:B0-----:R-:W-:-:S05]  /*9230*/  IADD3 R6, P0, R12, R2, RZ ;  /* 0x000000020c067210 */ /* 0x001fca0007f1e0ff */
[----:B------:R-:W-:-:S05]  /*9240*/  IMAD.X R7, R13, 0x1, R3, P0 ;  /* 0x000000010d077824 */ /* 0x000fca00000e0603 */
[----:B------:R-:W3:Y:S01]  /*9250*/  @P3 LDG.E.U16 R8, [R6.64] ;  /* 0x0000000406083981 */ /* 0x000ee2000c1e1500 */
[----:B--2---:R-:W-:-:S06]  /*9260*/  PRMT R9, RZ, 0x7610, R9 ;  /* 0x00007610ff097816 */ /* 0x004fcc0000000009 */
[----:B------:R-:W2:Y:S04]  /*9270*/  @P3 LDG.E.U16 R9, [R4.64] ;  /* 0x0000000404093981 */ /* 0x000ea8000c1e1500 */
[----:B----4-:R0:W-:Y:S04]  /*9280*/  STL [R1+0x51c], R21 ;  /* 0x00051c1501007387 */ /* 0x0101e80000100800 */
[----:B0-----:R-:W4:Y:S04]  /*9290*/  LDL.LU R21, [R1+0x1354] ;  /* 0x0013540001157983 */ /* 0x001f280000300800 */
[----:B------:R-:W4:Y:S04]  /*92a0*/  LDL.64 R18, [R1+0x5b8] ;  /* 0x0005b80001127983 */ /* 0x000f280000100a00 */
[----:B------:R-:W4:Y:S04]  /*92b0*/  LDL.64 R12, [R1+0x5c0] ;  /* 0x0005c000010c7983 */ /* 0x000f280000100a00 */
[----:B--2---:R0:W-:Y:S04]  /*92c0*/  STL [R1+0x52c], R9 ;  /* 0x00052c0901007387 */ /* 0x0041e80000100800 */
[----:B0-----:R-:W2:Y:S04]  /*92d0*/  LDL.LU R9, [R1+0x1350] ;  /* 0x0013500001097983 */ /* 0x001ea80000300800 */
[----:B---3--:R0:W-:Y:S04]  /*92e0*/  STL [R1+0x530], R8 ;  /* 0x0005300801007387 */ /* 0x0081e80000100800 */
[----:B0-----:R-:W3:Y:S01]  /*92f0*/  LDL.LU R8, [R1+0x134c] ;  /* 0x00134c0001087983 */ /* 0x001ee20000300800 */
[----:B------:R-:W-:-:S02]  /*9300*/  ISETP.GT.AND P2, PT, R29, 0x6, PT ;  /* 0x000000061d00780c */ /* 0x000fc40003f44270 */
[-C--:B------:R-:W-:Y:S02]  /*9310*/  IADD3 R4, P1, R22, R2.reuse, RZ ;  /* 0x0000000216047210 */ /* 0x080fe40007f3e0ff */
[-C--:B------:R-:W-:Y:S02]  /*9320*/  IADD3 R6, P0, R14, R2.reuse, RZ ;  /* 0x000000020e067210 */ /* 0x080fe40007f1e0ff */
[----:B----4-:R-:W-:Y:S01]  /*9330*/  PRMT R21, RZ, 0x7610, R21 ;  /* 0x00007610ff157816 */ /* 0x010fe20000000015 */
[--C-:B------:R-:W-:Y:S01]  /*9340*/  IMAD.X R5, R23, 0x1, R3.reuse, P1 ;  /* 0x0000000117057824 */ /* 0x100fe200008e0603 */
[----:B------:R-:W-:Y:S01]  /*9350*/  ISETP.GT.AND P3, PT, R29, 0x7, PT ;  /* 0x000000071d00780c */ /* 0x000fe20003f64270 */
[----:B------:R-:W-:Y:S01]  /*9360*/  IMAD.X R7, R15, 0x1, R3, P0 ;  /* 0x000000010f077824 */ /* 0x000fe200000e0603 */
[----:B------:R-:W-:Y:S01]  /*9370*/  PRMT R20, RZ, 0x7610, R20 ;  /* 0x00007610ff147816 */ /* 0x000fe20000000014 */
[----:B------:R-:W4:Y:S04]  /*9380*/  LDL.64 R22, [R1+0x5c8] ;  /* 0x0005c80001167983 */ /* 0x000f280000100a00 */
[----:B------:R0:W4:Y:S04]  /*9390*/  @P2 LDG.E.U16 R21, [R4.64] ;  /* 0x0000000404152981 */ /* 0x000128000c1e1500 */
[----:B------:R-:W4:Y:S01]  /*93a0*/  LDL.64 R14, [R1+0x5d0] ;  /* 0x0005d000010e7983 */ /* 0x000f220000100a00 */
[----:B0-----:R-:W-:-:S05]  /*93b0*/  IADD3 R4, P1, R18, R2, RZ ;  /* 0x0000000212047210 */ /* 0x001fca0007f3e0ff */
[----:B------:R-:W-:Y:S01]  /*93c0*/  IMAD.X R5, R19, 0x1, R3, P1 ;  /* 0x0000000113057824 */ /* 0x000fe200008e0603 */
[----:B--2---:R-:W-:-:S06]  /*93d0*/  PRMT R9, RZ, 0x7610, R9 ;  /* 0x00007610ff097816 */ /* 0x004fcc0000000009 */
[----:B------:R0:W2:Y:S01]  /*93e0*/  @P2 LDG.E.U16 R9, [R6.64] ;  /* 0x0000000406092981 */ /* 0x0000a2000c1e1500 */
[----:B---3--:R-:W-:Y:S02]  /*93f0*/  PRMT R8, RZ, 0x7610, R8 ;  /* 0x00007610ff087816 */ /* 0x008fe40000000008 */
[----:B0-----:R-:W-:-:S04]  /*9400*/  IADD3 R6, P0, R12, R2, RZ ;  /* 0x000000020c067210 */ /* 0x001fc80007f1e0ff */
[----:B------:R0:W3:Y:S01]  /*9410*/  @P3 LDG.E.U16 R8, [R4.64] ;  /* 0x0000000404083981 */ /* 0x0000e2000c1e1500 */
[----:B------:R-:W-:-:S05]  /*9420*/  IMAD.X R7, R13, 0x1, R3, P0 ;  /* 0x000000010d077824 */ /* 0x000fca00000e0603 */
[----:B------:R-:W2:Y:S04]  /*9430*/  @P3 LDG.E.U16 R20, [R6.64] ;  /* 0x0000000406143981 */ /* 0x000ea8000c1e1500 */
[----:B----4-:R1:W-:Y:S01]  /*9440*/  STL [R1+0x540], R21 ;  /* 0x0005401501007387 */ /* 0x0103e20000100800 */
[----:B0-----:R-:W-:-:S03]  /*9450*/  IADD3 R4, P1, R22, R2, RZ ;  /* 0x0000000216047210 */ /* 0x001fc60007f3e0ff */
[----:B-1----:R-:W4:Y:S04]  /*9460*/  LDL.LU R21, [R1+0x1348] ;  /* 0x0013480001157983 */ /* 0x002f280000300800 */
[----:B------:R-:W4:Y:S04]  /*9470*/  LDL.LU.64 R18, [R1+0x1340] ;  /* 0x0013400001127983 */ /* 0x000f280000300a00 */
[----:B------:R-:W4:Y:S01]  /*9480*/  LDL.64 R12, [R1+0x5d8] ;  /* 0x0005d800010c7983 */ /* 0x000f220000100a00 */
[----:B------:R-:W-:-:S03]  /*9490*/  IMAD.X R5, R23, 0x1, R3, P1 ;  /* 0x0000000117057824 */ /* 0x000fc600008e0603 */
[----:B---3--:R-:W-:Y:S04]  /*94a0*/  STL [R1+0x548], R8 ;  /* 0x0005480801007387 */ /* 0x008fe80000100800 */
[----:B--2---:R0:W-:Y:S04]  /*94b0*/  STL [R1+0x544], R9 ;  /* 0x0005440901007387 */ /* 0x0041e80000100800 */
[----:B0-----:R-:W2:Y:S04]  /*94c0*/  LDL.64 R8, [R1+0x5e0] ;  /* 0x0005e00001087983 */ /* 0x001ea80000100a00 */
[----:B------:R0:W-:Y:S04]  /*94d0*/  STL [R1+0x54c], R20 ;  /* 0x00054c1401007387 */ /* 0x0001e80000100800 */
[----:B0-----:R-:W3:Y:S04]  /*94e0*/  LDL.LU R20, [R1+0x1338] ;  /* 0x0013380001147983 */ /* 0x001ee80000300800 */
[----:B------:R-:W3:Y:S01]  /*94f0*/  LDL.LU.64 R22, [R1+0x1330] ;  /* 0x0013300001167983 */ /* 0x000ee20000300a00 */
[----:B------:R-:W-:-:S02]  /*9500*/  ISETP.GT.AND P2, PT, R29, 0x8, PT ;  /* 0x000000081d00780c */ /* 0x000fc40003f44270 */
[-C--:B------:R-:W-:Y:S02]  /*9510*/  IADD3 R6, P0, R14, R2.reuse, RZ ;  /* 0x000000020e067210 */ /* 0x080fe40007f1e0ff */
[----:B----4-:R-:W-:Y:S02]  /*9520*/  PRMT R19, RZ, 0x7610, R19 ;  /* 0x00007610ff137816 */ /* 0x010fe40000000013 */
[----:B------:R-:W-:Y:S01]  /*9530*/  PRMT R21, RZ, 0x7610, R21 ;  /* 0x00007610ff157816 */ /* 0x000fe20000000015 */
[----:B------:R-:W-:Y:S01]  /*9540*/  IMAD.X R7, R15, 0x1, R3, P0 ;  /* 0x000000010f077824 */ /* 0x000fe200000e0603 */
[----:B------:R-:W-:Y:S01]  /*9550*/  ISETP.GT.AND P3, PT, R29, 0x9, PT ;  /* 0x000000091d00780c */ /* 0x000fe20003f64270 */
[----:B------:R-:W4:Y:S04]  /*9560*/  LDL.64 R14, [R1+0x5e8] ;  /* 0x0005e800010e7983 */ /* 0x000f280000100a00 */
[----:B------:R0:W4:Y:S04]  /*9570*/  @P2 LDG.E.U16 R19, [R4.64] ;  /* 0x0000000404132981 */ /* 0x000128000c1e1500 */
[----:B------:R2:W4:Y:S01]  /*9580*/  @P2 LDG.E.U16 R21, [R6.64] ;  /* 0x0000000406152981 */ /* 0x000522000c1e1500 */
[----:B0-----:R-:W-:-:S05]  /*9590*/  IADD3 R4, P1, R12, R2, RZ ;  /* 0x000000020c047210 */ /* 0x001fca0007f3e0ff */
[----:B------:R-:W-:Y:S01]  /*95a0*/  IMAD.X R5, R13, 0x1, R3, P1 ;  /* 0x000000010d057824 */ /* 0x000fe200008e0603 */
[----:B--2---:R-:W-:-:S05]  /*95b0*/  IADD3 R6, P0, R8, R2, RZ ;  /* 0x0000000208067210 */ /* 0x004fca0007f1e0ff */
[----:B------:R-:W-:Y:S01]  /*95c0*/  IMAD.X R7, R9, 0x1, R3, P0 ;  /* 0x0000000109077824 */ /* 0x000fe200000e0603 */
[----:B---3--:R-:W-:Y:S02]  /*95d0*/  PRMT R22, RZ, 0x7610, R22 ;  /* 0x00007610ff167816 */ /* 0x008fe40000000016 */
[----:B------:R-:W-:-:S04]  /*95e0*/  PRMT R23, RZ, 0x7610, R23 ;  /* 0x00007610ff177816 */ /* 0x000fc80000000017 */
[----:B------:R0:W2:Y:S04]  /*95f0*/  @P3 LDG.E.U16 R22, [R4.64] ;  /* 0x0000000404163981 */ /* 0x0000a8000c1e1500 */
[----:B------:R-:W3:Y:S04]  /*9600*/  @P3 LDG.E.U16 R23, [R6.64] ;  /* 0x0000000406173981 */ /* 0x000ee8000c1e1500 */
[----:B----4-:R-:W-:Y:S04]  /*9610*/  STL [R1+0x127c], R19 ;  /* 0x00127c1301007387 */ /* 0x010fe80000100800 */
[----:B------:R-:W-:Y:S04]  /*9620*/  STL [R1+0x1280], R19 ;  /* 0x0012801301007387 */ /* 0x000fe80000100800 */
[----:B------:R-:W-:Y:S04]  /*9630*/  STL [R1+0x1278], R21 ;  /* 0x0012781501007387 */ /* 0x000fe80000100800 */
[----:B------:R-:W4:Y:S04]  /*9640*/  LDL.64 R8, [R1+0x5f8] ;  /* 0x0005f80001087983 */ /* 0x000f280000100a00 */
[----:B------:R-:W4:Y:S01]  /*9650*/  LDL.64 R12, [R1+0x600] ;  /* 0x00060000010c7983 */ /* 0x000f220000100a00 */
[----:B------:R-:W-:-:S02]  /*9660*/  ISETP.GT.AND P2, PT, R29, 0xa, PT ;  /* 0x0000000a1d00780c */ /* 0x000fc40003f44270 */
[----:B0-----:R-:W-:Y:S02]  /*9670*/  IADD3 R4, P1, R14, R2, RZ ;  /* 0x000000020e047210 */ /* 0x001fe40007f3e0ff */
[----:B------:R-:W-:-:S03]  /*9680*/  PRMT R26, RZ, 0x7610, R26 ;  /* 0x00007610ff1a7816 */ /* 0x000fc6000000001a */
[----:B------:R-:W-:-:S06]  /*9690*/  IMAD.X R5, R15, 0x1, R3, P1 ;  /* 0x000000010f057824 */ /* 0x000fcc00008e0603 */
[----:B------:R4:W4:Y:S04]  /*96a0*/  @P2 LDG.E.U16 R26, [R4.64] ;  /* 0x00000004041a2981 */ /* 0x000928000c1e1500 */
[----:B--2---:R-:W-:Y:S04]  /*96b0*/  STL [R1+0x1258], R22 ;  /* 0x0012581601007387 */ /* 0x004fe80000100800 */
[----:B------:R-:W-:Y:S04]  /*96c0*/  STL [R1+0x125c], R22 ;  /* 0x00125c1601007387 */ /* 0x000fe80000100800 */
[----:B---3--:R-:W-:Y:S04]  /*96d0*/  STL [R1+0x1254], R23 ;  /* 0x0012541701007387 */ /* 0x008fe80000100800 */
[----:B------:R-:W-:Y:S04]  /*96e0*/  STL [R1+0x1260], R23 ;  /* 0x0012601701007387 */ /* 0x000fe80000100800 */
[----:B------:R-:W-:Y:S04]  /*96f0*/  STL [R1+0x1264], R23 ;  /* 0x0012641701007387 */ /* 0x000fe80000100800 */
[----:B------:R-:W-:Y:S04]  /*9700*/  STL [R1+0x1268], R23 ;  /* 0x0012681701007387 */ /* 0x000fe80000100800 */
[----:B------:R-:W-:Y:S04]  /*9710*/  STL [R1+0x126c], R23 ;  /* 0x00126c1701007387 */ /* 0x000fe80000100800 */
[----:B------:R-:W-:Y:S04]  /*9720*/  STL [R1+0x1270], R23 ;  /* 0x0012701701007387 */ /* 0x000fe80000100800 */
[----:B------:R-:W-:Y:S04]  /*9730*/  STL [R1+0x1274], R23 ;  /* 0x0012741701007387 */ /* 0x000fe80000100800 */
[----:B------:R-:W-:Y:S04]  /*9740*/  STL.64 [R1+0x12a0], R22 ;  /* 0x0012a01601007387 */ /* 0x000fe80000100a00 */
[----:B------:R0:W-:Y:S01]  /*9750*/  STL [R1+0x12f8], R22 ;  /* 0x0012f81601007387 */ /* 0x0001e20000100800 */
[----:B------:R-:W-:-:S02]  /*9760*/  PRMT R11, RZ, 0x7610, R11 ;  /* 0x00007610ff0b7816 */ /* 0x000fc4000000000b */
[-C--:B----4-:R-:W-:Y:S01]  /*9770*/  IADD3 R4, P1, R8, R2.reuse, RZ ;  /* 0x0000000208047210 */ /* 0x090fe20007f3e0ff */
[----:B------:R-:W2:Y:S04]  /*9780*/  LDL.64 R14, [R1+0x608] ;  /* 0x00060800010e7983 */ /* 0x000ea80000100a00 */
[----:B0-----:R-:W3:Y:S01]  /*9790*/  LDL.64 R22, [R1+0x5f0] ;  /* 0x0005f00001167983 */ /* 0x001ee20000100a00 */
[----:B------:R-:W-:Y:S01]  /*97a0*/  IMAD.X R5, R9, 0x1, R3, P1 ;  /* 0x0000000109057824 */ /* 0x000fe200008e0603 */
[----:B---3--:R-:W-:-:S05]  /*97b0*/  IADD3 R6, P0, R22, R2, RZ ;  /* 0x0000000216067210 */ /* 0x008fca0007f1e0ff */
[----:B------:R-:W-:Y:S02]  /*97c0*/  IMAD.X R7, R23, 0x1, R3, P0 ;  /* 0x0000000117077824 */ /* 0x000fe400000e0603 */
[----:B------:R-:W3:Y:S04]  /*97d0*/  LDL.64 R22, [R1+0x610] ;  /* 0x0006100001167983 */ /* 0x000ee80000100a00 */
[----:B------:R0:W-:Y:S04]  /*97e0*/  STL [R1+0x4], R26 ;  /* 0x0000041a01007387 */ /* 0x0001e80000100800 */
[----:B------:R1:W4:Y:S04]  /*97f0*/  @P2 LDG.E.U16 R11, [R6.64] ;  /* 0x00000004060b2981 */ /* 0x000328000c1e1500 */
[----:B0-----:R-:W2:Y:S01]  /*9800*/  LDL.LU R26, [R1+0x132c] ;  /* 0x00132c00011a7983 */ /* 0x001ea20000300800 */
[----:B-1----:R-:W-:-:S03]  /*9810*/  IADD3 R6, P0, R12, R2, RZ ;  /* 0x000000020c067210 */ /* 0x002fc60007f1e0ff */
[----:B------:R-:W2:Y:S04]  /*9820*/  LDL.64 R8, [R1+0x618] ;  /* 0x0006180001087983 */ /* 0x000ea80000100a00 */
[----:B------:R-:W2:Y:S01]  /*9830*/  LDL.LU R12, [R1+0x1328] ;  /* 0x00132800010c7983 */ /* 0x000ea20000300800 */
[----:B------:R-:W-:Y:S02]  /*9840*/  ISETP.GT.AND P3, PT, R29, 0xb, PT ;  /* 0x0000000b1d00780c */ /* 0x000fe40003f64270 */
[----:B------:R-:W-:Y:S01]  /*9850*/  PRMT R10, RZ, 0x7610, R10 ;  /* 0x00007610ff0a7816 */ /* 0x000fe2000000000a */
[----:B------:R-:W-:-:S10]  /*9860*/  IMAD.X R7, R13, 0x1, R3, P0 ;  /* 0x000000010d077824 */ /* 0x000fd400000e0603 */
[----:B------:R0:W3:Y:S01]  /*9870*/  @P3 LDG.E.U16 R10, [R4.64] ;  /* 0x00000004040a3981 */ /* 0x0000e2000c1e1500 */
[----:B--2---:R-:W-:-:S06]  /*9880*/  PRMT R12, RZ, 0x7610, R12 ;  /* 0x00007610ff0c7816 */ /* 0x004fcc000000000c */
[----:B------:R-:W2:Y:S01]  /*9890*/  @P3 LDG.E.U16 R12, [R6.64] ;  /* 0x00000004060c3981 */ /* 0x000ea2000c1e1500 */
[----:B0-----:R-:W-:-:S03]  /*98a0*/  IADD3 R4, P1, R14, R2, RZ ;  /* 0x000000020e047210 */ /* 0x001fc60007f3e0ff */
[----:B---3--:R-:W-:Y:S02]  /*98b0*/  STL [R1+0x14], R10 ;  /* 0x0000140a01007387 */ /* 0x008fe40000100800 */
[----:B------:R-:W-:Y:S02]  /*98c0*/  IMAD.X R5, R15, 0x1, R3, P1 ;  /* 0x000000010f057824 */ /* 0x000fe400008e0603 */
[----:B----4-:R0:W-:Y:S04]  /*98d0*/  STL [R1+0x8], R11 ;  /* 0x0000080b01007387 */ /* 0x0101e80000100800 */
[----:B0-----:R-:W3:Y:S04]  /*98e0*/  LDL.64 R10, [R1+0x620] ;  /* 0x00062000010a7983 */ /* 0x001ee80000100a00 */
[----:B--2---:R0:W-:Y:S04]  /*98f0*/  STL [R1+0x18], R12 ;  /* 0x0000180c01007387 */ /* 0x0041e80000100800 */
[----:B0-----:R-:W2:Y:S04]  /*9900*/  LDL.64 R12, [R1+0x628] ;  /* 0x00062800010c7983 */ /* 0x001ea80000100a00 */
[----:B------:R-:W4:Y:S01]  /*9910*/  LDL.LU.64 R14, [R1+0x1320] ;  /* 0x00132000010e7983 */ /* 0x000f220000300a00 */
[----:B------:R-:W-:-:S02]  /*9920*/  ISETP.GT.AND P2, PT, R29, 0xc, PT ;  /* 0x0000000c1d00780c */ /* 0x000fc40003f44270 */
[----:B------:R-:W-:-:S05]  /*9930*/  IADD3 R6, P0, R22, R2, RZ ;  /* 0x0000000216067210 */ /* 0x000fca0007f1e0ff */
[----:B------:R-:W-:Y:S01]  /*9940*/  IMAD.X R7, R23, 0x1, R3, P0 ;  /* 0x0000000117077824 */ /* 0x000fe200000e0603 */
[----:B------:R-:W-:Y:S01]  /*9950*/  ISETP.GT.AND P3, PT, R29, 0xd, PT ;  /* 0x0000000d1d00780c */ /* 0x000fe20003f64270 */
[----:B------:R-:W2:Y:S01]  /*9960*/  LDL.64 R22, [R1+0x630] ;  /* 0x0006300001167983 */ /* 0x000ea20000100a00 */
[----:B----4-:R-:W-:Y:S02]  /*9970*/  PRMT R14, RZ, 0x7610, R14 ;  /* 0x00007610ff0e7816 */ /* 0x010fe4000000000e */
[----:B------:R-:W-:-:S04]  /*9980*/  PRMT R15, RZ, 0x7610, R15 ;  /* 0x00007610ff0f7816 */ /* 0x000fc8000000000f */
[----:B------:R0:W4:Y:S04]  /*9990*/  @P2 LDG.E.U16 R14, [R6.64] ;  /* 0x00000004060e2981 */ /* 0x000128000c1e1500 */
[----:B------:R1:W4:Y:S01]  /*99a0*/  @P2 LDG.E.U16 R15, [R4.64] ;  /* 0x00000004040f2981 */ /* 0x000322000c1e1500 */
[----:B0-----:R-:W-:Y:S02]  /*99b0*/  PRMT R7, RZ, 0x7610, R7 ;  /* 0x00007610ff077816 */ /* 0x001fe40000000007 */
[----:B-1----:R-:W-:-:S05]  /*99c0*/  IADD3 R4, P1, R8, R2, RZ ;  /* 0x0000000208047210 */ /* 0x002fca0007f3e0ff */
[----:B------:R-:W-:Y:S02]  /*99d0*/  IMAD.X R5, R9, 0x1, R3, P1 ;  /* 0x0000000109057824 */ /* 0x000fe400008e0603 */
[----:B------:R-:W-:-:S06]  /*99e0*/  IMAD.MOV.U32 R9, RZ, RZ, R7 ;  /* 0x000000ffff097224 */ /* 0x000fcc00078e0007 */
[----:B------:R-:W4:Y:S01]  /*99f0*/  @P3 LDG.E.U16 R9, [R4.64] ;  /* 0x0000000404093981 */ /* 0x000f22000c1e1500 */
[-C--:B---3--:R-:W-:Y:S02]  /*9a00*/  IADD3 R6, P2, R10, R2.reuse, RZ ;  /* 0x000000020a067210 */ /* 0x088fe40007f5e0ff */
[----:B------:R-:W-:Y:S02]  /*9a10*/  PRMT R17, RZ, 0x7610, R17 ;  /* 0x00007610ff117816 */ /* 0x000fe40000000011 */
[----:B------:R-:W-:Y:S02]  /*9a20*/  ISETP.GT.AND P0, PT, R29, 0xe, PT ;  /* 0x0000000e1d00780c */ /* 0x000fe40003f04270 */
[----:B------:R-:W-:Y:S02]  /*9a30*/  PRMT R16, RZ, 0x7610, R16 ;  /* 0x00007610ff107816 */ /* 0x000fe40000000010 */
[----:B--2---:R-:W-:Y:S01]  /*9a40*/  IADD3 R8, P1, R12, R2, RZ ;  /* 0x000000020c087210 */ /* 0x004fe20007f3e0ff */
[----:B----4-:R-:W-:Y:S04]  /*9a50*/  STL [R1+0x4f8], R14 ;  /* 0x0004f80e01007387 */ /* 0x010fe80000100800 */
[----:B------:R0:W-:Y:S04]  /*9a60*/  STL [R1+0x4f4], R15 ;  /* 0x0004f40f01007387 */ /* 0x0001e80000100800 */
[----:B0-----:R-:W2:Y:S04]  /*9a70*/  LDL.64 R14, [R1+0x638] ;  /* 0x00063800010e7983 */ /* 0x001ea80000100a00 */
[----:B------:R0:W-:Y:S02]  /*9a80*/  STL.S16 [R1+0x508], R7 ;  /* 0x0005080701007387 */ /* 0x0001e40000100600 */
[----:B0-----:R-:W-:-:S02]  /*9a90*/  IMAD.X R7, R11, 0x1, R3, P2 ;  /* 0x000000010b077824 */ /* 0x001fc400010e0603 */
[----:B------:R-:W3:Y:S04]  /*9aa0*/  LDL.64 R10, [R1+0x640] ;  /* 0x00064000010a7983 */ /* 0x000ee80000100a00 */
[----:B------:R0:W4:Y:S04]  /*9ab0*/  @P3 LDG.E.U16 R17, [R6.64] ;  /* 0x0000000406113981 */ /* 0x000128000c1e1500 */
[----:B------:R1:W-:Y:S01]  /*9ac0*/  @P3 STL [R1+0x508], R9 ;  /* 0x0005080901003387 */ /* 0x0003e20000100800 */
[----:B0-----:R-:W-:Y:S02]  /*9ad0*/  IMAD.MOV.U32 R7, RZ, RZ, R16 ;  /* 0x000000ffff077224 */ /* 0x001fe400078e0010 */
[----:B-1----:R-:W-:Y:S01]  /*9ae0*/  IMAD.X R9, R13, 0x1, R3, P1 ;  /* 0x000000010d097824 */ /* 0x002fe200008e0603 */
[----:B------:R-:W-:Y:S01]  /*9af0*/  IADD3 R4, P2, R22, R2, RZ ;  /* 0x0000000216047210 */ /* 0x000fe20007f5e0ff */
[----:B------:R-:W2:Y:S04]  /*9b00*/  LDL.LU.64 R12, [R1+0x1318] ;  /* 0x00131800010c7983 */ /* 0x000ea80000300a00 */
[----:B------:R-:W2:Y:S01]  /*9b10*/  @P0 LDG.E.U16 R7, [R8.64] ;  /* 0x0000000408070981 */ /* 0x000ea2000c1e1500 */
[----:B------:R-:W-:Y:S01]  /*9b20*/  PRMT R27, RZ, 0x7610, R27 ;  /* 0x00007610ff1b7816 */ /* 0x000fe2000000001b */
[----:B------:R-:W-:-:S05]  /*9b30*/  IMAD.X R5, R23, 0x1, R3, P2 ;  /* 0x0000000117057824 */ /* 0x000fca00010e0603 */
[----:B------:R3:W3:Y:S04]  /*9b40*/  @P0 LDG.E.U16 R27, [R4.64] ;  /* 0x00000004041b0981 */ /* 0x0006e8000c1e1500 */
[----:B------:R-:W-:Y:S04]  /*9b50*/  STL.S16 [R1+0x524], R16 ;  /* 0x0005241001007387 */ /* 0x000fe80000100600 */
[----:B----4-:R0:W-:Y:S04]  /*9b60*/  STL [R1+0x510], R17 ;  /* 0x0005101101007387 */ /* 0x0101e80000100800 */
[----:B0-----:R-:W4:Y:S04]  /*9b70*/  LDL.64 R16, [R1+0x648] ;  /* 0x0006480001107983 */ /* 0x001f280000100a00 */
[----:B--2---:R0:W-:Y:S04]  /*9b80*/  @P0 STL [R1+0x524], R7 ;  /* 0x0005240701000387 */ /* 0x0041e80000100800 */
[----:B------:R-:W2:Y:S01]  /*9b90*/  LDL.64 R22, [R1+0x650] ;  /* 0x0006500001167983 */ /* 0x000ea20000100a00 */
[----:B------:R-:W-:-:S02]  /*9ba0*/  ISETP.GT.AND P3, PT, R29, 0xf, PT ;  /* 0x0000000f1d00780c */ /* 0x000fc40003f64270 */
[-C--:B------:R-:W-:Y:S02]  /*9bb0*/  IADD3 R6, P1, R14, R2.reuse, RZ ;  /* 0x000000020e067210 */ /* 0x080fe40007f3e0ff */
[----:B---3--:R-:W-:-:S03]  /*9bc0*/  IADD3 R4, P0, R10, R2, RZ ;  /* 0x000000020a047210 */ /* 0x008fc60007f1e0ff */
[----:B0-----:R-:W-:Y:S01]  /*9bd0*/  IMAD.X R7, R15, 0x1, R3, P1 ;  /* 0x000000010f077824 */ /* 0x001fe200008e0603 */
[----:B------:R-:W-:Y:S01]  /*9be0*/  PRMT R25, RZ, 0x7610, R25 ;  /* 0x00007610ff197816 */ /* 0x000fe20000000019 */
[----:B------:R-:W3:Y:S01]  /*9bf0*/  LDL.LU.64 R14, [R1+0x1310] ;  /* 0x00131000010e7983 */ /* 0x000ee20000300a00 */
[----:B------:R-:W-:-:S03]  /*9c00*/  IMAD.X R5, R11, 0x1, R3, P0 ;  /* 0x000000010b057824 */ /* 0x000fc600000e0603 */
[----:B------:R0:W-:Y:S04]  /*9c10*/  STL [R1+0x520], R27 ;  /* 0x0005201b01007387 */ /* 0x0001e80000100800 */
[----:B------:R4:W3:Y:S04]  /*9c20*/  @P3 LDG.E.U16 R25, [R6.64] ;  /* 0x0000000406193981 */ /* 0x0008e8000c1e1500 */
[----:B0-----:R-:W3:Y:S04]  /*9c30*/  LDL.LU R27, [R1+0x1308] ;  /* 0x00130800011b7983 */ /* 0x001ee80000300800 */
[----:B------:R-:W3:Y:S01]  /*9c40*/  LDL.64 R10, [R1+0x658] ;  /* 0x00065800010a7983 */ /* 0x000ee20000100a00 */
[----:B------:R-:W-:-:S02]  /*9c50*/  PRMT R24, RZ, 0x7610, R24 ;  /* 0x00007610ff187816 */ /* 0x000fc40000000018 */
[----:B------:R-:W-:-:S04]  /*9c60*/  ISETP.GT.AND P1, PT, R29, 0x10, PT ;  /* 0x000000101d00780c */ /* 0x000fc80003f24270 */
[----:B------:R2:W3:Y:S01]  /*9c70*/  @P3 LDG.E.U16 R24, [R4.64] ;  /* 0x0000000404183981 */ /* 0x0004e2000c1e1500 */
[----:B------:R-:W-:Y:S02]  /*9c80*/  PRMT R13, RZ, 0x7610, R13 ;  /* 0x00007610ff0d7816 */ /* 0x000fe4000000000d */
[----:B------:R-:W-:Y:S02]  /*9c90*/  PRMT R12, RZ, 0x7610, R12 ;  /* 0x00007610ff0c7816 */ /* 0x000fe4000000000c */
[----:B----4-:R-:W-:-:S05]  /*9ca0*/  IADD3 R6, P0, R16, R2, RZ ;  /* 0x0000000210067210 */ /* 0x010fca0007f1e0ff */
[----:B------:R-:W-:Y:S02]  /*9cb0*/  IMAD.X R7, R17, 0x1, R3, P0 ;  /* 0x0000000111077824 */ /* 0x000fe400000e0603 */
[----:B------:R-:W4:Y:S04]  /*9cc0*/  LDL.64 R16, [R1+0x660] ;  /* 0x0006600001107983 */ /* 0x000f280000100a00 */
[----:B------:R-:W4:Y:S01]  /*9cd0*/  @P1 LDG.E.U16 R13, [R6.64] ;  /* 0x00000004060d1981 */ /* 0x000f22000c1e1500 */
[----:B--2---:R-:W-:-:S05]  /*9ce0*/  IADD3 R4, P0, R22, R2, RZ ;  /* 0x0000000216047210 */ /* 0x004fca0007f1e0ff */
[----:B------:R-:W-:Y:S02]  /*9cf0*/  IMAD.X R5, R23, 0x1, R3, P0 ;  /* 0x0000000117057824 */ /* 0x000fe400000e0603 */
[----:B------:R-:W2:Y:S04]  /*9d00*/  LDL.64 R22, [R1+0x668] ;  /* 0x0006680001167983 */ /* 0x000ea80000100a00 */
[----:B------:R0:W2:Y:S01]  /*9d10*/  @P1 LDG.E.U16 R12, [R4.64] ;  /* 0x00000004040c1981 */ /* 0x0000a2000c1e1500 */
[----:B------:R-:W-:Y:S02]  /*9d20*/  ISETP.GT.AND P1, PT, R29, 0x11, PT ;  /* 0x000000111d00780c */ /* 0x000fe40003f24270 */
[----:B---3--:R-:W-:Y:S02]  /*9d30*/  PRMT R15, RZ, 0x7610, R15 ;  /* 0x00007610ff0f7816 */ /* 0x008fe4000000000f */
[----:B0-----:R-:W-:-:S05]  /*9d40*/  IADD3 R4, P0, R10, R2, RZ ;  /* 0x000000020a047210 */ /* 0x001fca0007f1e0ff */
[----:B------:R-:W-:-:S05]  /*9d50*/  IMAD.X R5, R11, 0x1, R3, P0 ;  /* 0x000000010b057824 */ /* 0x000fca00000e0603 */
[----:B------:R4:W3:Y:S01]  /*9d60*/  @P1 LDG.E.U16 R15, [R4.64] ;  /* 0x00000004040f1981 */ /* 0x0008e2000c1e1500 */
[----:B------:R-:W-:Y:S02]  /*9d70*/  PRMT R14, RZ, 0x7610, R14 ;  /* 0x00007610ff0e7816 */ /* 0x000fe4000000000e */
[----:B------:R-:W-:Y:S02]  /*9d80*/  PRMT R18, RZ, 0x7610, R18 ;  /* 0x00007610ff127816 */ /* 0x000fe40000000012 */
[----:B----4-:R-:W-:-:S05]  /*9d90*/  IADD3 R4, P0, R16, R2, RZ ;  /* 0x0000000210047210 */ /* 0x010fca0007f1e0ff */
[----:B------:R-:W-:-:S05]  /*9da0*/  IMAD.X R5, R17, 0x1, R3, P0 ;  /* 0x0000000111057824 */ /* 0x000fca00000e0603 */
[----:B------:R2:W4:Y:S01]  /*9db0*/  @P1 LDG.E.U16 R14, [R4.64] ;  /* 0x00000004040e1981 */ /* 0x000522000c1e1500 */
[----:B------:R-:W-:Y:S02]  /*9dc0*/  ISETP.GT.AND P1, PT, R29, 0x12, PT ;  /* 0x000000121d00780c */ /* 0x000fe40003f24270 */
[----:B--2---:R-:W-:-:S05]  /*9dd0*/  IADD3 R4, P0, R22, R2, RZ ;  /* 0x0000000216047210 */ /* 0x004fca0007f1e0ff */
[----:B------:R-:W-:Y:S01]  /*9de0*/  IMAD.X R5, R23, 0x1, R3, P0 ;  /* 0x0000000117057824 */ /* 0x000fe200000e0603 */
[----:B------:R-:W-:Y:S05]  /*9df0*/  STL.64 [R1+0x12b0], R12 ;  /* 0x0012b00c01007387 */ /* 0x000fea0000100a00 */
[----:B------:R-:W2:Y:S04]  /*9e00*/  @P1 LDG.E.U16 R18, [R4.64] ;  /* 0x0000000404121981 */ /* 0x000ea8000c1e1500 */
[----:B------:R-:W-:Y:S04]  /*9e10*/  STL [R1+0x12dc], R12 ;  /* 0x0012dc0c01007387 */ /* 0x000fe80000100800 */
[----:B------:R-:W2:Y:S04]  /*9e20*/  LDL.64 R10, [R1+0x670] ;  /* 0x00067000010a7983 */ /* 0x000ea80000100a00 */
[----:B------:R-:W2:Y:S01]  /*9e30*/  LDL.64 R16, [R1+0x678] ;  /* 0x0006780001107983 */ /* 0x000ea20000100a00 */
[----:B------:R-:W-:-:S03]  /*9e40*/  PRMT R20, RZ, 0x7610, R20 ;  /* 0x00007610ff147816 */ /* 0x000fc60000000014 */
[----:B----4-:R-:W-:Y:S04]  /*9e50*/  STL [R1+0x1250], R14 ;  /* 0x0012500e01007387 */ /* 0x010fe80000100800 */
[----:B---3--:R-:W-:Y:S04]  /*9e60*/  STL.64 [R1+0x12c0], R14 ;  /* 0x0012c00e01007387 */ /* 0x008fe80000100a00 */
[----:B------:R-:W-:Y:S04]  /*9e70*/  STL [R1+0x538], R25 ;  /* 0x0005381901007387 */ /* 0x000fe80000100800 */
[----:B--2---:R-:W-:Y:S04]  /*9e80*/  STL [R1+0x1238], R18 ;  /* 0x0012381201007387 */ /* 0x004fe80000100800 */
[----:B------:R-:W-:Y:S04]  /*9e90*/  STL [R1+0x123c], R18 ;  /* 0x00123c1201007387 */ /* 0x000fe80000100800 */
[----:B------:R0:W-:Y:S01]  /*9ea0*/  STL [R1+0x534], R24 ;  /* 0x0005341801007387 */ /* 0x0001e20000100800 */
[----:B------:R-:W-:-:S03]  /*9eb0*/  IADD3 R4, P0, R10, R2, RZ ;  /* 0x000000020a047210 */ /* 0x000fc60007f1e0ff */
[----:B------:R-:W-:Y:S04]  /*9ec0*/  STL [R1+0x1240], R18 ;  /* 0x0012401201007387 */ /* 0x000fe80000100800 */
[----:B------:R-:W-:Y:S01]  /*9ed0*/  STL [R1+0x1244], R18 ;  /* 0x0012441201007387 */ /* 0x000fe20000100800 */
[----:B------:R-:W-:-:S03]  /*9ee0*/  IMAD.X R5, R11, 0x1, R3, P0 ;  /* 0x000000010b057824 */ /* 0x000fc600000e0603 */
[----:B------:R-:W-:Y:S04]  /*9ef0*/  STL [R1+0x1248], R18 ;  /* 0x0012481201007387 */ /* 0x000fe80000100800 */
[----:B------:R-:W-:Y:S04]  /*9f00*/  STL [R1+0x124c], R18 ;  /* 0x00124c1201007387 */ /* 0x000fe80000100800 */
[----:B------:R1:W-:Y:S04]  /*9f10*/  STL.64 [R1+0x12d0], R18 ;  /* 0x0012d01201007387 */ /* 0x0003e80000100a00 */
[----:B------:R-:W2:Y:S04]  /*9f20*/  LDL.64 R10, [R1+0x680] ;  /* 0x00068000010a7983 */ /* 0x000ea80000100a00 */
[----:B------:R3:W4:Y:S01]  /*9f30*/  @P1 LDG.E.U16 R20, [R4.64] ;  /* 0x0000000404141981 */ /* 0x000722000c1e1500 */
[----:B------:R-:W-:-:S02]  /*9f40*/  ISETP.GT.AND P1, PT, R29, 0x13, PT ;  /* 0x000000131d00780c */ /* 0x000fc40003f24270 */
[----:B------:R-:W-:Y:S02]  /*9f50*/  PRMT R26, RZ, 0x7610, R26 ;  /* 0x00007610ff1a7816 */ /* 0x000fe4000000001a */
[----:B---3--:R-:W-:-:S05]  /*9f60*/  IADD3 R4, P0, R16, R2, RZ ;  /* 0x0000000210047210 */ /* 0x008fca0007f1e0ff */
[----:B------:R-:W-:-:S05]  /*9f70*/  IMAD.X R5, R17, 0x1, R3, P0 ;  /* 0x0000000111057824 */ /* 0x000fca00000e0603 */
[----:B------:R2:W3:Y:S01]  /*9f80*/  @P1 LDG.E.U16 R26, [R4.64] ;  /* 0x00000004041a1981 */ /* 0x0004e2000c1e1500 */
[----:B------:R-:W-:Y:S02]  /*9f90*/  PRMT R27, RZ, 0x7610, R27 ;  /* 0x00007610ff1b7816 */ /* 0x000fe4000000001b */
[-C--:B--2---:R-:W-:Y:S01]  /*9fa0*/  IADD3 R4, P0, R10, R2.reuse, RZ ;  /* 0x000000020a047210 */ /* 0x084fe20007f1e0ff */
[----:B----4-:R-:W-:Y:S04]  /*9fb0*/  STL [R1+0x1234], R20 ;  /* 0x0012341401007387 */ /* 0x010fe80000100800 */
[----:B------:R-:W-:Y:S01]  /*9fc0*/  IMAD.X R5, R11, 0x1, R3, P0 ;  /* 0x000000010b057824 */ /* 0x000fe200000e0603 */
[----:B------:R-:W2:Y:S04]  /*9fd0*/  LDL.64 R16, [R1+0x688] ;  /* 0x0006880001107983 */ /* 0x000ea80000100a00 */
[----:B------:R2:W4:Y:S04]  /*9fe0*/  @P1 LDG.E.U16 R27, [R4.64] ;  /* 0x00000004041b1981 */ /* 0x000528000c1e1500 */
[----:B0-----:R-:W4:Y:S04]  /*9ff0*/  LDL.64 R24, [R1+0x690] ;  /* 0x0006900001187983 */ /* 0x001f280000100a00 */
[----:B---3--:R-:W-:Y:S04]  /*a000*/  STL [R1+0x1220], R26 ;  /* 0x0012201a01007387 */ /* 0x008fe80000100800 */
[----:B------:R-:W-:Y:S04]  /*a010*/  STL [R1+0x1224], R26 ;  /* 0x0012241a01007387 */ /* 0x000fe80000100800 */
[----:B------:R-:W-:Y:S04]  /*a020*/  STL [R1+0x1228], R26 ;  /* 0x0012281a01007387 */ /* 0x000fe80000100800 */
[----:B------:R-:W-:Y:S04]  /*a030*/  STL [R1+0x122c], R26 ;  /* 0x00122c1a01007387 */ /* 0x000fe80000100800 */
[----:B------:R-:W-:Y:S04]  /*a040*/  STL [R1+0x1230], R26 ;  /* 0x0012301a01007387 */ /* 0x000fe80000100800 */
[----:B------:R-:W3:Y:S04]  /*a050*/  LDL.64 R22, [R1+0x698] ;  /* 0x0006980001167983 */ /* 0x000ee80000100a00 */
[----:B------:R-:W3:Y:S01]  /*a060*/  LDL.64 R10, [R1+0x6a0] ;  /* 0x0006a000010a7983 */ /* 0x000ee20000100a00 */
[----:B--2---:R-:W-:-:S03]  /*a070*/  IADD3 R4, P0, R16, R2, RZ ;  /* 0x0000000210047210 */ /* 0x004fc60007f1e0ff */
[----:B----4-:R-:W-:Y:S02]  /*a080*/  STL [R1+0x121c], R27 ;  /* 0x00121c1b01007387 */ /* 0x010fe40000100800 */
[----:B------:R-:W-:Y:S02]  /*a090*/  IMAD.X R5, R17, 0x1, R3, P0 ;  /* 0x0000000111057824 */ /* 0x000fe400000e0603 */
[----:B------:R-:W2:Y:S01]  /*a0a0*/  LDL.LU.64 R16, [R1+0x1300] ;  /* 0x0013000001107983 */ /* 0x000ea20000300a00 */
[----:B------:R-:W-:Y:S02]  /*a0b0*/  ISETP.GT.AND P1, PT, R29, 0x14, PT ;  /* 0x000000141d00780c */ /* 0x000fe40003f24270 */
[----:B-1----:R-:W-:Y:S02]  /*a0c0*/  PRMT R19, RZ, 0x7610, R19 ;  /* 0x00007610ff137816 */ /* 0x002fe40000000013 */
[----:B--2---:R-:W-:-:S09]  /*a0d0*/  PRMT R17, RZ, 0x7610, R17 ;  /* 0x00007610ff117816 */ /* 0x004fd20000000011 */
[----:B------:R0:W2:Y:S01]  /*a0e0*/  @P1 LDG.E.U16 R17, [R4.64] ;  /* 0x0000000404111981 */ /* 0x0000a2000c1e1500 */
[----:B------:R-:W-:Y:S02]  /*a0f0*/  PRMT R16, RZ, 0x7610, R16 ;  /* 0x00007610ff107816 */ /* 0x000fe40000000010 */
[----:B0-----:R-:W-:-:S05]  /*a100*/  IADD3 R4, P0, R24, R2, RZ ;  /* 0x0000000218047210 */ /* 0x001fca0007f1e0ff */
[----:B------:R-:W-:Y:S01]  /*a110*/  IMAD.X R5, R25, 0x1, R3, P0 ;  /* 0x0000000119057824 */ /* 0x000fe200000e0603 */
[----:B------:R-:W-:Y:S01]  /*a120*/  PRMT R18, RZ, 0x7610, R18 ;  /* 0x00007610ff127816 */ /* 0x000fe20000000012 */
[----:B------:R-:W4:Y:S04]  /*a130*/  LDL.64 R24, [R1+0x6a8] ;  /* 0x0006a80001187983 */ /* 0x000f280000100a00 */
[----:B------:R3:W2:Y:S01]  /*a140*/  @P1 LDG.E.U16 R16, [R4.64] ;  /* 0x0000000404101981 */ /* 0x0006a2000c1e1500 */
[----:B------:R-:W-:Y:S02]  /*a150*/  ISETP.GT.AND P1, PT, R29, 0x15, PT ;  /* 0x000000151d00780c */ /* 0x000fe40003f24270 */
[----:B---3--:R-:W-:-:S05]  /*a160*/  IADD3 R4, P0, R22, R2, RZ ;  /* 0x0000000216047210 */ /* 0x008fca0007f1e0ff */
[----:B------:R-:W-:-:S06]  /*a170*/  IMAD.X R5, R23, 0x1, R3, P0 ;  /* 0x0000000117057824 */ /* 0x000fcc00000e0603 */
[----:B------:R0:W3:Y:S02]  /*a180*/  @P1 LDG.E.U16 R19, [R4.64] ;  /* 0x0000000404131981 */ /* 0x0000e4000c1e1500 */
[----:B0-----:R-:W-:-:S05]  /*a190*/  IADD3 R4, P0, R10, R2, RZ ;  /* 0x000000020a047210 */ /* 0x001fca0007f1e0ff */
[----:B------:R-:W-:-:S05]  /*a1a0*/  IMAD.X R5, R11, 0x1, R3, P0 ;  /* 0x000000010b057824 */ /* 0x000fca00000e0603 */
[----:B------:R4:W3:Y:S04]  /*a1b0*/  @P1 LDG.E.U16 R18, [R4.64] ;  /* 0x0000000404121981 */ /* 0x0008e8000c1e1500 */
[----:B--2---:R-:W-:Y:S04]  /*a1c0*/  STL [R1+0x4a8], R16 ;  /* 0x0004a81001007387 */ /* 0x004fe80000100800 */
[----:B------:R0:W-:Y:S04]  /*a1d0*/  STL [R1+0x4a4], R17 ;  /* 0x0004a41101007387 */ /* 0x0001e80000100800 */
[----:B0-----:R-:W2:Y:S04]  /*a1e0*/  LDL.64 R16, [R1+0x6b0] ;  /* 0x0006b00001107983 */ /* 0x001ea80000100a00 */
[----:B------:R-:W2:Y:S04]  /*a1f0*/  LDL.LU R22, [R1+0x12f8] ;  /* 0x0012f80001167983 */ /* 0x000ea80000300800 */
[----:B------:R-:W2:Y:S01]  /*a200*/  LDL.64 R10, [R1+0x6b8] ;  /* 0x0006b800010a7983 */ /* 0x000ea20000100a00 */
[----:B------:R-:W-:-:S02]  /*a210*/  ISETP.GT.AND P1, PT, R29, 0x16, PT ;  /* 0x000000161d00780c */ /* 0x000fc40003f24270 */
[----:B----4-:R-:W-:Y:S01]  /*a220*/  IADD3 R4, P0, R24, R2, RZ ;  /* 0x0000000218047210 */ /* 0x010fe20007f1e0ff */
[----:B---3--:R-:W-:Y:S04]  /*a230*/  STL [R1+0x4ec], R18 ;  /* 0x0004ec1201007387 */ /* 0x008fe80000100800 */
[----:B------:R0:W-:Y:S04]  /*a240*/  STL [R1+0x4e8], R19 ;  /* 0x0004e81301007387 */ /* 0x0001e80000100800 */
[----:B0-----:R-:W3:Y:S01]  /*a250*/  LDL.64 R18, [R1+0x6c0] ;  /* 0x0006c00001127983 */ /* 0x001ee20000100a00 */
[----:B------:R-:W-:Y:S01]  /*a260*/  IMAD.X R5, R25, 0x1, R3, P0 ;  /* 0x0000000119057824 */ /* 0x000fe200000e0603 */
[----:B------:R-:W-:-:S02]  /*a270*/  PRMT R15, RZ, 0x7610, R15 ;  /* 0x00007610ff0f7816 */ /* 0x000fc4000000000f */
[----:B------:R-:W-:Y:S01]  /*a280*/  PRMT R13, RZ, 0x7610, R13 ;  /* 0x00007610ff0d7816 */ /* 0x000fe2000000000d */
[----:B------:R-:W4:Y:S01]  /*a290*/  LDL.LU.64 R24, [R1+0x12f0] ;  /* 0x0012f00001187983 */ /* 0x000f220000300a00 */
[----:B--2---:R-:W-:-:S06]  /*a2a0*/  PRMT R22, RZ, 0x7610, R22 ;  /* 0x00007610ff167816 */ /* 0x004fcc0000000016 */
[----:B------:R0:W2:Y:S02]  /*a2b0*/  @P1 LDG.E.U16 R22, [R4.64] ;  /* 0x0000000404161981 */ /* 0x0000a4000c1e1500 */
[----:B0-----:R-:W-:-:S05]  /*a2c0*/  IADD3 R4, P0, R16, R2, RZ ;  /* 0x0000000210047210 */ /* 0x001fca0007f1e0ff */
[----:B------:R-:W-:-:S05]  /*a2d0*/  IMAD.X R5, R17, 0x1, R3, P0 ;  /* 0x0000000111057824 */ /* 0x000fca00000e0603 */
[----:B------:R0:W4:Y:S01]  /*a2e0*/  @P1 LDG.E.U16 R15, [R4.64] ;  /* 0x00000004040f1981 */ /* 0x000122000c1e1500 */
[----:B------:R-:W-:Y:S02]  /*a2f0*/  ISETP.GT.AND P1, PT, R29, 0x17, PT ;  /* 0x000000171d00780c */ /* 0x000fe40003f24270 */
[----:B0-----:R-:W-:-:S05]  /*a300*/  IADD3 R4, P0, R10, R2, RZ ;  /* 0x000000020a047210 */ /* 0x001fca0007f1e0ff */
[----:B------:R-:W-:-:S06]  /*a310*/  IMAD.X R5, R11, 0x1, R3, P0 ;  /* 0x000000010b057824 */ /* 0x000fcc00000e0603 */
[----:B------:R3:W4:Y:S01]  /*a320*/  @P1 LDG.E.U16 R13, [R4.64] ;  /* 0x00000004040d1981 */ /* 0x000722000c1e1500 */
[----:B------:R-:W-:Y:S02]  /*a330*/  PRMT R12, RZ, 0x7610, R12 ;  /* 0x00007610ff0c7816 */ /* 0x000fe4000000000c */
[----:B---3--:R-:W-:-:S05]  /*a340*/  IADD3 R4, P0, R18, R2, RZ ;  /* 0x0000000212047210 */ /* 0x008fca0007f1e0ff */
[----:B------:R-:W-:-:S05]  /*a350*/  IMAD.X R5, R19, 0x1, R3, P0 ;  /* 0x0000000113057824 */ /* 0x000fca00000e0603 */
[----:B------:R-:W3:Y:S04]  /*a360*/  @P1 LDG.E.U16 R12, [R4.64] ;  /* 0x00000004040c1981 */ /* 0x000ee8000c1e1500 */
[----:B--2---:R0:W-:Y:S04]  /*a370*/  STL [R1+0x500], R22 ;  /* 0x0005001601007387 */ /* 0x0041e80000100800 */
[----:B------:R-:W2:Y:S04]  /*a380*/  LDL.64 R16, [R1+0x6d0] ;  /* 0x0006d00001107983 */ /* 0x000ea80000100a00 */
[----:B0-----:R-:W2:Y:S04]  /*a390*/  LDL.64 R22, [R1+0x6c8] ;  /* 0x0006c80001167983 */ /* 0x001ea80000100a00 */
[----:B------:R-:W2:Y:S04]  /*a3a0*/  LDL.LU.64 R10, [R1+0x12e8] ;  /* 0x0012e800010a7983 */ /* 0x000ea80000300a00 */
[----:B------:R-:W2:Y:S01]  /*a3b0*/  LDL.64 R18, [R1+0x6d8] ;  /* 0x0006d80001127983 */ /* 0x000ea20000100a00 */
[----:B------:R-:W-:-:S02]  /*a3c0*/  ISETP.GT.AND P1, PT, R29, 0x18, PT ;  /* 0x000000181d00780c */ /* 0x000fc40003f24270 */
[----:B------:R-:W-:Y:S01]  /*a3d0*/  PRMT R7, RZ, 0x7610, R7 ;  /* 0x00007610ff077816 */ /* 0x000fe20000000007 */
[----:B---3--:R-:W-:Y:S04]  /*a3e0*/  STL [R1+0x50c], R12 ;  /* 0x00050c0c01007387 */ /* 0x008fe80000100800 */
[----:B----4-:R0:W-:Y:S04]  /*a3f0*/  STL [R1+0x514], R13 ;  /* 0x0005140d01007387 */ /* 0x0101e80000100800 */
[----:B0-----:R-:W3:Y:S01]  /*a400*/  LDL.64 R12, [R1+0x6e0] ;  /* 0x0006e000010c7983 */ /* 0x001ee20000100a00 */
[----:B------:R-:W-:-:S02]  /*a410*/  PRMT R6, RZ, 0x7610, R6 ;  /* 0x00007610ff067816 */ /* 0x000fc40000000006 */
[----:B--2---:R-:W-:-:S05]  /*a420*/  IADD3 R4, P0, R22, R2, RZ ;  /* 0x0000000216047210 */ /* 0x004fca0007f1e0ff */
[----:B------:R-:W-:Y:S02]  /*a430*/  IMAD.X R5, R23, 0x1, R3, P0 ;  /* 0x0000000117057824 */ /* 0x000fe400000e0603 */
[----:B------:R-:W2:Y:S04]  /*a440*/  LDL.64 R22, [R1+0x6e8] ;  /* 0x0006e80001167983 */ /* 0x000ea80000100a00 */
[----:B------:R0:W4:Y:S02]  /*a450*/  @P1 LDG.E.U16 R7, [R4.64] ;  /* 0x0000000404071981 */ /* 0x000124000c1e1500 */
[----:B0-----:R-:W-:-:S05]  /*a460*/  IADD3 R4, P0, R16, R2, RZ ;  /* 0x0000000210047210 */ /* 0x001fca0007f1e0ff */
[----:B------:R-:W-:Y:S02]  /*a470*/  IMAD.X R5, R17, 0x1, R3, P0 ;  /* 0x0000000111057824 */ /* 0x000fe400000e0603 */
[----:B------:R-:W4:Y:S04]  /*a480*/  LDL.64 R16, [R1+0x6f0] ;  /* 0x0006f00001107983 */ /* 0x000f280000100a00 */
[----:B------:R0:W4:Y:S02]  /*a490*/  @P1 LDG.E.U16 R6, [R4.64] ;  /* 0x0000000404061981 */ /* 0x000124000c1e1500 */
[----:B0-----:R-:W-:-:S05]  /*a4a0*/  IADD3 R4, P0, R18, R2, RZ ;  /* 0x0000000212047210 */ /* 0x001fca0007f1e0ff */
[----:B------:R-:W-:Y:S02]  /*a4b0*/  IMAD.X R5, R19, 0x1, R3, P0 ;  /* 0x0000000113057824 */ /* 0x000fe400000e0603 */
[----:B------:R-:W4:Y:S01]  /*a4c0*/  LDL.64 R18, [R1+0x6f8] ;  /* 0x0006f80001127983 */ /* 0x000f220000100a00 */
[----:B------:R-:W-:Y:S02]  /*a4d0*/  ISETP.GT.AND P1, PT, R29, 0x19, PT ;  /* 0x000000191d00780c */ /* 0x000fe40003f24270 */
[----:B------:R-:W-:Y:S02]  /*a4e0*/  PRMT R9, RZ, 0x7610, R9 ;  /* 0x00007610ff097816 */ /* 0x000fe40000000009 */
[----:B------:R-:W-:-:S09]  /*a4f0*/  PRMT R8, RZ, 0x7610, R8 ;  /* 0x00007610ff087816 */ /* 0x000fd20000000008 */
[----:B------:R3:W4:Y:S02]  /*a500*/  @P1 LDG.E.U16 R9, [R4.64] ;  /* 0x0000000404091981 */ /* 0x000724000c1e1500 */
[----:B---3--:R-:W-:-:S05]  /*a510*/  IADD3 R4, P0, R12, R2, RZ ;  /* 0x000000020c047210 */ /* 0x008fca0007f1e0ff */
[----:B------:R-:W-:-:S05]  /*a520*/  IMAD.X R5, R13, 0x1, R3, P0 ;  /* 0x000000010d057824 */ /* 0x000fca00000e0603 */
[----:B------:R2:W3:Y:S01]  /*a530*/  @P1 LDG.E.U16 R8, [R4.64] ;  /* 0x0000000404081981 */ /* 0x0004e2000c1e1500 */
[----:B------:R-:W-:Y:S02]  /*a540*/  ISETP.GT.AND P1, PT, R29, 0x1a, PT ;  /* 0x0000001a1d00780c */ /* 0x000fe40003f24270 */
[----:B------:R-:W-:Y:S01]  /*a550*/  PRMT R11, RZ, 0x7610, R11 ;  /* 0x00007610ff0b7816 */ /* 0x000fe2000000000b */
[----:B------:R-:W-:Y:S04]  /*a560*/  STL [R1+0x504], R15 ;  /* 0x0005040f01007387 */ /* 0x000fe80000100800 */
[----:B------:R-:W3:Y:S01]  /*a570*/  LDL.64 R12, [R1+0x700] ;  /* 0x00070000010c7983 */ /* 0x000ee20000100a00 */
[----:B------:R-:W-:Y:S02]  /*a580*/  PRMT R10, RZ, 0x7610, R10 ;  /* 0x00007610ff0a7816 */ /* 0x000fe4000000000a */
[----:B--2---:R-:W-:-:S05]  /*a590*/  IADD3 R4, P0, R22, R2, RZ ;  /* 0x0000000216047210 */ /* 0x004fca0007f1e0ff */
[----:B------:R-:W-:Y:S02]  /*a5a0*/  IMAD.X R5, R23, 0x1, R3, P0 ;  /* 0x0000000117057824 */ /* 0x000fe400000e0603 */
[----:B------:R-:W2:Y:S04]  /*a5b0*/  LDL.64 R22, [R1+0x708] ;  /* 0x0007080001167983 */ /* 0x000ea80000100a00 */
[----:B------:R4:W2:Y:S02]  /*a5c0*/  @P1 LDG.E.U16 R11, [R4.64] ;  /* 0x00000004040b1981 */ /* 0x0008a4000c1e1500 */
[----:B----4-:R-:W-:-:S05]  /*a5d0*/  IADD3 R4, P0, R16, R2, RZ ;  /* 0x0000000210047210 */ /* 0x010fca0007f1e0ff */
[----:B------:R-:W-:Y:S02]  /*a5e0*/  IMAD.X R5, R17, 0x1, R3, P0 ;  /* 0x0000000111057824 */ /* 0x000fe400000e0603 */
[----:B------:R-:W4:Y:S04]  /*a5f0*/  LDL.LU.64 R16, [R1+0x12e0] ;  /* 0x0012e00001107983 */ /* 0x000f280000300a00 */
[----:B------:R0:W2:Y:S02]  /*a600*/  @P1 LDG.E.U16 R10, [R4.64] ;  /* 0x00000004040a1981 */ /* 0x0000a4000c1e1500 */
[----:B0-----:R-:W-:-:S05]  /*a610*/  IADD3 R4, P0, R18, R2, RZ ;  /* 0x0000000212047210 */ /* 0x001fca0007f1e0ff */
[----:B------:R-:W-:Y:S02]  /*a620*/  IMAD.X R5, R19, 0x1, R3, P0 ;  /* 0x0000000113057824 */ /* 0x000fe400000e0603 */
[----:B------:R-:W2:Y:S01]  /*a630*/  LDL.64 R18, [R1+0x710] ;  /* 0x0007100001127983 */ /* 0x000ea20000100a00 */
[----:B------:R-:W-:Y:S02]  /*a640*/  ISETP.GT.AND P1, PT, R29, 0x1b, PT ;  /* 0x0000001b1d00780c */ /* 0x000fe40003f24270 */
[----:B------:R-:W-:Y:S02]  /*a650*/  PRMT R24, RZ, 0x7610, R24 ;  /* 0x00007610ff187816 */ /* 0x000fe40000000018 */
[----:B------:R-:W-:Y:S02]  /*a660*/  PRMT R14, RZ, 0x7610, R14 ;  /* 0x00007610ff0e7816 */ /* 0x000fe4000000000e */
[----:B----4-:R-:W-:-:S07]  /*a670*/  PRMT R16, RZ, 0x7610, R16 ;  /* 0x00007610ff107816 */ /* 0x010fce0000000010 */
[----:B------:R3:W4:Y:S01]  /*a680*/  @P1 LDG.E.U16 R16, [R4.64] ;  /* 0x0000000404101981 */ /* 0x000722000c1e1500 */
[----:B------:R-:W-:Y:S02]  /*a690*/  PRMT R17, RZ, 0x7610, R17 ;  /* 0x00007610ff117816 */ /* 0x000fe40000000011 */
[----:B---3--:R-:W-:-:S05]  /*a6a0*/  IADD3 R4, P0, R12, R2, RZ ;  /* 0x000000020c047210 */ /* 0x008fca0007f1e0ff */
[----:B------:R-:W-:Y:S02]  /*a6b0*/  IMAD.X R5, R13, 0x1, R3, P0 ;  /* 0x000000010d057824 */ /* 0x000fe400000e0603 */
[----:B------:R-:W3:Y:S04]  /*a6c0*/  LDL.64 R12, [R1+0x718] ;  /* 0x00071800010c7983 */ /* 0x000ee80000100a00 */
[----:B------:R2:W4:Y:S01]  /*a6d0*/  @P1 LDG.E.U16 R17, [R4.64] ;  /* 0x0000000404111981 */ /* 0x000522000c1e1500 */
[----:B------:R-:W-:Y:S02]  /*a6e0*/  ISETP.GT.AND P1, PT, R29, 0x1c, PT ;  /* 0x0000001c1d00780c */ /* 0x000fe40003f24270 */
[----:B--2---:R-:W-:-:S05]  /*a6f0*/  IADD3 R4, P0, R22, R2, RZ ;  /* 0x0000000216047210 */ /* 0x004fca0007f1e0ff */
[----:B------:R-:W-:Y:S02]  /*a700*/  IMAD.X R5, R23, 0x1, R3, P0 ;  /* 0x0000000117057824 */ /* 0x000fe400000e0603 */
[----:B------:R-:W2:Y:S04]  /*a710*/  LDL.64 R22, [R1+0x720] ;  /* 0x0007200001167983 */ /* 0x000ea80000100a00 */
[----:B------:R0:W2:Y:S02]  /*a720*/  @P1 LDG.E.U16 R24, [R4.64] ;  /* 0x0000000404181981 */ /* 0x0000a4000c1e1500 */
[----:B0-----:R-:W-:-:S05]  /*a730*/  IADD3 R4, P0, R18, R2, RZ ;  /* 0x0000000212047210 */ /* 0x001fca0007f1e0ff */
[----:B------:R-:W-:-:S05]  /*a740*/  IMAD.X R5, R19, 0x1, R3, P0 ;  /* 0x0000000113057824 */ /* 0x000fca00000e0603 */
[----:B------:R3:W4:Y:S02]  /*a750*/  @P1 LDG.E.U16 R14, [R4.64] ;  /* 0x00000004040e1981 */ /* 0x000724000c1e1500 */
[----:B---3--:R-:W-:Y:S02]  /*a760*/  IADD3 R4, P0, R12, R2, RZ ;  /* 0x000000020c047210 */ /* 0x008fe40007f1e0ff */
[----:B--2---:R-:W-:Y:S04]  /*a770*/  STL [R1+0x1210], R24 ;  /* 0x0012101801007387 */ /* 0x004fe80000100800 */
[----:B------:R-:W-:Y:S04]  /*a780*/  STL [R1+0x1214], R24 ;  /* 0x0012141801007387 */ /* 0x000fe80000100800 */
[----:B------:R-:W-:Y:S04]  /*a790*/  STL [R1+0x1218], R24 ;  /* 0x0012181801007387 */ /* 0x000fe80000100800 */
[----:B------:R-:W2:Y:S04]  /*a7a0*/  LDL.64 R18, [R1+0x728] ;  /* 0x0007280001127983 */ /* 0x000ea80000100a00 */
[----:B----4-:R0:W-:Y:S04]  /*a7b0*/  STL [R1+0x64], R14 ;  /* 0x0000640e01007387 */ /* 0x0101e80000100800 */
[----:B0-----:R-:W3:Y:S04]  /*a7c0*/  LDL.64 R14, [R1+0x730] ;  /* 0x00073000010e7983 */ /* 0x001ee80000100a00 */
[----:B------:R-:W4:Y:S01]  /*a7d0*/  LDL.LU R12, [R1+0x12dc] ;  /* 0x0012dc00010c7983 */ /* 0x000f220000300800 */
[----:B------:R-:W-:Y:S01]  /*a7e0*/  ISETP.GT.AND P1, PT, R29, 0x1d, PT ;  /* 0x0000001d1d00780c */ /* 0x000fe20003f24270 */
[----:B------:R-:W-:Y:S01]  /*a7f0*/  IMAD.X R5, R13, 0x1, R3, P0 ;  /* 0x000000010d057824 */ /* 0x000fe200000e0603 */
[----:B------:R-:W-:-:S02]  /*a800*/  PRMT R28, RZ, 0x7610, R28 ;  /* 0x00007610ff1c7816 */ /* 0x000fc4000000001c */
[----:B----4-:R-:W-:-:S09]  /*a810*/  PRMT R12, RZ, 0x7610, R12 ;  /* 0x00007610ff0c7816 */ /* 0x010fd2000000000c */
[----:B------:R0:W4:Y:S02]  /*a820*/  @P1 LDG.E.U16 R12, [R4.64] ;  /* 0x00000004040c1981 */ /* 0x000124000c1e1500 */
[----:B0-----:R-:W-:-:S05]  /*a830*/  IADD3 R4, P0, R22, R2, RZ ;  /* 0x0000000216047210 */ /* 0x001fca0007f1e0ff */
[----:B------:R-:W-:-:S05]  /*a840*/  IMAD.X R5, R23, 0x1, R3, P0 ;  /* 0x0000000117057824 */ /* 0x000fca00000e0603 */
[----:B------:R-:W2:Y:S04]  /*a850*/  @P1 LDG.E.U16 R28, [R4.64] ;  /* 0x00000004041c1981 */ /* 0x000ea8000c1e1500 */
[----:B----4-:R0:W-:Y:S04]  /*a860*/  STL [R1+0x490], R12 ;  /* 0x0004900c01007387 */ /* 0x0101e80000100800 */
[----:B------:R-:W4:Y:S04]  /*a870*/  LDL.64 R22, [R1+0x740] ;  /* 0x0007400001167983 */ /* 0x000f280000100a00 */
[----:B0-----:R-:W3:Y:S04]  /*a880*/  LDL.64 R12, [R1+0x738] ;  /* 0x00073800010c7983 */ /* 0x001ee80000100a00 */
[----:B--2---:R0:W-:Y:S04]  /*a890*/  STL [R1+0x494], R28 ;  /* 0x0004941c01007387 */ /* 0x0041e80000100800 */
[----:B0-----:R-:W2:Y:S01]  /*a8a0*/  LDL.LU R28, [R1+0x12d8] ;  /* 0x0012d800011c7983 */ /* 0x001ea20000300800 */
[----:B------:R-:W-:-:S02]  /*a8b0*/  ISETP.GT.AND P1, PT, R29, 0x1e, PT ;  /* 0x0000001e1d00780c */ /* 0x000fc40003f24270 */
[----:B------:R-:W-:-:S05]  /*a8c0*/  IADD3 R4, P0, R18, R2, RZ ;  /* 0x0000000212047210 */ /* 0x000fca0007f1e0ff */
[----:B------:R-:W-:Y:S02]  /*a8d0*/  IMAD.X R5, R19, 0x1, R3, P0 ;  /* 0x0000000113057824 */ /* 0x000fe400000e0603 */
[----:B------:R-:W3:Y:S01]  /*a8e0*/  LDL.LU.64 R18, [R1+0x12d0] ;  /* 0x0012d00001127983 */ /* 0x000ee20000300a00 */
[----:B--2---:R-:W-:-:S06]  /*a8f0*/  PRMT R28, RZ, 0x7610, R28 ;  /* 0x00007610ff1c7816 */ /* 0x004fcc000000001c */
[----:B------:R-:W2:Y:S04]  /*a900*/  @P1 LDG.E.U16 R28, [R4.64] ;  /* 0x00000004041c1981 */ /* 0x000ea8000c1e1500 */
[----:B--2---:R0:W-:Y:S04]  /*a910*/  STL [R1+0x4c4], R28 ;  /* 0x0004c41c01007387 */ /* 0x0041e80000100800 */
[----:B0-----:R-:W2:Y:S01]  /*a920*/  LDL.LU R28, [R1+0x12c8] ;  /* 0x0012c800011c7983 */ /* 0x001ea20000300800 */
[----:B---3--:R-:W-:-:S05]  /*a930*/  IADD3 R4, P0, R14, R2, RZ ;  /* 0x000000020e047210 */ /* 0x008fca0007f1e0ff */
[----:B------:R-:W-:Y:S02]  /*a940*/  IMAD.X R5, R15, 0x1, R3, P0 ;  /* 0x000000010f057824 */ /* 0x000fe400000e0603 */
[----:B------:R-:W3:Y:S01]  /*a950*/  LDL.LU.64 R14, [R1+0x12c0] ;  /* 0x0012c000010e7983 */ /* 0x000ee20000300a00 */
[----:B--2---:R-:W-:-:S06]  /*a960*/  PRMT R28, RZ, 0x7610, R28 ;  /* 0x00007610ff1c7816 */ /* 0x004fcc000000001c */
[----:B------:R-:W2:Y:S01]  /*a970*/  @P1 LDG.E.U16 R28, [R4.64] ;  /* 0x00000004041c1981 */ /* 0x000ea2000c1e1500 */
[----:B------:R-:W-:-:S03]  /*a980*/  ISETP.GT.AND P1, PT, R29, 0x1f, PT ;  /* 0x0000001f1d00780c */ /* 0x000fc60003f24270 */
[----:B--2---:R0:W-:Y:S04]  /*a990*/  STL [R1+0x4cc], R28 ;  /* 0x0004cc1c01007387 */ /* 0x0041e80000100800 */
[----:B0-----:R-:W2:Y:S01]  /*a9a0*/  LDL.LU R28, [R1+0x12b8] ;  /* 0x0012b800011c7983 */ /* 0x001ea20000300800 */
[----:B------:R-:W-:-:S05]  /*a9b0*/  IADD3 R4, P0, R12, R2, RZ ;  /* 0x000000020c047210 */ /* 0x000fca0007f1e0ff */
[----:B------:R-:W-:Y:S01]  /*a9c0*/  IMAD.X R5, R13, 0x1, R3, P0 ;  /* 0x000000010d057824 */ /* 0x000fe200000e0603 */
[----:B------:R-:W-:Y:S01]  /*a9d0*/  PRMT R0, RZ, 0x7610, R0 ;  /* 0x00007610ff007816 */ /* 0x000fe20000000000 */
[----:B------:R-:W3:Y:S01]  /*a9e0*/  LDL.LU.64 R12, [R1+0x12b0] ;  /* 0x0012b000010c7983 */ /* 0x000ee20000300a00 */
[----:B--2---:R-:W-:-:S06]  /*a9f0*/  PRMT R28, RZ, 0x7610, R28 ;  /* 0x00007610ff1c7816 */ /* 0x004fcc000000001c */
[----:B------:R4:W2:Y:S02]  /*aa00*/  @P1 LDG.E.U16 R28, [R4.64] ;  /* 0x00000004041c1981 */ /* 0x0008a4000c1e1500 */
[----:B----4-:R-:W-:-:S05]  /*aa10*/  IADD3 R4, P0, R22, R2, RZ ;  /* 0x0000000216047210 */ /* 0x010fca0007f1e0ff */
[----:B------:R-:W-:-:S05]  /*aa20*/  IMAD.X R5, R23, 0x1, R3, P0 ;  /* 0x0000000117057824 */ /* 0x000fca00000e0603 */
[----:B------:R0:W4:Y:S04]  /*aa30*/  @P1 LDG.E.U16 R0, [R4.64] ;  /* 0x0000000404001981 */ /* 0x000128000c1e1500 */
[----:B0-----:R-:W0:Y:S02]  /*aa40*/  S2R R5, SR_TID.X ;  /* 0x0000000000057919 */ /* 0x001e240000002100 */
[----:B0-----:R-:W-:Y:S02]  /*aa50*/  LOP3.LUT R4, R5, 0x1f, RZ, 0xc0, !PT ;  /* 0x0000001f05047812 */ /* 0x001fe400078ec0ff */
[----:B--2---:R0:W-:Y:S04]  /*aa60*/  STL [R1+0x4d4], R28 ;  /* 0x0004d41c01007387 */ /* 0x0041e80000100800 */
[----:B0-----:R-:W2:Y:S04]  /*aa70*/  LDL.LU R28, [R1+0x12a8] ;  /* 0x0012a800011c7983 */ /* 0x001ea80000300800 */
[----:B------:R-:W2:Y:S04]  /*aa80*/  LDL.LU.64 R22, [R1+0x12a0] ;  /* 0x0012a00001167983 */ /* 0x000ea80000300a00 */
[----:B------:R0:W-:Y:S04]  /*aa90*/  STL [R1+0x974], R2 ;  /* 0x0009740201007387 */ /* 0x0001e80000100800 */
[----:B0-----:R-:W2:Y:S04]  /*aaa0*/  LDL.LU R2, [R1+0x874] ;  /* 0x0008740001027983 */ /* 0x001ea80000300800 */
[----:B------:R0:W-:Y:S04]  /*aab0*/  STL [R1+0x970], R3 ;  /* 0x0009700301007387 */ /* 0x0001e80000100800 */
[----:B0-----:R-:W2:Y:S04]  /*aac0*/  LDL.LU R3, [R1+0x904] ;  /* 0x0009040001037983 */ /* 0x001ea80000300800 */
[----:B----4-:R0:W-:Y:S04]  /*aad0*/  STL [R1+0x4d0], R0 ;  /* 0x0004d00001007387 */ /* 0x0101e80000100800 */
[----:B0-----:R-:W4:Y:S04]  /*aae0*/  LDL.LU R0, [R1+0x1298] ;  /* 0x0012980001007983 */ /* 0x001f280000300800 */
[----:B------:R-:W2:Y:S01]  /*aaf0*/  LDL R5, [R1+0x908] ;  /* 0x0009080001057983 */ /* 0x000ea20000100800 */
[----:B------:R-:W-:-:S03]  /*ab00*/  ISETP.GE.AND P0, PT, R4, R29, PT ;  /* 0x0000001d0400720c */ /* 0x000fc60003f06270 */
[----:B------:R0:W-:Y:S01]  /*ab10*/  STL [R1+0x978], R29 ;  /* 0x0009781d01007387 */ /* 0x0001e20000100800 */
[----:B------:R-:W-:-:S03]  /*ab20*/  PRMT R25, RZ, 0x7610, R25 ;  /* 0x00007610ff197816 */ /* 0x000fc60000000019 */
[----:B------:R-:W-:Y:S01]  /*ab30*/  BAR.SYNC.DEFER_BLOCKING 0x0 ;  /* 0x0000000000007b1d */ /* 0x000fe20000010000 */
[----:B--2---:R-:W-:-:S05]  /*ab40*/  IADD3 R4, P1, R5, R28, RZ ;  /* 0x0000001c05047210 */ /* 0x004fca0007f3e0ff */
[----:B------:R-:W4:Y:S01]  /*ab50*/  LDL R5, [R1+0x878] ;  /* 0x0008780001057983 */ /* 0x000f220000100800 */
[----:B0-----:R-:W-:Y:S01]  /*ab60*/  PRMT R29, RZ, 0x7610, R29 ;  /* 0x00007610ff1d7816 */ /* 0x001fe2000000001d */
[----:B----4-:R-:W-:-:S05]  /*ab70*/  IMAD.X R5, R5, 0x1, R0, P1 ;  /* 0x0000000105057824 */ /* 0x010fca00008e0600 */
[----:B------:R0:W2:Y:S02]  /*ab80*/  @!P0 LDG.E.U16 R29, [R4.64] ;  /* 0x00000004041d8981 */ /* 0x0000a4000c1e1500 */
[----:B0-----:R-:W-:-:S05]  /*ab90*/  IADD3 R4, P1, R3, R28, RZ ;  /* 0x0000001c03047210 */ /* 0x001fca0007f3e0ff */
[----:B------:R-:W-:-:S05]  /*aba0*/  IMAD.X R5, R2, 0x1, R0, P1 ;  /* 0x0000000102057824 */ /* 0x000fca00008e0600 */
[----:B------:R-:W4:Y:S04]  /*abb0*/  @!P0 LDG.E.U16 R25, [R4.64] ;  /* 0x0000000404198981 */ /* 0x000f28000c1e1500 */
[----:B--2---:R0:W-:Y:S04]  /*abc0*/  STL [R1+0x4c8], R29 ;  /* 0x0004c81d01007387 */ /* 0x0041e80000100800 */
[----:B0-----:R-:W2:Y:S04]  /*abd0*/  LDL.LU R29, [R1] ;  /* 0x00000000011d7983 */ /* 0x001ea80000300800 */
[----:B------:R-:W-:Y:S04]  /*abe0*/  STL [R1+0x980], R3 ;  /* 0x0009800301007387 */ /* 0x000fe80000100800 */
[----:B------:R-:W-:Y:S04]  /*abf0*/  STL [R1+0x984], R2 ;  /* 0x0009840201007387 */ /* 0x000fe80000100800 */
[----:B----4-:R0:W-:Y:S04]  /*ac00*/  STL [R1+0x4c0], R25 ;  /* 0x0004c01901007387 */ /* 0x0101e80000100800 */
[----:B0-----:R-:W4:Y:S04]  /*ac10*/  LDL.LU R25, [R1+0x1294] ;  /* 0x0012940001197983 */ /* 0x001f280000300800 */
[----:B------:R-:W2:Y:S02]  /*ac20*/  LDL R5, [R1+0x8fc] ;  /* 0x0008fc0001057983 */ /* 0x000ea40000100800 */
[----:B--2---:R-:W-:-:S02]  /*ac30*/  IADD3 R4, P1, R5, R28, RZ ;  /* 0x0000001c05047210 */ /* 0x004fc40007f3e0ff */
[----:B------:R-:W2:Y:S01]  /*ac40*/  LDL R5, [R1+0x868] ;  /* 0x0008680001057983 */ /* 0x000ea20000100800 */
[----:B----4-:R-:W-:Y:S02]  /*ac50*/  PRMT R25, RZ, 0x7610, R25 ;  /* 0x00007610ff197816 */ /* 0x010fe40000000019 */
[----:B--2---:R-:W-:-:S05]  /*ac60*/  IMAD.X R5, R5, 0x1, R0, P1 ;  /* 0x0000000105057824 */ /* 0x004fca00008e0600 */
[----:B------:R-:W2:Y:S04]  /*ac70*/  @!P0 LDG.E.U16 R25, [R4.64] ;  /* 0x0000000404198981 */ /* 0x000ea8000c1e1500 */
[----:B--2---:R0:W-:Y:S04]  /*ac80*/  STL [R1+0x4bc], R25 ;  /* 0x0004bc1901007387 */ /* 0x0041e80000100800 */
[----:B0-----:R-:W2:Y:S04]  /*ac90*/  LDL.LU R25, [R1+0x1290] ;  /* 0x0012900001197983 */ /* 0x001ea80000300800 */
[----:B------:R-:W4:Y:S02]  /*aca0*/  LDL R5, [R1+0x85c] ;  /* 0x00085c0001057983 */ /* 0x000f240000100800 */
[----:B----4-:R-:W-:-:S02]  /*acb0*/  IADD3 R4, P1, R5, R28, RZ ;  /* 0x0000001c05047210 */ /* 0x010fc40007f3e0ff */
[----:B------:R-:W4:Y:S01]  /*acc0*/  LDL R5, [R1+0x7a8] ;  /* 0x0007a80001057983 */ /* 0x000f220000100800 */
[----:B--2---:R-:W-:Y:S02]  /*acd0*/  PRMT R25, RZ, 0x7610, R25 ;  /* 0x00007610ff197816 */ /* 0x004fe40000000019 */
[----:B----4-:R-:W-:-:S05]  /*ace0*/  IMAD.X R5, R5, 0x1, R0, P1 ;  /* 0x0000000105057824 */ /* 0x010fca00008e0600 */
[----:B------:R-:W2:Y:S04]  /*acf0*/  @!P0 LDG.E.U16 R25, [R4.64] ;  /* 0x0000000404198981 */ /* 0x000ea8000c1e1500 */
[----:B--2---:R0:W-:Y:S04]  /*ad00*/  STL [R1+0x4b8], R25 ;  /* 0x0004b81901007387 */ /* 0x0041e80000100800 */
[----:B0-----:R-:W2:Y:S04]  /*ad10*/  LDL.LU R25, [R1+0x128c] ;  /* 0x00128c0001197983 */ /* 0x001ea80000300800 */
[----:B------:R-:W4:Y:S02]  /*ad20*/  LDL R5, [R1+0x938] ;  /* 0x0009380001057983 */ /* 0x000f240000100800 */
[----:B----4-:R-:W-:-:S02]  /*ad30*/  IADD3 R4, P1, R5, R28, RZ ;  /* 0x0000001c05047210 */ /* 0x010fc40007f3e0ff */
[----:B------:R-:W4:Y:S01]  /*ad40*/  LDL R5, [R1+0x8e8] ;  /* 0x0008e80001057983 */ /* 0x000f220000100800 */
[----:B------:R-:W-:Y:S02]  /*ad50*/  PRMT R22, RZ, 0x7610, R22 ;  /* 0x00007610ff167816 */ /* 0x000fe40000000016 */
[----:B----4-:R-:W-:-:S05]  /*ad60*/  IMAD.X R5, R5, 0x1, R0, P1 ;  /* 0x0000000105057824 */ /* 0x010fca00008e0600 */
[----:B------:R0:W4:Y:S04]  /*ad70*/  @!P0 LDG.E.U16 R22, [R4.64] ;  /* 0x0000000404168981 */ /* 0x000128000c1e1500 */
[----:B0-----:R-:W2:Y:S04]  /*ad80*/  LDL R5, [R1+0x8dc] ;  /* 0x0008dc0001057983 */ /* 0x001ea80000100800 */
[----:B----4-:R-:W-:Y:S01]  /*ad90*/  STL [R1+0x4b4], R22 ;  /* 0x0004b41601007387 */ /* 0x010fe20000100800 */
[----:B--2---:R-:W-:-:S03]  /*ada0*/  IADD3 R4, P1, R5, R28, RZ ;  /* 0x0000001c05047210 */ /* 0x004fc60007f3e0ff */
[----:B------:R-:W2:Y:S01]  /*adb0*/  LDL R5, [R1+0x848] ;  /* 0x0008480001057983 */ /* 0x000ea20000100800 */
[----:B------:R-:W-:Y:S01]  /*adc0*/  PRMT R25, RZ, 0x7610, R25 ;  /* 0x00007610ff197816 */ /* 0x000fe20000000019 */
        /* <DEDUP_REMOVED lines=17> */
[----:B------:R-:W4:Y:S04]  /*aee0*/  @!P0 LDG.E.U16 R19, [R4.64] ;  /* 0x0000000404138981 */ /* 0x000f28000c1e1500 */
[----:B------:R-:W0:Y:S04]  /*aef0*/  S2R R22, SR_TID.X ;  /* 0x0000000000167919 */ /* 0x000e280000002100 */
[----:B----4-:R1:W-:Y:S04]  /*af00*/  STL [R1+0x4a0], R19 ;  /* 0x0004a01301007387 */ /* 0x0103e80000100800 */
[----:B-1----:R-:W4:Y:S04]  /*af10*/  LDL.LU R19, [R1+0x1280] ;  /* 0x0012800001137983 */ /* 0x002f280000300800 */
[----:B------:R-:W3:Y:S01]  /*af20*/  LDL R5, [R1+0x824] ;  /* 0x0008240001057983 */ /* 0x000ee20000100800 */
[----:B0-----:R-:W-:-:S05]  /*af30*/  LOP3.LUT R22, R22, 0x3f, RZ, 0xc0, !PT ;  /* 0x0000003f16167812 */ /* 0x001fca00078ec0ff */
[----:B------:R-:W-:-:S05]  /*af40*/  IMAD.SHL.U32 R22, R22, 0x2, RZ ;  /* 0x0000000216167824 */ /* 0x000fca00078e00ff */
[----:B--2---:R-:W-:Y:S04]  /*af50*/  STS.U16 [R22], R25 ;  /* 0x0000001916007388 */ /* 0x004fe80000000400 */
[----:B------:R0:W-:Y:S04]  /*af60*/  STS.U16 [R22+0x80], R29 ;  /* 0x0000801d16007388 */ /* 0x0001e80000000400 */
[----:B0-----:R-:W2:Y:S01]  /*af70*/  LDL.LU R29, [R1+0x870] ;  /* 0x00087000011d7983 */ /* 0x001ea20000300800 */
[----:B---3--:R-:W-:-:S03]  /*af80*/  IADD3 R4, P1, R5, R28, RZ ;  /* 0x0000001c05047210 */ /* 0x008fc60007f3e0ff */
[----:B------:R-:W3:Y:S01]  /*af90*/  LDL R5, [R1+0x78c] ;  /* 0x00078c0001057983 */ /* 0x000ee20000100800 */
[----:B----4-:R-:W-:Y:S01]  /*afa0*/  PRMT R19, RZ, 0x7610, R19 ;  /* 0x00007610ff137816 */ /* 0x010fe20000000013 */
[----:B---3--:R-:W-:-:S05]  /*afb0*/  IMAD.X R5, R5, 0x1, R0, P1 ;  /* 0x0000000105057824 */ /* 0x008fca00008e0600 */
[----:B------:R-:W3:Y:S04]  /*afc0*/  @!P0 LDG.E.U16 R19, [R4.64] ;  /* 0x0000000404138981 */ /* 0x000ee8000c1e1500 */
[----:B---3--:R0:W-:Y:S04]  /*afd0*/  STL [R1+0x498], R19 ;  /* 0x0004981301007387 */ /* 0x0081e80000100800 */
[----:B0-----:R-:W3:Y:S04]  /*afe0*/  LDL.LU R19, [R1+0x127c] ;  /* 0x00127c0001137983 */ /* 0x001ee80000300800 */
[----:B------:R-:W4:Y:S02]  /*aff0*/  LDL R5, [R1+0x818] ;  /* 0x0008180001057983 */ /* 0x000f240000100800 */
[----:B----4-:R-:W-:-:S02]  /*b000*/  IADD3 R4, P1, R5, R28, RZ ;  /* 0x0000001c05047210 */ /* 0x010fc40007f3e0ff */
[----:B------:R-:W4:Y:S01]  /*b010*/  LDL R5, [R1+0x780] ;  /* 0x0007800001057983 */ /* 0x000f220000100800 */
[----:B------:R-:W-:Y:S02]  /*b020*/  PRMT R21, RZ, 0x7610, R21 ;  /* 0x00007610ff157816 */ /* 0x000fe40000000015 */
[----:B----4-:R-:W-:-:S05]  /*b030*/  IMAD.X R5, R5, 0x1, R0, P1 ;  /* 0x0000000105057824 */ /* 0x010fca00008e0600 */
[----:B------:R-:W4:Y:S04]  /*b040*/  @!P0 LDG.E.U16 R21, [R4.64] ;  /* 0x0000000404158981 */ /* 0x000f28000c1e1500 */
[----:B----4-:R0:W-:Y:S04]  /*b050*/  STL [R1+0x48c], R21 ;  /* 0x00048c1501007387 */ /* 0x0101e80000100800 */
[----:B0-----:R-:W4:Y:S04]  /*b060*/  LDL.LU R21, [R1+0x1278] ;  /* 0x0012780001157983 */ /* 0x001f280000300800 */
[----:B------:R-:W2:Y:S02]  /*b070*/  LDL R5, [R1+0x8b0] ;  /* 0x0008b00001057983 */ /* 0x000ea40000100800 */
[----:B--2---:R-:W-:-:S02]  /*b080*/  IADD3 R4, P1, R5, R28, RZ ;  /* 0x0000001c05047210 */ /* 0x004fc40007f3e0ff */
[----:B------:R-:W2:Y:S01]  /*b090*/  LDL R5, [R1+0x80c] ;  /* 0x00080c0001057983 */ /* 0x000ea20000100800 */
[----:B------:R-:W-:Y:S02]  /*b0a0*/  PRMT R23, RZ, 0x7610, R23 ;  /* 0x00007610ff177816 */ /* 0x000fe40000000017 */
[----:B--2---:R-:W-:-:S05]  /*b0b0*/  IMAD.X R5, R5, 0x1, R0, P1 ;  /* 0x0000000105057824 */ /* 0x004fca00008e0600 */
[----:B------:R-:W2:Y:S04]  /*b0c0*/  @!P0 LDG.E.U16 R23, [R4.64] ;  /* 0x0000000404178981 */ /* 0x000ea8000c1e1500 */
[----:B--2---:R0:W-:Y:S04]  /*b0d0*/  STL [R1+0x488], R23 ;  /* 0x0004881701007387 */ /* 0x0041e80000100800 */
[----:B0-----:R-:W2:Y:S04]  /*b0e0*/  LDL.LU R23, [R1+0x1274] ;  /* 0x0012740001177983 */ /* 0x001ea80000300800 */
        /* <DEDUP_REMOVED lines=30> */
[----:B---3--:R-:W-:Y:S04]  /*b2d0*/  STS.U16 [R22+0x800], R19 ;  /* 0x0008001316007388 */ /* 0x008fe80000000400 */
[----:B----4-:R-:W-:Y:S04]  /*b2e0*/  STS.U16 [R22+0x880], R21 ;  /* 0x0008801516007388 */ /* 0x010fe80000000400 */
[----:B--2---:R0:W-:Y:S04]  /*b2f0*/  STL [R1+0x444], R23 ;  /* 0x0004441701007387 */ /* 0x0041e80000100800 */
[----:B0-----:R-:W2:Y:S04]  /*b300*/  LDL.LU R23, [R1+0x1264] ;  /* 0x0012640001177983 */ /* 0x001ea80000300800 */
[----:B------:R-:W3:Y:S04]  /*b310*/  LDL.LU R4, [R1+0xc] ;  /* 0x00000c0001047983 */ /* 0x000ee80000300800 */
[----:B------:R-:W4:Y:S04]  /*b320*/  LDL R5, [R1+0x7cc] ;  /* 0x0007cc0001057983 */ /* 0x000f280000100800 */
[----:B------:R-:W-:Y:S04]  /*b330*/  STS.U16 [R22+0x1000], R13 ;  /* 0x0010000d16007388 */ /* 0x000fe80000000400 */
[----:B------:R-:W-:Y:S04]  /*b340*/  STS.U16 [R22+0x1080], R12 ;  /* 0x0010800c16007388 */ /* 0x000fe80000000400 */
[----:B------:R-:W-:Y:S04]  /*b350*/  STS.U16 [R22+0x1800], R7 ;  /* 0x0018000716007388 */ /* 0x000fe80000000400 */
[----:B------:R0:W-:Y:S02]  /*b360*/  STS.U16 [R22+0x1880], R6 ;  /* 0x0018800616007388 */ /* 0x0001e40000000400 */
[----:B0-----:R-:W-:-:S05]  /*b370*/  LOP3.LUT R22, R22, 0x10, RZ, 0x3c, !PT ;  /* 0x0000001016167812 */ /* 0x001fca00078e3cff */
[----:B---3--:R4:W-:Y:S02]  /*b380*/  STS.U16 [R22+0x100], R4 ;  /* 0x0001000416007388 */ /* 0x0089e40000000400 */
[----:B----4-:R-:W-:Y:S02]  /*b390*/  IADD3 R4, P1, R5, R28, RZ ;  /* 0x0000001c05047210 */ /* 0x010fe40007f3e0ff */
[----:B------:R-:W3:Y:S01]  /*b3a0*/  LDL R5, [R1+0x758] ;  /* 0x0007580001057983 */ /* 0x000ee20000100800 */
[----:B--2---:R-:W-:Y:S02]  /*b3b0*/  PRMT R23, RZ, 0x7610, R23 ;  /* 0x00007610ff177816 */ /* 0x004fe40000000017 */
[----:B---3--:R-:W-:-:S05]  /*b3c0*/  IMAD.X R5, R5, 0x1, R0, P1 ;  /* 0x0000000105057824 */ /* 0x008fca00008e0600 */
[----:B------:R-:W2:Y:S04]  /*b3d0*/  @!P0 LDG.E.U16 R23, [R4.64] ;  /* 0x0000000404178981 */ /* 0x000ea8000c1e1500 */
[----:B--2---:R0:W-:Y:S04]  /*b3e0*/  STL [R1+0x6c], R23 ;  /* 0x00006c1701007387 */ /* 0x0041e80000100800 */
[----:B0-----:R-:W2:Y:S04]  /*b3f0*/  LDL.LU R23, [R1+0x1260] ;  /* 0x0012600001177983 */ /* 0x001ea80000300800 */
[----:B------:R-:W3:Y:S04]  /*b400*/  LDL.LU R4, [R1+0x10] ;  /* 0x0000100001047983 */ /* 0x000ee80000300800 */
[----:B------:R-:W4:Y:S04]  /*b410*/  LDL R5, [R1+0x90c] ;  /* 0x00090c0001057983 */ /* 0x000f280000100800 */
[----:B---3--:R0:W-:Y:S04]  /*b420*/  STS.U16 [R22+0x180], R4 ;  /* 0x0001800416007388 */ /* 0x0081e80000000400 */
[----:B0-----:R-:W3:Y:S01]  /*b430*/  LDL.LU R22, [R1+0x125c] ;  /* 0x00125c0001167983 */ /* 0x001ee20000300800 */
[----:B----4-:R-:W-:-:S03]  /*b440*/  IADD3 R4, P1, R5, R28, RZ ;  /* 0x0000001c05047210 */ /* 0x010fc60007f3e0ff */
[----:B------:R-:W4:Y:S01]  /*b450*/  LDL R5, [R1+0x87c] ;  /* 0x00087c0001057983 */ /* 0x000f220000100800 */
[----:B---3--:R-:W-:Y:S01]  /*b460*/  PRMT R22, RZ, 0x7610, R22 ;  /* 0x00007610ff167816 */ /* 0x008fe20000000016 */
[----:B----4-:R-:W-:-:S05]  /*b470*/  IMAD.X R5, R5, 0x1, R0, P1 ;  /* 0x0000000105057824 */ /* 0x010fca00008e0600 */
[----:B------:R0:W3:Y:S04]  /*b480*/  @!P0 LDG.E.U16 R22, [R4.64] ;  /* 0x0000000404168981 */ /* 0x0000e8000c1e1500 */
[----:B0-----:R-:W0:Y:S04]  /*b490*/  S2R R5, SR_TID.X ;  /* 0x0000000000057919 */ /* 0x001e280000002100 */
[----:B---3--:R1:W-:Y:S04]  /*b4a0*/  STL [R1+0x68], R22 ;  /* 0x0000681601007387 */ /* 0x0083e80000100800 */
[----:B-1----:R-:W3:Y:S01]  /*b4b0*/  LDL.LU R22, [R1+0x1258] ;  /* 0x0012580001167983 */ /* 0x002ee20000300800 */
[----:B0-----:R-:W-:-:S05]  /*b4c0*/  LOP3.LUT R5, R5, 0x3f, RZ, 0xc0, !PT ;  /* 0x0000003f05057812 */ /* 0x001fca00078ec0ff */
[----:B------:R-:W-:-:S05]  /*b4d0*/  IMAD.SHL.U32 R5, R5, 0x2, RZ ;  /* 0x0000000205057824 */ /* 0x000fca00078e00ff */
[----:B------:R-:W-:-:S05]  /*b4e0*/  LOP3.LUT R5, R5, 0x10, RZ, 0x3c, !PT ;  /* 0x0000001005057812 */ /* 0x000fca00078e3cff */
[----:B---3--:R0:W-:Y:S04]  /*b4f0*/  STS.U16 [R5+0x900], R22 ;  /* 0x0009001605007388 */ /* 0x0081e80000000400 */
[----:B0-----:R-:W3:Y:S01]  /*b500*/  LDL R5, [R1+0x7b4] ;  /* 0x0007b40001057983 */ /* 0x001ee20000100800 */
[----:B------:R-:W-:Y:S02]  /*b510*/  IADD3 R4, P1, R29, R28, RZ ;  /* 0x0000001c1d047210 */ /* 0x000fe40007f3e0ff */
[----:B--2---:R-:W-:-:S03]  /*b520*/  PRMT R23, RZ, 0x7610, R23 ;  /* 0x00007610ff177816 */ /* 0x004fc60000000017 */
[----:B---3--:R-:W-:-:S05]  /*b530*/  IMAD.X R5, R5, 0x1, R0, P1 ;  /* 0x0000000105057824 */ /* 0x008fca00008e0600 */
[----:B------:R0:W2:Y:S04]  /*b540*/  @!P0 LDG.E.U16 R23, [R4.64] ;  /* 0x0000000404178981 */ /* 0x0000a8000c1e1500 */
[----:B0-----:R-:W0:Y:S04]  /*b550*/  S2R R5, SR_TID.X ;  /* 0x0000000000057919 */ /* 0x001e280000002100 */
[----:B------:R1:W-:Y:S04]  /*b560*/  STL [R1+0x988], R29 ;  /* 0x0009881d01007387 */ /* 0x0003e80000100800 */
[----:B-1----:R-:W3:Y:S01]  /*b570*/  LDL R29, [R1+0x7ac] ;  /* 0x0007ac00011d7983 */ /* 0x002ee20000100800 */
[----:B0-----:R-:W-:-:S05]  /*b580*/  LOP3.LUT R5, R5, 0x3f, RZ, 0xc0, !PT ;  /* 0x0000003f05057812 */ /* 0x001fca00078ec0ff */
[----:B------:R-:W-:-:S05]  /*b590*/  IMAD.SHL.U32 R5, R5, 0x2, RZ ;  /* 0x0000000205057824 */ /* 0x000fca00078e00ff */
[----:B------:R-:W-:Y:S01]  /*b5a0*/  LOP3.LUT R4, R5, 0x10, RZ, 0x3c, !PT ;  /* 0x0000001005047812 */ /* 0x000fe200078e3cff */
[----:B--2---:R0:W-:Y:S04]  /*b5b0*/  STL [R1+0x60], R23 ;  /* 0x0000601701007387 */ /* 0x0041e80000100800 */
[----:B0-----:R-:W2:Y:S04]  /*b5c0*/  LDL.LU R23, [R1+0x1254] ;  /* 0x0012540001177983 */ /* 0x001ea80000300800 */
[----:B------:R-:W4:Y:S01]  /*b5d0*/  LDL R5, [R1+0x864] ;  /* 0x0008640001057983 */ /* 0x000f220000100800 */
[----:B------:R-:W-:-:S03]  /*b5e0*/  PRMT R3, RZ, 0x7610, R3 ;  /* 0x00007610ff037816 */ /* 0x000fc60000000003 */
[----:B--2---:R4:W-:Y:S02]  /*b5f0*/  STS.U16 [R4+0x980], R23 ;  /* 0x0009801704007388 */ /* 0x0049e40000000400 */
[----:B----4-:R-:W-:-:S05]  /*b600*/  IADD3 R4, P1, R5, R28, RZ ;  /* 0x0000001c05047210 */ /* 0x010fca0007f3e0ff */
[----:B---3--:R-:W-:Y:S02]  /*b610*/  IMAD.X R5, R29, 0x1, R0, P1 ;  /* 0x000000011d057824 */ /* 0x008fe400008e0600 */
[----:B------:R-:W2:Y:S04]  /*b620*/  LDL R29, [R1+0x92c] ;  /* 0x00092c00011d7983 */ /* 0x000ea80000100800 */
[----:B------:R0:W3:Y:S04]  /*b630*/  @!P0 LDG.E.U16 R3, [R4.64] ;  /* 0x0000000404038981 */ /* 0x0000e8000c1e1500 */
[----:B0-----:R-:W0:Y:S02]  /*b640*/  S2R R5, SR_TID.X ;  /* 0x0000000000057919 */ /* 0x001e240000002100 */
[----:B0-----:R-:W-:-:S05]  /*b650*/  LOP3.LUT R5, R5, 0x3f, RZ, 0xc0, !PT ;  /* 0x0000003f05057812 */ /* 0x001fca00078ec0ff */
[----:B------:R-:W-:-:S05]  /*b660*/  IMAD.SHL.U32 R5, R5, 0x2, RZ ;  /* 0x0000000205057824 */ /* 0x000fca00078e00ff */
[----:B------:R-:W-:Y:S02]  /*b670*/  LOP3.LUT R4, R5, 0x10, RZ, 0x3c, !PT ;  /* 0x0000001005047812 */ /* 0x000fe400078e3cff */
[----:B------:R-:W4:Y:S04]  /*b680*/  LDL R5, [R1+0x93c] ;  /* 0x00093c0001057983 */ /* 0x000f280000100800 */
[----:B------:R4:W-:Y:S04]  /*b690*/  STS.U16 [R4+0x1100], R15 ;  /* 0x0011000f04007388 */ /* 0x0009e80000000400 */
[----:B---3--:R-:W-:Y:S01]  /*b6a0*/  STL [R1+0x11f8], R3 ;  /* 0x0011f80301007387 */ /* 0x008fe20000100800 */
[----:B----4-:R-:W-:-:S03]  /*b6b0*/  IADD3 R4, P1, R5, R28, RZ ;  /* 0x0000001c05047210 */ /* 0x010fc60007f3e0ff */
[----:B------:R-:W3:Y:S01]  /*b6c0*/  LDL R5, [R1+0x8f0] ;  /* 0x0008f00001057983 */ /* 0x000ee20000100800 */
[----:B------:R-:W-:Y:S01]  /*b6d0*/  PRMT R14, RZ, 0x7610, R14 ;  /* 0x00007610ff0e7816 */ /* 0x000fe2000000000e */
[----:B---3--:R-:W-:-:S05]  /*b6e0*/  IMAD.X R5, R5, 0x1, R0, P1 ;  /* 0x0000000105057824 */ /* 0x008fca00008e0600 */
[----:B------:R0:W3:Y:S04]  /*b6f0*/  @!P0 LDG.E.U16 R14, [R4.64] ;  /* 0x00000004040e8981 */ /* 0x0000e8000c1e1500 */
[----:B0-----:R-:W0:Y:S04]  /*b700*/  S2R R5, SR_TID.X ;  /* 0x0000000000057919 */ /* 0x001e280000002100 */
[----:B---3--:R1:W-:Y:S04]  /*b710*/  STL [R1+0x58], R14 ;  /* 0x0000580e01007387 */ /* 0x0083e80000100800 */
[----:B-1----:R-:W3:Y:S01]  /*b720*/  LDL.LU R14, [R1+0x1250] ;  /* 0x00125000010e7983 */ /* 0x002ee20000300800 */
[----:B0-----:R-:W-:-:S05]  /*b730*/  LOP3.LUT R5, R5, 0x3f, RZ, 0xc0, !PT ;  /* 0x0000003f05057812 */ /* 0x001fca00078ec0ff */
[----:B------:R-:W-:-:S05]  /*b740*/  IMAD.SHL.U32 R5, R5, 0x2, RZ ;  /* 0x0000000205057824 */ /* 0x000fca00078e00ff */
[----:B------:R-:W-:Y:S02]  /*b750*/  LOP3.LUT R4, R5, 0x10, RZ, 0x3c, !PT ;  /* 0x0000001005047812 */ /* 0x000fe400078e3cff */
[----:B------:R-:W4:Y:S04]  /*b760*/  LDL R5, [R1+0x8e4] ;  /* 0x0008e40001057983 */ /* 0x000f280000100800 */
[----:B---3--:R0:W-:Y:S04]  /*b770*/  STS.U16 [R4+0x1180], R14 ;  /* 0x0011800e04007388 */ /* 0x0081e80000000400 */
[----:B0-----:R-:W3:Y:S01]  /*b780*/  LDL R14, [R1+0x850] ;  /* 0x00085000010e7983 */ /* 0x001ee20000100800 */
[----:B----4-:R-:W-:-:S02]  /*b790*/  IADD3 R4, P1, R5, R28, RZ ;  /* 0x0000001c05047210 */ /* 0x010fc40007f3e0ff */
[----:B------:R-:W-:-:S03]  /*b7a0*/  PRMT R18, RZ, 0x7610, R18 ;  /* 0x00007610ff127816 */ /* 0x000fc60000000012 */
[----:B---3--:R-:W-:-:S05]  /*b7b0*/  IMAD.X R5, R14, 0x1, R0, P1 ;  /* 0x000000010e057824 */ /* 0x008fca00008e0600 */
[----:B------:R0:W3:Y:S04]  /*b7c0*/  @!P0 LDG.E.U16 R18, [R4.64] ;  /* 0x0000000404128981 */ /* 0x0000e8000c1e1500 */
[----:B0-----:R-:W0:Y:S02]  /*b7d0*/  S2R R5, SR_TID.X ;  /* 0x0000000000057919 */ /* 0x001e240000002100 */
[----:B0-----:R-:W-:-:S05]  /*b7e0*/  LOP3.LUT R5, R5, 0x3f, RZ, 0xc0, !PT ;  /* 0x0000003f05057812 */ /* 0x001fca00078ec0ff */
[----:B------:R-:W-:-:S05]  /*b7f0*/  IMAD.SHL.U32 R5, R5, 0x2, RZ ;  /* 0x0000000205057824 */ /* 0x000fca00078e00ff */
[----:B------:R-:W-:Y:S01]  /*b800*/  LOP3.LUT R4, R5, 0x10, RZ, 0x3c, !PT ;  /* 0x0000001005047812 */ /* 0x000fe200078e3cff */
[----:B---3--:R0:W-:Y:S04]  /*b810*/  STL [R1+0x54], R18 ;  /* 0x0000541201007387 */ /* 0x0081e80000100800 */
[----:B0-----:R-:W3:Y:S04]  /*b820*/  LDL.LU R18, [R1+0x124c] ;  /* 0x00124c0001127983 */ /* 0x001ee80000300800 */
[----:B------:R-:W4:Y:S04]  /*b830*/  LDL R5, [R1+0x844] ;  /* 0x0008440001057983 */ /* 0x000f280000100800 */
[----:B------:R4:W-:Y:S02]  /*b840*/  STS.U16 [R4+0x1900], R9 ;  /* 0x0019000904007388 */ /* 0x0009e40000000400 */
[----:B----4-:R-:W-:-:S02]  /*b850*/  IADD3 R4, P1, R5, R28, RZ ;  /* 0x0000001c05047210 */ /* 0x010fc40007f3e0ff */
[----:B------:R-:W4:Y:S01]  /*b860*/  LDL R5, [R1+0x79c] ;  /* 0x00079c0001057983 */ /* 0x000f220000100800 */
[----:B---3--:R-:W-:Y:S02]  /*b870*/  PRMT R18, RZ, 0x7610, R18 ;  /* 0x00007610ff127816 */ /* 0x008fe40000000012 */
[----:B----4-:R-:W-:-:S05]  /*b880*/  IMAD.X R5, R5, 0x1, R0, P1 ;  /* 0x0000000105057824 */ /* 0x010fca00008e0600 */
[----:B------:R0:W3:Y:S04]  /*b890*/  @!P0 LDG.E.U16 R18, [R4.64] ;  /* 0x0000000404128981 */ /* 0x0000e8000c1e1500 */
[----:B0-----:R-:W0:Y:S02]  /*b8a0*/  S2R R5, SR_TID.X ;  /* 0x0000000000057919 */ /* 0x001e240000002100 */
[----:B0-----:R-:W-:-:S05]  /*b8b0*/  LOP3.LUT R5, R5, 0x3f, RZ, 0xc0, !PT ;  /* 0x0000003f05057812 */ /* 0x001fca00078ec0ff */
[----:B------:R-:W-:-:S05]  /*b8c0*/  IMAD.SHL.U32 R5, R5, 0x2, RZ ;  /* 0x0000000205057824 */ /* 0x000fca00078e00ff */
[----:B------:R-:W-:-:S05]  /*b8d0*/  LOP3.LUT R5, R5, 0x10, RZ, 0x3c, !PT ;  /* 0x0000001005057812 */ /* 0x000fca00078e3cff */
[----:B------:R-:W-:Y:S04]  /*b8e0*/  STS.U16 [R5+0x1980], R8 ;  /* 0x0019800805007388 */ /* 0x000fe80000000400 */
[----:B---3--:R0:W-:Y:S04]  /*b8f0*/  STL [R1+0x50], R18 ;  /* 0x0000501201007387 */ /* 0x0081e80000100800 */
[----:B0-----:R-:W3:Y:S04]  /*b900*/  LDL.LU R18, [R1+0x1248] ;  /* 0x0012480001127983 */ /* 0x001ee80000300800 */
[----:B------:R-:W4:Y:S01]  /*b910*/  LDL R5, [R1+0x8d0] ;  /* 0x0008d00001057983 */ /* 0x000f220000100800 */
[----:B--2---:R-:W-:-:S02]  /*b920*/  IADD3 R4, P1, R29, R28, RZ ;  /* 0x0000001c1d047210 */ /* 0x004fc40007f3e0ff */
[----:B---3--:R-:W-:-:S03]  /*b930*/  PRMT R18, RZ, 0x7610, R18 ;  /* 0x00007610ff127816 */ /* 0x008fc60000000012 */
[----:B----4-:R-:W-:-:S05]  /*b940*/  IMAD.X R5, R5, 0x1, R0, P1 ;  /* 0x0000000105057824 */ /* 0x010fca00008e0600 */
[----:B------:R-:W2:Y:S04]  /*b950*/  @!P0 LDG.E.U16 R18, [R4.64] ;  /* 0x0000000404128981 */ /* 0x000ea8000c1e1500 */
[----:B------:R-:W0:Y:S04]  /*b960*/  S2R R14, SR_TID.X ;  /* 0x00000000000e7919 */ /* 0x000e280000002100 */
[----:B--2---:R1:W-:Y:S04]  /*b970*/  STL [R1+0x4c], R18 ;  /* 0x00004c1201007387 */ /* 0x0043e80000100800 */
[----:B-1----:R-:W2:Y:S04]  /*b980*/  LDL.LU R18, [R1+0x1244] ;  /* 0x0012440001127983 */ /* 0x002ea80000300800 */
[----:B------:R-:W3:Y:S04]  /*b990*/  LDL.LU R4, [R1+0x1c] ;  /* 0x00001c0001047983 */ /* 0x000ee80000300800 */
[----:B------:R-:W4:Y:S01]  /*b9a0*/  LDL R5, [R1+0x8c4] ;  /* 0x0008c40001057983 */ /* 0x000f220000100800 */
[----:B0-----:R-:W-:-:S05]  /*b9b0*/  LOP3.LUT R14, R14, 0x3f, RZ, 0xc0, !PT ;  /* 0x0000003f0e0e7812 */ /* 0x001fca00078ec0ff */
[----:B------:R-:W-:-:S05]  /*b9c0*/  IMAD.SHL.U32 R14, R14, 0x2, RZ ;  /* 0x000000020e0e7824 */ /* 0x000fca00078e00ff */
[----:B------:R-:W-:-:S05]  /*b9d0*/  LOP3.LUT R29, R14, 0x20, RZ, 0x3c, !PT ;  /* 0x000000200e1d7812 */ /* 0x000fca00078e3cff */
        /* <DEDUP_REMOVED lines=10> */
[----:B---3--:R4:W-:Y:S02]  /*ba80*/  STS.U16 [R29+0x280], R4 ;  /* 0x000280041d007388 */ /* 0x0089e40000000400 */
[----:B----4-:R-:W-:-:S02]  /*ba90*/  IADD3 R4, P1, R5, R28, RZ ;  /* 0x0000001c05047210 */ /* 0x010fc40007f3e0ff */
        /* <DEDUP_REMOVED lines=21> */
[----:B------:R-:W-:Y:S02]  /*bbf0*/  PRMT R2, RZ, 0x7610, R2 ;  /* 0x00007610ff027816 */ /* 0x000fe40000000002 */
[----:B---3--:R-:W-:-:S05]  /*bc00*/  IMAD.X R5, R5, 0x1, R0, P1 ;  /* 0x0000000105057824 */ /* 0x008fca00008e0600 */
[----:B------:R0:W3:Y:S04]  /*bc10*/  @!P0 LDG.E.U16 R2, [R4.64] ;  /* 0x0000000404028981 */ /* 0x0000e8000c1e1500 */
[----:B0-----:R-:W4:Y:S04]  /*bc20*/  LDL R5, [R1+0x7fc] ;  /* 0x0007fc0001057983 */ /* 0x001f280000100800 */
[----:B---3--:R0:W-:Y:S01]  /*bc30*/  STL [R1+0x3c], R2 ;  /* 0x00003c0201007387 */ /* 0x0081e20000100800 */
[----:B----4-:R-:W-:-:S03]  /*bc40*/  IADD3 R4, P1, R5, R28, RZ ;  /* 0x0000001c05047210 */ /* 0x010fc60007f3e0ff */
[----:B0-----:R-:W3:Y:S04]  /*bc50*/  LDL R2, [R1+0x7d4] ;  /* 0x0007d40001027983 */ /* 0x001ee80000100800 */
[----:B------:R-:W4:Y:S01]  /*bc60*/  LDL R5, [R1+0x774] ;  /* 0x0007740001057983 */ /* 0x000f220000100800 */
[----:B------:R-:W-:Y:S01]  /*bc70*/  PRMT R20, RZ, 0x7610, R20 ;  /* 0x00007610ff147816 */ /* 0x000fe20000000014 */
        /* <DEDUP_REMOVED lines=20> */
[----:B------:R-:W-:Y:S04]  /*bdc0*/  STL [R1+0x11bc], R29 ;  /* 0x0011bc1d01007387 */ /* 0x000fe80000100800 */
[----:B------:R-:W4:Y:S01]  /*bdd0*/  LDL R5, [R1+0x75c] ;  /* 0x00075c0001057983 */ /* 0x000f220000100800 */
[----:B---3--:R-:W-:-:S02]  /*bde0*/  IADD3 R4, P1, R2, R28, RZ ;  /* 0x0000001c02047210 */ /* 0x008fc40007f3e0ff */
[----:B--2---:R-:W-:-:S03]  /*bdf0*/  PRMT R26, RZ, 0x7610, R26 ;  /* 0x00007610ff1a7816 */ /* 0x004fc6000000001a */
[----:B----4-:R-:W-:-:S05]  /*be00*/  IMAD.X R5, R5, 0x1, R0, P1 ;  /* 0x0000000105057824 */ /* 0x010fca00008e0600 */
[----:B------:R-:W2:Y:S01]  /*be10*/  @!P0 LDG.E.U16 R26, [R4.64] ;  /* 0x00000004041a8981 */ /* 0x000ea2000c1e1500 */
[----:B------:R-:W-:-:S03]  /*be20*/  LOP3.LUT R2, R14, 0x30, RZ, 0x3c, !PT ;  /* 0x000000300e027812 */ /* 0x000fc600078e3cff */
[----:B--2---:R0:W-:Y:S04]  /*be30*/  STL [R1+0x2c], R26 ;  /* 0x00002c1a01007387 */ /* 0x0041e80000100800 */
[----:B0-----:R-:W2:Y:S04]  /*be40*/  LDL.LU R26, [R1+0x1228] ;  /* 0x00122800011a7983 */ /* 0x001ea80000300800 */
[----:B------:R-:W3:Y:S04]  /*be50*/  LDL.LU R4, [R1+0x24] ;  /* 0x0000240001047983 */ /* 0x000ee80000300800 */
[----:B------:R-:W4:Y:S04]  /*be60*/  LDL R5, [R1+0x880] ;  /* 0x0008800001057983 */ /* 0x000f280000100800 */
[----:B------:R-:W-:Y:S04]  /*be70*/  STS.U16 [R29+0x1200], R18 ;  /* 0x001200121d007388 */ /* 0x000fe80000000400 */
[----:B------:R-:W-:Y:S04]  /*be80*/  STS.U16 [R29+0x1280], R20 ;  /* 0x001280141d007388 */ /* 0x000fe80000000400 */
[----:B------:R-:W-:Y:S04]  /*be90*/  STS.U16 [R29+0x1a00], R11 ;  /* 0x001a000b1d007388 */ /* 0x000fe80000000400 */
[----:B------:R-:W-:Y:S04]  /*bea0*/  STS.U16 [R29+0x1a80], R10 ;  /* 0x001a800a1d007388 */ /* 0x000fe80000000400 */
        /* <DEDUP_REMOVED lines=16> */
[----:B0-----:R-:W4:Y:S04]  /*bfb0*/  LDL.LU R4, [R1+0x14] ;  /* 0x0000140001047983 */ /* 0x001f280000300800 */
[----:B------:R-:W2:Y:S04]  /*bfc0*/  LDL R5, [R1+0x86c] ;  /* 0x00086c0001057983 */ /* 0x000ea80000100800 */
[----:B---3--:R-:W-:Y:S04]  /*bfd0*/  STL [R1+0x11c4], R29 ;  /* 0x0011c41d01007387 */ /* 0x008fe80000100800 */
[----:B----4-:R2:W-:Y:S02]  /*bfe0*/  STS.U16 [R2+0xb00], R4 ;  /* 0x000b000402007388 */ /* 0x0105e40000000400 */
[----:B--2---:R-:W-:-:S02]  /*bff0*/  IADD3 R4, P1, R5, R28, RZ ;  /* 0x0000001c05047210 */ /* 0x004fc40007f3e0ff */
[----:B------:R-:W2:Y:S01]  /*c000*/  LDL R5, [R1+0x7b0] ;  /* 0x0007b00001057983 */ /* 0x000ea20000100800 */
[----:B------:R-:W-:Y:S02]  /*c010*/  PRMT R15, RZ, 0x7610, R15 ;  /* 0x00007610ff0f7816 */ /* 0x000fe4000000000f */
[----:B--2---:R-:W-:-:S05]  /*c020*/  IMAD.X R5, R5, 0x1, R0, P1 ;  /* 0x0000000105057824 */ /* 0x004fca00008e0600 */
[----:B------:R0:W2:Y:S04]  /*c030*/  @!P0 LDG.E.U16 R15, [R4.64] ;  /* 0x00000004040f8981 */ /* 0x0000a8000c1e1500 */
[----:B0-----:R-:W3:Y:S04]  /*c040*/  LDL.LU R4, [R1+0x18] ;  /* 0x0000180001047983 */ /* 0x001ee80000300800 */
[----:B------:R-:W4:Y:S04]  /*c050*/  LDL R5, [R1+0x940] ;  /* 0x0009400001057983 */ /* 0x000f280000100800 */
[----:B--2---:R0:W-:Y:S04]  /*c060*/  STL [R1+0x20], R15 ;  /* 0x0000200f01007387 */ /* 0x0041e80000100800 */
[----:B---3--:R4:W-:Y:S01]  /*c070*/  STS.U16 [R2+0xb80], R4 ;  /* 0x000b800402007388 */ /* 0x0089e20000000400 */
[----:B------:R-:W-:-:S03]  /*c080*/  PRMT R26, RZ, 0x7610, R26 ;  /* 0x00007610ff1a7816 */ /* 0x000fc6000000001a */
[----:B0-----:R-:W2:Y:S01]  /*c090*/  LDL R15, [R1+0x930] ;  /* 0x00093000010f7983 */ /* 0x001ea20000100800 */
[----:B----4-:R-:W-:-:S03]  /*c0a0*/  IADD3 R4, P1, R5, R28, RZ ;  /* 0x0000001c05047210 */ /* 0x010fc60007f3e0ff */
[----:B------:R-:W3:Y:S02]  /*c0b0*/  LDL R5, [R1+0x8f8] ;  /* 0x0008f80001057983 */ /* 0x000ee40000100800 */
        /* <DEDUP_REMOVED lines=17> */
[----:B------:R0:W2:Y:S04]  /*c1d0*/  @!P0 LDG.E.U16 R29, [R4.64] ;  /* 0x00000004041d8981 */ /* 0x0000a8000c1e1500 */
[----:B0-----:R-:W3:Y:S01]  /*c1e0*/  LDL R5, [R1+0x8d8] ;  /* 0x0008d80001057983 */ /* 0x001ee20000100800 */
[----:B------:R-:W-:Y:S02]  /*c1f0*/  IADD3 R4, P1, R15, R28, RZ ;  /* 0x0000001c0f047210 */ /* 0x000fe40007f3e0ff */
[----:B------:R-:W-:Y:S01]  /*c200*/  PRMT R3, RZ, 0x7610, R3 ;  /* 0x00007610ff037816 */ /* 0x000fe20000000003 */
[----:B--2---:R0:W-:Y:S02]  /*c210*/  STL [R1+0x14], R29 ;  /* 0x0000141d01007387 */ /* 0x0041e40000100800 */
[----:B---3--:R-:W-:-:S02]  /*c220*/  IMAD.X R5, R5, 0x1, R0, P1 ;  /* 0x0000000105057824 */ /* 0x008fc400008e0600 */
[----:B0-----:R-:W2:Y:S04]  /*c230*/  LDL R29, [R1+0x790] ;  /* 0x00079000011d7983 */ /* 0x001ea80000100800 */
[----:B------:R0:W3:Y:S04]  /*c240*/  @!P0 LDG.E.U16 R3, [R4.64] ;  /* 0x0000000404038981 */ /* 0x0000e8000c1e1500 */
[----:B------:R-:W2:Y:S04]  /*c250*/  LDL.LU R15, [R1+0x4f8] ;  /* 0x0004f800010f7983 */ /* 0x000ea80000300800 */
[----:B0-----:R-:W2:Y:S04]  /*c260*/  LDL R5, [R1+0x8cc] ;  /* 0x0008cc0001057983 */ /* 0x001ea80000100800 */
[----:B---3--:R0:W-:Y:S04]  /*c270*/  STL [R1+0x10], R3 ;  /* 0x0000100301007387 */ /* 0x0081e80000100800 */
[----:B0-----:R-:W3:Y:S01]  /*c280*/  LDL.LU R3, [R1+0x4a4] ;  /* 0x0004a40001037983 */ /* 0x001ee20000300800 */
[----:B--2---:R-:W-:-:S03]  /*c290*/  IADD3 R4, P1, R5, R28, RZ ;  /* 0x0000001c05047210 */ /* 0x004fc60007f3e0ff */
[----:B------:R-:W-:Y:S04]  /*c2a0*/  STL [R1+0x11a8], R2 ;  /* 0x0011a80201007387 */ /* 0x000fe80000100800 */
[----:B------:R-:W2:Y:S04]  /*c2b0*/  LDL R5, [R1+0x838] ;  /* 0x0008380001057983 */ /* 0x000ea80000100800 */
[----:B------:R-:W-:Y:S04]  /*c2c0*/  STS.U16 [R2+0x1300], R26 ;  /* 0x0013001a02007388 */ /* 0x000fe80000000400 */
[----:B----4-:R-:W-:Y:S04]  /*c2d0*/  STS.U16 [R2+0x1380], R27 ;  /* 0x0013801b02007388 */ /* 0x010fe80000000400 */
[----:B------:R-:W-:Y:S04]  /*c2e0*/  STS.U16 [R2+0x1b00], R16 ;  /* 0x001b001002007388 */ /* 0x000fe80000000400 */
[----:B------:R0:W-:Y:S02]  /*c2f0*/  STS.U16 [R2+0x1b80], R17 ;  /* 0x001b801102007388 */ /* 0x0001e40000000400 */
[----:B0-----:R-:W-:Y:S01]  /*c300*/  PRMT R2, RZ, 0x7610, R2 ;  /* 0x00007610ff027816 */ /* 0x001fe20000000002 */
[----:B--2---:R-:W-:-:S05]  /*c310*/  IMAD.X R5, R5, 0x1, R0, P1 ;  /* 0x0000000105057824 */ /* 0x004fca00008e0600 */
[----:B------:R0:W2:Y:S04]  /*c320*/  @!P0 LDG.E.U16 R2, [R4.64] ;  /* 0x0000000404028981 */ /* 0x0000a8000c1e1500 */
[----:B0-----:R-:W4:Y:S04]  /*c330*/  LDL.LU R4, [R1+0x518] ;  /* 0x0005180001047983 */ /* 0x001f280000300800 */
[----:B------:R-:W2:Y:S01]  /*c340*/  LDL R5, [R1+0x82c] ;  /* 0x00082c0001057983 */ /* 0x000ea20000100800 */
[----:B------:R-:W-:Y:S02]  /*c350*/  LOP3.LUT R14, R14, 0x40, RZ, 0x3c, !PT ;  /* 0x000000400e0e7812 */ /* 0x000fe400078e3cff */
[----:B------:R-:W-:-:S03]  /*c360*/  PRMT R24, RZ, 0x7610, R24 ;  /* 0x00007610ff187816 */ /* 0x000fc60000000018 */
[----:B----4-:R2:W-:Y:S02]  /*c370*/  STS.U16 [R14+0x400], R4 ;  /* 0x000400040e007388 */ /* 0x0105e40000000400 */
[----:B--2---:R-:W-:-:S05]  /*c380*/  IADD3 R4, P1, R5, R28, RZ ;  /* 0x0000001c05047210 */ /* 0x004fca0007f3e0ff */
[----:B------:R-:W-:-:S05]  /*c390*/  IMAD.X R5, R29, 0x1, R0, P1 ;  /* 0x000000011d057824 */ /* 0x000fca00008e0600 */
[----:B------:R-:W2:Y:S04]  /*c3a0*/  @!P0 LDG.E.U16 R24, [R4.64] ;  /* 0x0000000404188981 */ /* 0x000ea8000c1e1500 */
[----:B------:R0:W-:Y:S04]  /*c3b0*/  STL [R1+0x11ac], R2 ;  /* 0x0011ac0201007387 */ /* 0x0001e80000100800 */
[----:B------:R-:W4:Y:S04]  /*c3c0*/  LDL R29, [R1+0x778] ;  /* 0x00077800011d7983 */ /* 0x000f280000100800 */
[----:B0-----:R-:W3:Y:S04]  /*c3d0*/  LDL R2, [R1+0x8bc] ;  /* 0x0008bc0001027983 */ /* 0x001ee80000100800 */
[----:B--2---:R0:W-:Y:S04]  /*c3e0*/  STL [R1+0x8], R24 ;  /* 0x0000081801007387 */ /* 0x0041e80000100800 */
[----:B0-----:R-:W2:Y:S04]  /*c3f0*/  LDL.LU R24, [R1+0x1218] ;  /* 0x0012180001187983 */ /* 0x001ea80000300800 */
[----:B------:R-:W2:Y:S04]  /*c400*/  LDL.LU R4, [R1+0x51c] ;  /* 0x00051c0001047983 */ /* 0x000ea80000300800 */
[----:B------:R-:W3:Y:S04]  /*c410*/  LDL R5, [R1+0x924] ;  /* 0x0009240001057983 */ /* 0x000ee80000100800 */
[----:B--2---:R3:W-:Y:S01]  /*c420*/  STS.U16 [R14+0x480], R4 ;  /* 0x000480040e007388 */ /* 0x0047e20000000400 */
[----:B------:R-:W-:-:S02]  /*c430*/  PRMT R24, RZ, 0x7610, R24 ;  /* 0x00007610ff187816 */ /* 0x000fc40000000018 */
[----:B---3--:R-:W-:-:S05]  /*c440*/  IADD3 R4, P1, R5, R28, RZ ;  /* 0x0000001c05047210 */ /* 0x008fca0007f3e0ff */
[----:B------:R-:W-:Y:S02]  /*c450*/  IMAD.X R5, R2, 0x1, R0, P1 ;  /* 0x0000000102057824 */ /* 0x000fe400008e0600 */
[----:B------:R-:W2:Y:S04]  /*c460*/  LDL R2, [R1+0x8a0] ;  /* 0x0008a00001027983 */ /* 0x000ea80000100800 */
[----:B------:R-:W3:Y:S04]  /*c470*/  @!P0 LDG.E.U16 R24, [R4.64] ;  /* 0x0000000404188981 */ /* 0x000ee8000c1e1500 */
[----:B---3--:R0:W-:Y:S04]  /*c480*/  STL [R1+0x4], R24 ;  /* 0x0000041801007387 */ /* 0x0081e80000100800 */
[----:B0-----:R-:W3:Y:S04]  /*c490*/  LDL.LU R24, [R1+0x1214] ;  /* 0x0012140001187983 */ /* 0x001ee80000300800 */
[----:B------:R-:W2:Y:S04]  /*c4a0*/  LDL.LU R4, [R1+0x4f4] ;  /* 0x0004f40001047983 */ /* 0x000ea80000300800 */
[----:B------:R-:W3:Y:S04]  /*c4b0*/  LDL R5, [R1+0x8b4] ;  /* 0x0008b40001057983 */ /* 0x000ee80000100800 */
[----:B--2---:R3:W-:Y:S02]  /*c4c0*/  STS.U16 [R14+0xc00], R4 ;  /* 0x000c00040e007388 */ /* 0x0047e40000000400 */
[----:B---3--:R-:W-:-:S02]  /*c4d0*/  IADD3 R4, P1, R5, R28, RZ ;  /* 0x0000001c05047210 */ /* 0x008fc40007f3e0ff */
[----:B------:R-:W2:Y:S01]  /*c4e0*/  LDL R5, [R1+0x814] ;  /* 0x0008140001057983 */ /* 0x000ea20000100800 */
[----:B------:R-:W-:Y:S02]  /*c4f0*/  PRMT R24, RZ, 0x7610, R24 ;  /* 0x00007610ff187816 */ /* 0x000fe40000000018 */
[----:B--2---:R-:W-:-:S05]  /*c500*/  IMAD.X R5, R5, 0x1, R0, P1 ;  /* 0x0000000105057824 */ /* 0x004fca00008e0600 */
[----:B------:R-:W2:Y:S04]  /*c510*/  @!P0 LDG.E.U16 R24, [R4.64] ;  /* 0x0000000404188981 */ /* 0x000ea8000c1e1500 */
[----:B--2---:R0:W-:Y:S04]  /*c520*/  STL [R1], R24 ;  /* 0x0000001801007387 */ /* 0x0041e80000100800 */
[----:B0-----:R-:W2:Y:S04]  /*c530*/  LDL.LU R24, [R1+0x1210] ;  /* 0x0012100001187983 */ /* 0x001ea80000300800 */
[----:B------:R-:W3:Y:S01]  /*c540*/  LDL R5, [R1+0x804] ;  /* 0x0008040001057983 */ /* 0x000ee20000100800 */
[----:B------:R-:W-:-:S02]  /*c550*/  PRMT R27, RZ, 0x7610, R27 ;  /* 0x00007610ff1b7816 */ /* 0x000fc4000000001b */
[----:B---3--:R-:W-:-:S05]  /*c560*/  IADD3 R4, P1, R5, R28, RZ ;  /* 0x0000001c05047210 */ /* 0x008fca0007f3e0ff */
[----:B----4-:R-:W-:Y:S01]  /*c570*/  IMAD.X R5, R29, 0x1, R0, P1 ;  /* 0x000000011d057824 */ /* 0x010fe200008e0600 */
[----:B------:R0:W-:Y:S04]  /*c580*/  STS.U16 [R14+0xc80], R15 ;  /* 0x000c800f0e007388 */ /* 0x0001e80000000400 */
[----:B------:R-:W3:Y:S04]  /*c590*/  @!P0 LDG.E.U16 R27, [R4.64] ;  /* 0x00000004041b8981 */ /* 0x000ee8000c1e1500 */
[----:B------:R-:W4:Y:S04]  /*c5a0*/  LDL R29, [R1+0x768] ;  /* 0x00076800011d7983 */ /* 0x000f280000100800 */
[----:B0-----:R-:W2:Y:S04]  /*c5b0*/  LDL R15, [R1+0x7ec] ;  /* 0x0007ec00010f7983 */ /* 0x001ea80000100800 */
[----:B---3--:R-:W-:Y:S04]  /*c5c0*/  STL [R1+0x11b0], R27 ;  /* 0x0011b01b01007387 */ /* 0x008fe80000100800 */
[----:B------:R-:W3:Y:S01]  /*c5d0*/  LDL R5, [R1+0x7f8] ;  /* 0x0007f80001057983 */ /* 0x000ee20000100800 */
[----:B------:R-:W-:-:S02]  /*c5e0*/  IADD3 R4, P1, R2, R28, RZ ;  /* 0x0000001c02047210 */ /* 0x000fc40007f3e0ff */
[----:B------:R-:W-:Y:S01]  /*c5f0*/  PRMT R26, RZ, 0x7610, R26 ;  /* 0x00007610ff1a7816 */ /* 0x000fe2000000001a */
[----:B------:R0:W-:Y:S04]  /*c600*/  STS.U16 [R14+0x1400], R3 ;  /* 0x001400030e007388 */ /* 0x0001e80000000400 */
[----:B------:R-:W2:Y:S04]  /*c610*/  LDL R2, [R1+0x760] ;  /* 0x0007600001027983 */ /* 0x000ea80000100800 */
[----:B0-----:R-:W2:Y:S04]  /*c620*/  LDL R3, [R1+0x7e0] ;  /* 0x0007e00001037983 */ /* 0x001ea80000100800 */
[----:B------:R-:W4:Y:S01]  /*c630*/  LDL.LU R27, [R1+0x52c] ;  /* 0x00052c00011b7983 */ /* 0x000f220000300800 */
[----:B---3--:R-:W-:-:S05]  /*c640*/  IMAD.X R5, R5, 0x1, R0, P1 ;  /* 0x0000000105057824 */ /* 0x008fca00008e0600 */
[----:B------:R0:W3:Y:S04]  /*c650*/  @!P0 LDG.E.U16 R26, [R4.64] ;  /* 0x00000004041a8981 */ /* 0x0000e8000c1e1500 */
[----:B0-----:R-:W3:Y:S01]  /*c660*/  LDL.LU R5, [R1+0x4a8] ;  /* 0x0004a80001057983 */ /* 0x001ee20000300800 */
[----:B--2---:R-:W-:Y:S02]  /*c670*/  IADD3 R4, P1, R15, R28, RZ ;  /* 0x0000001c0f047210 */ /* 0x004fe40007f3e0ff */
[----:B------:R-:W-:Y:S01]  /*c680*/  PRMT R25, RZ, 0x7610, R25 ;  /* 0x00007610ff197816 */ /* 0x000fe20000000019 */
[----:B---3--:R4:W-:Y:S02]  /*c690*/  STS.U16 [R14+0x1480], R5 ;  /* 0x001480050e007388 */ /* 0x0089e40000000400 */
[----:B----4-:R-:W-:-:S05]  /*c6a0*/  IMAD.X R5, R29, 0x1, R0, P1 ;  /* 0x000000011d057824 */ /* 0x010fca00008e0600 */
[----:B------:R0:W2:Y:S04]  /*c6b0*/  @!P0 LDG.E.U16 R25, [R4.64] ;  /* 0x0000000404198981 */ /* 0x0000a8000c1e1500 */
[----:B------:R1:W-:Y:S01]  /*c6c0*/  STS.U16 [R14+0x1c00], R24 ;  /* 0x001c00180e007388 */ /* 0x0003e20000000400 */
[----:B0-----:R-:W-:Y:S02]  /*c6d0*/  IADD3 R4, P1, R3, R28, RZ ;  /* 0x0000001c03047210 */ /* 0x001fe40007f3e0ff */
[----:B-1----:R-:W-:-:S03]  /*c6e0*/  PRMT R24, RZ, 0x7610, R24 ;  /* 0x00007610ff187816 */ /* 0x002fc60000000018 */
[----:B------:R-:W-:-:S05]  /*c6f0*/  IMAD.X R5, R2, 0x1, R0, P1 ;  /* 0x0000000102057824 */ /* 0x000fca00008e0600 */
[----:B------:R0:W3:Y:S04]  /*c700*/  @!P0 LDG.E.U16 R24, [R4.64] ;  /* 0x0000000404188981 */ /* 0x0000e8000c1e1500 */
[----:B0-----:R-:W0:Y:S04]  /*c710*/  S2R R5, SR_TID.X ;  /* 0x0000000000057919 */ /* 0x001e280000002100 */
[----:B------:R1:W-:Y:S04]  /*c720*/  STL [R1+0x11b4], R26 ;  /* 0x0011b41a01007387 */ /* 0x0003e80000100800 */
[----:B-1----:R-:W4:Y:S04]  /*c730*/  LDL R26, [R1+0x910] ;  /* 0x00091000011a7983 */ /* 0x002f280000100800 */
[----:B------:R-:W3:Y:S01]  /*c740*/  LDL.LU R15, [R1+0x530] ;  /* 0x00053000010f7983 */ /* 0x000ee20000300800 */
[----:B0-----:R-:W-:-:S05]  /*c750*/  LOP3.LUT R5, R5, 0x3f, RZ, 0xc0, !PT ;  /* 0x0000003f05057812 */ /* 0x001fca00078ec0ff */
[----:B------:R-:W-:-:S05]  /*c760*/  IMAD.SHL.U32 R5, R5, 0x2, RZ ;  /* 0x0000000205057824 */ /* 0x000fca00078e00ff */
[----:B------:R-:W-:Y:S01]  /*c770*/  LOP3.LUT R4, R5, 0x40, RZ, 0x3c, !PT ;  /* 0x0000004005047812 */ /* 0x000fe200078e3cff */
[----:B--2---:R0:W-:Y:S04]  /*c780*/  STL [R1+0x11b8], R25 ;  /* 0x0011b81901007387 */ /* 0x0041e80000100800 */
[----:B0-----:R-:W2:Y:S04]  /*c790*/  LDL R25, [R1+0x888] ;  /* 0x0008880001197983 */ /* 0x001ea80000100800 */
[----:B------:R-:W2:Y:S04]  /*c7a0*/  LDL.LU R29, [R1+0x508] ;  /* 0x00050800011d7983 */ /* 0x000ea80000300800 */
[----:B------:R-:W2:Y:S04]  /*c7b0*/  LDL R14, [R1+0x7c4] ;  /* 0x0007c400010e7983 */ /* 0x000ea80000100800 */
[----:B------:R-:W2:Y:S04]  /*c7c0*/  LDL R2, [R1+0x754] ;  /* 0x0007540001027983 */ /* 0x000ea80000100800 */
[----:B------:R-:W2:Y:S01]  /*c7d0*/  LDL.LU R5, [R1+0x64] ;  /* 0x0000640001057983 */ /* 0x000ea20000300800 */
[----:B------:R-:W-:-:S03]  /*c7e0*/  PRMT R23, RZ, 0x7610, R23 ;  /* 0x00007610ff177816 */ /* 0x000fc60000000017 */
[----:B------:R-:W0:Y:S04]  /*c7f0*/  S2R R3, SR_TID.X ;  /* 0x0000000000037919 */ /* 0x000e280000002100 */
[----:B--2---:R4:W-:Y:S02]  /*c800*/  STS.U16 [R4+0x1c80], R5 ;  /* 0x001c800504007388 */ /* 0x0049e40000000400 */
[----:B----4-:R-:W-:-:S05]  /*c810*/  IADD3 R4, P1, R26, R28, RZ ;  /* 0x0000001c1a047210 */ /* 0x010fca0007f3e0ff */
[----:B------:R-:W-:-:S05]  /*c820*/  IMAD.X R5, R25, 0x1, R0, P1 ;  /* 0x0000000119057824 */ /* 0x000fca00008e0600 */
[----:B------:R1:W2:Y:S01]  /*c830*/  @!P0 LDG.E.U16 R23, [R4.64] ;  /* 0x0000000404178981 */ /* 0x0002a2000c1e1500 */
[----:B0-----:R-:W-:-:S03]  /*c840*/  LOP3.LUT R3, R3, 0x3f, RZ, 0xc0, !PT ;  /* 0x0000003f03037812 */ /* 0x001fc600078ec0ff */
[----:B---3--:R0:W-:Y:S02]  /*c850*/  STL [R1+0x11c0], R24 ;  /* 0x0011c01801007387 */ /* 0x0081e40000100800 */
[----:B------:R-:W-:Y:S02]  /*c860*/  IMAD.SHL.U32 R26, R3, 0x2, RZ ;  /* 0x00000002031a7824 */ /* 0x000fe400078e00ff */
[----:B------:R-:W3:Y:S04]  /*c870*/  LDL.LU R3, [R1+0x510] ;  /* 0x0005100001037983 */ /* 0x000ee80000300800 */
[----:B------:R-:W4:Y:S01]  /*c880*/  LDL R25, [R1+0x7b8] ;  /* 0x0007b80001197983 */ /* 0x000f220000100800 */
[----:B------:R-:W-:-:S03]  /*c890*/  LOP3.LUT R26, R26, 0x50, RZ, 0x3c, !PT ;  /* 0x000000501a1a7812 */ /* 0x000fc600078e3cff */
[----:B0-----:R-:W3:Y:S01]  /*c8a0*/  LDL R24, [R1+0x748] ;  /* 0x0007480001187983 */ /* 0x001ee20000100800 */
[----:B-1----:R-:W-:-:S03]  /*c8b0*/  IADD3 R4, P1, R14, R28, RZ ;  /* 0x0000001c0e047210 */ /* 0x002fc60007f3e0ff */
[----:B------:R0:W-:Y:S01]  /*c8c0*/  STS.U16 [R26+0x500], R27 ;  /* 0x0005001b1a007388 */ /* 0x0001e20000000400 */
[----:B------:R-:W-:Y:S01]  /*c8d0*/  PRMT R22, RZ, 0x7610, R22 ;  /* 0x00007610ff167816 */ /* 0x000fe20000000016 */
[----:B------:R-:W-:-:S05]  /*c8e0*/  IMAD.X R5, R2, 0x1, R0, P1 ;  /* 0x0000000102057824 */ /* 0x000fca00008e0600 */
[----:B------:R4:W3:Y:S04]  /*c8f0*/  @!P0 LDG.E.U16 R22, [R4.64] ;  /* 0x0000000404168981 */ /* 0x0008e8000c1e1500 */
[----:B--2---:R-:W-:Y:S04]  /*c900*/  STL [R1+0x11c8], R23 ;  /* 0x0011c81701007387 */ /* 0x004fe80000100800 */
[----:B0-----:R-:W2:Y:S04]  /*c910*/  LDL.LU R27, [R1+0x4e8] ;  /* 0x0004e800011b7983 */ /* 0x001ea80000300800 */
[----:B------:R-:W2:Y:S04]  /*c920*/  LDL R14, [R1+0x944] ;  /* 0x00094400010e7983 */ /* 0x000ea80000100800 */
[----:B------:R-:W2:Y:S01]  /*c930*/  LDL R2, [R1+0x900] ;  /* 0x0009000001027983 */ /* 0x000ea20000100800 */
[----:B----4-:R-:W-:-:S02]  /*c940*/  IADD3 R4, P1, R25, R28, RZ ;  /* 0x0000001c19047210 */ /* 0x010fc40007f3e0ff */
[----:B------:R-:W-:-:S03]  /*c950*/  PRMT R13, RZ, 0x7610, R13 ;  /* 0x00007610ff0d7816 */ /* 0x000fc6000000000d */
[----:B---3--:R-:W-:-:S05]  /*c960*/  IMAD.X R5, R24, 0x1, R0, P1 ;  /* 0x0000000118057824 */ /* 0x008fca00008e0600 */
[----:B------:R2:W3:Y:S01]  /*c970*/  @!P0 LDG.E.U16 R13, [R4.64] ;  /* 0x00000004040d8981 */ /* 0x0004e2000c1e1500 */
[----:B------:R-:W-:-:S03]  /*c980*/  PRMT R12, RZ, 0x7610, R12 ;  /* 0x00007610ff0c7816 */ /* 0x000fc6000000000c */
[----:B------:R-:W-:Y:S04]  /*c990*/  STL [R1+0x11cc], R22 ;  /* 0x0011cc1601007387 */ /* 0x000fe80000100800 */
[----:B------:R0:W-:Y:S04]  /*c9a0*/  STS.U16 [R26+0x580], R15 ;  /* 0x0005800f1a007388 */ /* 0x0001e80000000400 */
[----:B0-----:R-:W4:Y:S04]  /*c9b0*/  LDL.LU R15, [R1+0x4ec] ;  /* 0x0004ec00010f7983 */ /* 0x001f280000300800 */
[----:B------:R-:W4:Y:S04]  /*c9c0*/  LDL R23, [R1+0x8f4] ;  /* 0x0008f40001177983 */ /* 0x000f280000100800 */
[----:B------:R-:W4:Y:S01]  /*c9d0*/  LDL R22, [R1+0x860] ;  /* 0x0008600001167983 */ /* 0x000f220000100800 */
[----:B--2---:R-:W-:-:S05]  /*c9e0*/  IADD3 R4, P1, R14, R28, RZ ;  /* 0x0000001c0e047210 */ /* 0x004fca0007f3e0ff */
[----:B------:R-:W-:-:S05]  /*c9f0*/  IMAD.X R5, R2, 0x1, R0, P1 ;  /* 0x0000000102057824 */ /* 0x000fca00008e0600 */
[----:B------:R4:W2:Y:S04]  /*ca00*/  @!P0 LDG.E.U16 R12, [R4.64] ;  /* 0x00000004040c8981 */ /* 0x0008a8000c1e1500 */
[----:B------:R0:W-:Y:S04]  /*ca10*/  STS.U16 [R26+0xd00], R29 ;  /* 0x000d001d1a007388 */ /* 0x0001e80000000400 */
[----:B---3--:R-:W-:Y:S04]  /*ca20*/  STL [R1+0x11d0], R13 ;  /* 0x0011d00d01007387 */ /* 0x008fe80000100800 */
[----:B0-----:R-:W3:Y:S04]  /*ca30*/  LDL.LU R29, [R1+0x490] ;  /* 0x00049000011d7983 */ /* 0x001ee80000300800 */
[----:B------:R-:W3:Y:S04]  /*ca40*/  LDL R14, [R1+0x854] ;  /* 0x00085400010e7983 */ /* 0x000ee80000100800 */
[----:B------:R-:W3:Y:S04]  /*ca50*/  LDL R2, [R1+0x7a4] ;  /* 0x0007a40001027983 */ /* 0x000ee80000100800 */
[----:B------:R0:W-:Y:S01]  /*ca60*/  STS.U16 [R26+0xd80], R3 ;  /* 0x000d80031a007388 */ /* 0x0001e20000000400 */
[----:B----4-:R-:W-:-:S05]  /*ca70*/  IADD3 R4, P1, R23, R28, RZ ;  /* 0x0000001c17047210 */ /* 0x010fca0007f3e0ff */
[----:B------:R-:W-:Y:S01]  /*ca80*/  IMAD.X R5, R22, 0x1, R0, P1 ;  /* 0x0000000116057824 */ /* 0x000fe200008e0600 */
[----:B--2---:R1:W-:Y:S04]  /*ca90*/  STL [R1+0x11d4], R12 ;  /* 0x0011d40c01007387 */ /* 0x0043e80000100800 */
[----:B0-----:R-:W2:Y:S04]  /*caa0*/  LDL.LU R3, [R1+0x494] ;  /* 0x0004940001037983 */ /* 0x001ea80000300800 */
[----:B------:R-:W4:Y:S04]  /*cab0*/  LDL R23, [R1+0x934] ;  /* 0x0009340001177983 */ /* 0x000f280000100800 */
[----:B------:R-:W2:Y:S01]  /*cac0*/  LDL R22, [R1+0x8e0] ;  /* 0x0008e00001167983 */ /* 0x000ea20000100800 */
[----:B------:R-:W-:-:S06]  /*cad0*/  PRMT R11, RZ, 0x7610, R11 ;  /* 0x00007610ff0b7816 */ /* 0x000fcc000000000b */
[----:B------:R3:W2:Y:S01]  /*cae0*/  @!P0 LDG.E.U16 R11, [R4.64] ;  /* 0x00000004040b8981 */ /* 0x0006a2000c1e1500 */
[----:B------:R-:W-:Y:S02]  /*caf0*/  PRMT R10, RZ, 0x7610, R10 ;  /* 0x00007610ff0a7816 */ /* 0x000fe4000000000a */
[----:B---3--:R-:W-:-:S05]  /*cb00*/  IADD3 R4, P1, R14, R28, RZ ;  /* 0x0000001c0e047210 */ /* 0x008fca0007f3e0ff */
[----:B------:R-:W-:-:S05]  /*cb10*/  IMAD.X R5, R2, 0x1, R0, P1 ;  /* 0x0000000102057824 */ /* 0x000fca00008e0600 */
[----:B------:R4:W3:Y:S01]  /*cb20*/  @!P0 LDG.E.U16 R10, [R4.64] ;  /* 0x00000004040a8981 */ /* 0x0008e2000c1e1500 */
[----:B------:R-:W-:Y:S02]  /*cb30*/  PRMT R9, RZ, 0x7610, R9 ;  /* 0x00007610ff097816 */ /* 0x000fe40000000009 */
[----:B----4-:R-:W-:-:S05]  /*cb40*/  IADD3 R4, P1, R23, R28, RZ ;  /* 0x0000001c17047210 */ /* 0x010fca0007f3e0ff */
[----:B--2---:R-:W-:-:S05]  /*cb50*/  IMAD.X R5, R22, 0x1, R0, P1 ;  /* 0x0000000116057824 */ /* 0x004fca00008e0600 */
[----:B------:R-:W2:Y:S04]  /*cb60*/  @!P0 LDG.E.U16 R9, [R4.64] ;  /* 0x0000000404098981 */ /* 0x000ea8000c1e1500 */
[----:B------:R0:W-:Y:S04]  /*cb70*/  STL [R1+0x11d8], R11 ;  /* 0x0011d80b01007387 */ /* 0x0001e80000100800 */
[----:B------:R-:W4:Y:S04]  /*cb80*/  LDL R13, [R1+0x8d4] ;  /* 0x0008d400010d7983 */ /* 0x000f280000100800 */
[----:B-1----:R-:W4:Y:S04]  /*cb90*/  LDL R12, [R1+0x840] ;  /* 0x00084000010c7983 */ /* 0x002f280000100800 */
[----:B------:R-:W4:Y:S04]  /*cba0*/  LDL.LU R14, [R1+0x540] ;  /* 0x00054000010e7983 */ /* 0x000f280000300800 */
[----:B---3--:R-:W-:Y:S04]  /*cbb0*/  STL [R1+0x11dc], R10 ;  /* 0x0011dc0a01007387 */ /* 0x008fe80000100800 */
[----:B0-----:R-:W3:Y:S04]  /*cbc0*/  LDL R11, [R1+0x834] ;  /* 0x00083400010b7983 */ /* 0x001ee80000100800 */
[----:B------:R-:W3:Y:S04]  /*cbd0*/  LDL R2, [R1+0x794] ;  /* 0x0007940001027983 */ /* 0x000ee80000100800 */
[----:B------:R-:W-:Y:S04]  /*cbe0*/  STS.U16 [R26+0x1500], R27 ;  /* 0x0015001b1a007388 */ /* 0x000fe80000000400 */
[----:B------:R0:W-:Y:S04]  /*cbf0*/  STS.U16 [R26+0x1580], R15 ;  /* 0x0015800f1a007388 */ /* 0x0001e80000000400 */
[----:B0-----:R-:W3:Y:S04]  /*cc00*/  LDL.LU R15, [R1+0x544] ;  /* 0x00054400010f7983 */ /* 0x001ee80000300800 */
[----:B--2---:R0:W-:Y:S04]  /*cc10*/  STL [R1+0x11e0], R9 ;  /* 0x0011e00901007387 */ /* 0x0041e80000100800 */
[----:B------:R-:W2:Y:S04]  /*cc20*/  LDL R10, [R1+0x8c0] ;  /* 0x0008c000010a7983 */ /* 0x000ea80000100800 */
[----:B0-----:R-:W2:Y:S01]  /*cc30*/  LDL R9, [R1+0x828] ;  /* 0x0008280001097983 */ /* 0x001ea20000100800 */
[----:B----4-:R-:W-:-:S02]  /*cc40*/  IADD3 R4, P1, R13, R28, RZ ;  /* 0x0000001c0d047210 */ /* 0x010fc40007f3e0ff */
[----:B------:R-:W-:-:S03]  /*cc50*/  PRMT R8, RZ, 0x7610, R8 ;  /* 0x00007610ff087816 */ /* 0x000fc60000000008 */
[----:B------:R-:W-:-:S05]  /*cc60*/  IMAD.X R5, R12, 0x1, R0, P1 ;  /* 0x000000010c057824 */ /* 0x000fca00008e0600 */
[----:B------:R3:W4:Y:S01]  /*cc70*/  @!P0 LDG.E.U16 R8, [R4.64] ;  /* 0x0000000404088981 */ /* 0x000722000c1e1500 */
[----:B------:R-:W-:Y:S02]  /*cc80*/  PRMT R7, RZ, 0x7610, R7 ;  /* 0x00007610ff077816 */ /* 0x000fe40000000007 */
[----:B---3--:R-:W-:-:S05]  /*cc90*/  IADD3 R4, P1, R11, R28, RZ ;  /* 0x0000001c0b047210 */ /* 0x008fca0007f3e0ff */
[----:B------:R-:W-:-:S05]  /*cca0*/  IMAD.X R5, R2, 0x1, R0, P1 ;  /* 0x0000000102057824 */ /* 0x000fca00008e0600 */
[----:B------:R2:W3:Y:S01]  /*ccb0*/  @!P0 LDG.E.U16 R7, [R4.64] ;  /* 0x0000000404078981 */ /* 0x0004e2000c1e1500 */
[----:B------:R-:W-:Y:S02]  /*ccc0*/  PRMT R6, RZ, 0x7610, R6 ;  /* 0x00007610ff067816 */ /* 0x000fe40000000006 */
[----:B--2---:R-:W-:-:S05]  /*ccd0*/  IADD3 R4, P1, R10, R28, RZ ;  /* 0x0000001c0a047210 */ /* 0x004fca0007f3e0ff */
[----:B------:R-:W-:-:S05]  /*cce0*/  IMAD.X R5, R9, 0x1, R0, P1 ;  /* 0x0000000109057824 */ /* 0x000fca00008e0600 */
[----:B------:R-:W2:Y:S04]  /*ccf0*/  @!P0 LDG.E.U16 R6, [R4.64] ;  /* 0x0000000404068981 */ /* 0x000ea8000c1e1500 */
[----:B------:R0:W-:Y:S04]  /*cd00*/  STS.U16 [R26+0x1d00], R29 ;  /* 0x001d001d1a007388 */ /* 0x0001e80000000400 */
[----:B0-----:R-:W0:Y:S04]  /*cd10*/  S2R R29, SR_TID.X ;  /* 0x00000000001d7919 */ /* 0x001e280000002100 */
[----:B----4-:R-:W-:Y:S04]  /*cd20*/  STL [R1+0x11e4], R8 ;  /* 0x0011e40801007387 */ /* 0x010fe80000100800 */
[----:B------:R1:W-:Y:S04]  /*cd30*/  STS.U16 [R26+0x1d80], R3 ;  /* 0x001d80031a007388 */ /* 0x0003e80000000400 */
[----:B-1----:R-:W4:Y:S04]  /*cd40*/  LDL R3, [R1+0x81c] ;  /* 0x00081c0001037983 */ /* 0x002f280000100800 */
[----:B------:R-:W4:Y:S01]  /*cd50*/  LDL.LU R23, [R1+0x524] ;  /* 0x0005240001177983 */ /* 0x000f220000300800 */
[----:B0-----:R-:W-:-:S03]  /*cd60*/  LOP3.LUT R29, R29, 0x3f, RZ, 0xc0, !PT ;  /* 0x0000003f1d1d7812 */ /* 0x001fc600078ec0ff */
[----:B------:R-:W4:Y:S02]  /*cd70*/  LDL R2, [R1+0x784] ;  /* 0x0007840001027983 */ /* 0x000f240000100800 */
[----:B------:R-:W-:Y:S02]  /*cd80*/  IMAD.SHL.U32 R29, R29, 0x2, RZ ;  /* 0x000000021d1d7824 */ /* 0x000fe400078e00ff */
[----:B------:R-:W4:Y:S04]  /*cd90*/  LDL.LU R24, [R1+0x520] ;  /* 0x0005200001187983 */ /* 0x000f280000300800 */
[----:B---3--:R0:W-:Y:S01]  /*cda0*/  STL [R1+0x11e8], R7 ;  /* 0x0011e80701007387 */ /* 0x0081e20000100800 */
[----:B------:R-:W-:-:S03]  /*cdb0*/  LOP3.LUT R25, R29, 0x60, RZ, 0x3c, !PT ;  /* 0x000000601d197812 */ /* 0x000fc600078e3cff */
[----:B------:R-:W3:Y:S04]  /*cdc0*/  LDL.LU R27, [R1+0x500] ;  /* 0x00050000011b7983 */ /* 0x000ee80000300800 */
[----:B------:R-:W3:Y:S04]  /*cdd0*/  LDL.LU R29, [R1+0x504] ;  /* 0x00050400011d7983 */ /* 0x000ee80000300800 */
[----:B--2---:R1:W-:Y:S04]  /*cde0*/  STL [R1+0x11ec], R6 ;  /* 0x0011ec0601007387 */ /* 0x0043e80000100800 */
[----:B------:R-:W2:Y:S04]  /*cdf0*/  LDL R13, [R1+0x810] ;  /* 0x00081000010d7983 */ /* 0x000ea80000100800 */
[----:B------:R-:W3:Y:S04]  /*ce00*/  LDL R12, [R1+0x77c] ;  /* 0x00077c00010c7983 */ /* 0x000ee80000100800 */
[----:B------:R-:W3:Y:S04]  /*ce10*/  LDL R11, [R1+0x91c] ;  /* 0x00091c00010b7983 */ /* 0x000ee80000100800 */
[----:B------:R-:W3:Y:S04]  /*ce20*/  LDL R10, [R1+0x8a8] ;  /* 0x0008a800010a7983 */ /* 0x000ee80000100800 */
[----:B------:R-:W3:Y:S04]  /*ce30*/  LDL R9, [R1+0x7f4] ;  /* 0x0007f40001097983 */ /* 0x000ee80000100800 */
[----:B------:R-:W3:Y:S04]  /*ce40*/  LDL R8, [R1+0x770] ;  /* 0x0007700001087983 */ /* 0x000ee80000100800 */
[----:B0-----:R-:W3:Y:S04]  /*ce50*/  LDL R7, [R1+0x7e8] ;  /* 0x0007e80001077983 */ /* 0x001ee80000100800 */
[----:B-1----:R-:W3:Y:S04]  /*ce60*/  LDL R6, [R1+0x764] ;  /* 0x0007640001067983 */ /* 0x002ee80000100800 */
[----:B------:R4:W-:Y:S01]  /*ce70*/  STS.U16 [R25+0x600], R14 ;  /* 0x0006000e19007388 */ /* 0x0009e20000000400 */
[----:B------:R-:W-:-:S03]  /*ce80*/  PRMT R5, RZ, 0x7610, R5 ;  /* 0x00007610ff057816 */ /* 0x000fc60000000005 */
[----:B------:R0:W-:Y:S01]  /*ce90*/  STS.U16 [R25+0x680], R15 ;  /* 0x0006800f19007388 */ /* 0x0001e20000000400 */
[----:B------:R-:W-:Y:S02]  /*cea0*/  PRMT R4, RZ, 0x7610, R4 ;  /* 0x00007610ff047816 */ /* 0x000fe40000000004 */
[----:B------:R-:W-:Y:S01]  /*ceb0*/  PRMT R16, RZ, 0x7610, R16 ;  /* 0x00007610ff107816 */ /* 0x000fe20000000010 */
[----:B------:R-:W3:Y:S01]  /*cec0*/  LDL.LU R26, [R1+0x4c4] ;  /* 0x0004c400011a7983 */ /* 0x000ee20000300800 */
[-C--:B----4-:R-:W-:Y:S02]  /*ced0*/  IADD3 R14, P1, R3, R28.reuse, RZ ;  /* 0x0000001c030e7210 */ /* 0x090fe40007f3e0ff */
[----:B------:R-:W-:Y:S01]  /*cee0*/  PRMT R17, RZ, 0x7610, R17 ;  /* 0x00007610ff117816 */ /* 0x000fe20000000011 */
[----:B------:R-:W4:Y:S02]  /*cef0*/  LDL R3, [R1+0x890] ;  /* 0x0008900001037983 */ /* 0x000f240000100800 */
[----:B0-----:R-:W-:Y:S01]  /*cf00*/  IMAD.X R15, R2, 0x1, R0, P1 ;  /* 0x00000001020f7824 */ /* 0x001fe200008e0600 */
[----:B------:R-:W-:Y:S01]  /*cf10*/  PRMT R18, RZ, 0x7610, R18 ;  /* 0x00007610ff127816 */ /* 0x000fe20000000012 */
[----:B------:R-:W4:Y:S04]  /*cf20*/  LDL R2, [R1+0x7dc] ;  /* 0x0007dc0001027983 */ /* 0x000f280000100800 */
[----:B------:R2:W4:Y:S02]  /*cf30*/  @!P0 LDG.E.U16 R5, [R14.64] ;  /* 0x000000040e058981 */ /* 0x000524000c1e1500 */
[----:B--2---:R-:W-:-:S05]  /*cf40*/  IADD3 R14, P1, R13, R28, RZ ;  /* 0x0000001c0d0e7210 */ /* 0x004fca0007f3e0ff */
[----:B---3--:R-:W-:-:S05]  /*cf50*/  IMAD.X R15, R12, 0x1, R0, P1 ;  /* 0x000000010c0f7824 */ /* 0x008fca00008e0600 */
[----:B------:R0:W2:Y:S02]  /*cf60*/  @!P0 LDG.E.U16 R4, [R14.64] ;  /* 0x000000040e048981 */ /* 0x0000a4000c1e1500 */
[----:B0-----:R-:W-:-:S05]  /*cf70*/  IADD3 R14, P1, R11, R28, RZ ;  /* 0x0000001c0b0e7210 */ /* 0x001fca0007f3e0ff */
[----:B------:R-:W-:-:S05]  /*cf80*/  IMAD.X R15, R10, 0x1, R0, P1 ;  /* 0x000000010a0f7824 */ /* 0x000fca00008e0600 */
[----:B------:R0:W3:Y:S02]  /*cf90*/  @!P0 LDG.E.U16 R16, [R14.64] ;  /* 0x000000040e108981 */ /* 0x0000e4000c1e1500 */
[----:B0-----:R-:W-:-:S05]  /*cfa0*/  IADD3 R14, P1, R9, R28, RZ ;  /* 0x0000001c090e7210 */ /* 0x001fca0007f3e0ff */
[----:B------:R-:W-:-:S05]  /*cfb0*/  IMAD.X R15, R8, 0x1, R0, P1 ;  /* 0x00000001080f7824 */ /* 0x000fca00008e0600 */
[----:B------:R0:W3:Y:S02]  /*cfc0*/  @!P0 LDG.E.U16 R17, [R14.64] ;  /* 0x000000040e118981 */ /* 0x0000e4000c1e1500 */
[----:B0-----:R-:W-:-:S05]  /*cfd0*/  IADD3 R14, P1, R7, R28, RZ ;  /* 0x0000001c070e7210 */ /* 0x001fca0007f3e0ff */
[----:B------:R-:W-:-:S05]  /*cfe0*/  IMAD.X R15, R6, 0x1, R0, P1 ;  /* 0x00000001060f7824 */ /* 0x000fca00008e0600 */
[----:B------:R0:W3:Y:S04]  /*cff0*/  @!P0 LDG.E.U16 R18, [R14.64] ;  /* 0x000000040e128981 */ /* 0x0000e8000c1e1500 */
[----:B----4-:R-:W-:Y:S04]  /*d000*/  STL [R1+0x11f0], R5 ;  /* 0x0011f00501007387 */ /* 0x010fe80000100800 */
[----:B------:R-:W-:Y:S04]  /*d010*/  STS.U16 [R25+0xe00], R23 ;  /* 0x000e001719007388 */ /* 0x000fe80000000400 */
[----:B------:R-:W-:Y:S04]  /*d020*/  STS.U16 [R25+0xe80], R24 ;  /* 0x000e801819007388 */ /* 0x000fe80000000400 */
[----:B------:R1:W-:Y:S04]  /*d030*/  STS.U16 [R25+0x1600], R27 ;  /* 0x0016001b19007388 */ /* 0x0003e80000000400 */
[----:B------:R4:W-:Y:S01]  /*d040*/  STS.U16 [R25+0x1680], R29 ;  /* 0x0016801d19007388 */ /* 0x0009e20000000400 */
[----:B0-----:R-:W-:-:S02]  /*d050*/  IADD3 R14, P1, R3, R28, RZ ;  /* 0x0000001c030e7210 */ /* 0x001fc40007f3e0ff */
[----:B------:R-:W-:-:S03]  /*d060*/  PRMT R19, RZ, 0x7610, R19 ;  /* 0x00007610ff137816 */ /* 0x000fc60000000013 */
[----:B------:R-:W-:-:S05]  /*d070*/  IMAD.X R15, R2, 0x1, R0, P1 ;  /* 0x00000001020f7824 */ /* 0x000fca00008e0600 */
[----:B------:R-:W3:Y:S04]  /*d080*/  @!P0 LDG.E.U16 R19, [R14.64] ;  /* 0x000000040e138981 */ /* 0x000ee8000c1e1500 */
[----:B--2---:R0:W-:Y:S04]  /*d090*/  STL [R1+0x11f4], R4 ;  /* 0x0011f40401007387 */ /* 0x0041e80000100800 */
[----:B---3--:R2:W-:Y:S04]  /*d0a0*/  STL [R1+0x11fc], R16 ;  /* 0x0011fc1001007387 */ /* 0x0085e80000100800 */
[----:B-1----:R-:W3:Y:S04]  /*d0b0*/  LDL.LU R27, [R1+0x4cc] ;  /* 0x0004cc00011b7983 */ /* 0x002ee80000300800 */
[----:B------:R-:W-:Y:S04]  /*d0c0*/  STL [R1+0x1200], R17 ;  /* 0x0012001101007387 */ /* 0x000fe80000100800 */
[----:B----4-:R-:W4:Y:S04]  /*d0d0*/  LDL.LU R29, [R1+0x548] ;  /* 0x00054800011d7983 */ /* 0x010f280000300800 */
[----:B------:R-:W-:Y:S04]  /*d0e0*/  STL [R1+0x1204], R18 ;  /* 0x0012041201007387 */ /* 0x000fe80000100800 */
[----:B0-----:R-:W4:Y:S04]  /*d0f0*/  LDL R4, [R1+0x884] ;  /* 0x0008840001047983 */ /* 0x001f280000100800 */
[----:B------:R-:W4:Y:S04]  /*d100*/  LDL R3, [R1+0x7d0] ;  /* 0x0007d00001037983 */ /* 0x000f280000100800 */
[----:B--2---:R-:W2:Y:S04]  /*d110*/  LDL R16, [R1+0x7c0] ;  /* 0x0007c00001107983 */ /* 0x004ea80000100800 */
[----:B------:R-:W2:Y:S01]  /*d120*/  LDL R9, [R1+0x750] ;  /* 0x0007500001097983 */ /* 0x000ea20000100800 */
[----:B------:R-:W-:-:S03]  /*d130*/  PRMT R20, RZ, 0x7610, R20 ;  /* 0x00007610ff147816 */ /* 0x000fc60000000014 */
        /* <DEDUP_REMOVED lines=11> */
[----:B------:R-:W-:Y:S04]  /*d1f0*/  STS.U16 [R25+0x1e00], R26 ;  /* 0x001e001a19007388 */ /* 0x000fe80000000400 */
[----:B------:R-:W-:Y:S04]  /*d200*/  STL [R1+0x1208], R19 ;  /* 0x0012081301007387 */ /* 0x000fe80000100800 */
[----:B---3--:R0:W-:Y:S04]  /*d210*/  STS.U16 [R25+0x1e80], R27 ;  /* 0x001e801b19007388 */ /* 0x0081e80000000400 */
[----:B0-----:R-:W3:Y:S04]  /*d220*/  LDL.LU R25, [R1+0x4b0] ;  /* 0x0004b00001197983 */ /* 0x001ee80000300800 */
[----:B------:R-:W3:Y:S04]  /*d230*/  LDL.LU R26, [R1+0x4ac] ;  /* 0x0004ac00011a7983 */ /* 0x000ee80000300800 */
[----:B------:R-:W3:Y:S01]  /*d240*/  LDL.LU R27, [R1+0x4a0] ;  /* 0x0004a000011b7983 */ /* 0x000ee20000300800 */
[----:B----4-:R-:W-:-:S05]  /*d250*/  IADD3 R14, P1, R4, R28, RZ ;  /* 0x0000001c040e7210 */ /* 0x010fca0007f3e0ff */
[----:B------:R-:W-:Y:S02]  /*d260*/  IMAD.X R15, R3, 0x1, R0, P1 ;  /* 0x00000001030f7824 */ /* 0x000fe400008e0600 */
[----:B------:R-:W4:Y:S04]  /*d270*/  LDL.LU R3, [R1+0x498] ;  /* 0x0004980001037983 */ /* 0x000f280000300800 */
[----:B------:R2:W4:Y:S04]  /*d280*/  @!P0 LDG.E.U16 R20, [R14.64] ;  /* 0x000000040e148981 */ /* 0x000528000c1e1500 */
[----:B------:R-:W0:Y:S01]  /*d290*/  S2R R2, SR_TID.X ;  /* 0x0000000000027919 */ /* 0x000e220000002100 */
[----:B--2---:R-:W-:-:S05]  /*d2a0*/  IADD3 R14, P1, R16, R28, RZ ;  /* 0x0000001c100e7210 */ /* 0x004fca0007f3e0ff */
[----:B------:R-:W-:Y:S02]  /*d2b0*/  IMAD.X R15, R9, 0x1, R0, P1 ;  /* 0x00000001090f7824 */ /* 0x000fe400008e0600 */
[----:B------:R-:W1:Y:S01]  /*d2c0*/  S2R R9, SR_TID.X ;  /* 0x0000000000097919 */ /* 0x000e620000002100 */
[----:B0-----:R-:W-:-:S05]  /*d2d0*/  LOP3.LUT R2, R2, 0x3f, RZ, 0xc0, !PT ;  /* 0x0000003f02027812 */ /* 0x001fca00078ec0ff */
[----:B------:R-:W-:-:S05]  /*d2e0*/  IMAD.SHL.U32 R2, R2, 0x2, RZ ;  /* 0x0000000202027824 */ /* 0x000fca00078e00ff */
[----:B------:R-:W-:Y:S02]  /*d2f0*/  LOP3.LUT R4, R2, 0x70, RZ, 0x3c, !PT ;  /* 0x0000007002047812 */ /* 0x000fe400078e3cff */
[----:B-1----:R-:W-:-:S03]  /*d300*/  LOP3.LUT R9, R9, 0x3f, RZ, 0xc0, !PT ;  /* 0x0000003f09097812 */ /* 0x002fc600078ec0ff */
[----:B------:R0:W-:Y:S04]  /*d310*/  STS.U16 [R4+0x700], R29 ;  /* 0x0007001d04007388 */ /* 0x0001e80000000400 */
[----:B------:R-:W-:Y:S01]  /*d320*/  STS.U16 [R4+0x780], R5 ;  /* 0x0007800504007388 */ /* 0x000fe20000000400 */
[----:B------:R-:W-:-:S03]  /*d330*/  IMAD.SHL.U32 R17, R9, 0x2, RZ ;  /* 0x0000000209117824 */ /* 0x000fc600078e00ff */
[----:B------:R-:W-:Y:S04]  /*d340*/  STS.U16 [R4+0xf00], R6 ;  /* 0x000f000604007388 */ /* 0x000fe80000000400 */
        /* <DEDUP_REMOVED lines=9> */
[----:B---3--:R-:W-:Y:S04]  /*d3e0*/  STS.U16 [R17+0x2800], R25 ;  /* 0x0028001911007388 */ /* 0x008fe80000000400 */
[----:B------:R-:W-:Y:S04]  /*d3f0*/  STS.U16 [R17+0x2a00], R26 ;  /* 0x002a001a11007388 */ /* 0x000fe80000000400 */
[----:B------:R-:W-:Y:S04]  /*d400*/  STS.U16 [R17+0x2c00], R27 ;  /* 0x002c001b11007388 */ /* 0x000fe80000000400 */
[----:B----4-:R-:W-:Y:S04]  /*d410*/  STL [R1+0x120c], R20 ;  /* 0x00120c1401007387 */ /* 0x010fe80000100800 */
[----:B------:R-:W2:Y:S04]  /*d420*/  LDL.LU R2, [R1+0x48c] ;  /* 0x00048c0001027983 */ /* 0x000ea80000300800 */
[----:B0-----:R-:W3:Y:S04]  /*d430*/  LDL.LU R29, [R1+0x488] ;  /* 0x00048800011d7983 */ /* 0x001ee80000300800 */
[----:B------:R0:W-:Y:S04]  /*d440*/  STL [R1+0x97c], R28 ;  /* 0x00097c1c01007387 */ /* 0x0001e80000100800 */
[----:B------:R-:W-:Y:S04]  /*d450*/  STL [R1+0x9d0], R0 ;  /* 0x0009d00001007387 */ /* 0x000fe80000100800 */
[----:B0-----:R-:W4:Y:S04]  /*d460*/  LDL.LU R28, [R1+0x484] ;  /* 0x00048400011c7983 */ /* 0x001f280000300800 */
[----:B------:R-:W4:Y:S04]  /*d470*/  LDL.LU R20, [R1+0x44c] ;  /* 0x00044c0001147983 */ /* 0x000f280000300800 */
[----:B------:R-:W4:Y:S04]  /*d480*/  LDL.LU R24, [R1+0x448] ;  /* 0x0004480001187983 */ /* 0x000f280000300800 */
[----:B------:R-:W4:Y:S04]  /*d490*/  LDL.LU R19, [R1+0x444] ;  /* 0x0004440001137983 */ /* 0x000f280000300800 */
[----:B------:R-:W4:Y:S04]  /*d4a0*/  LDL.LU R18, [R1+0x6c] ;  /* 0x00006c0001127983 */ /* 0x000f280000300800 */
[----:B------:R-:W4:Y:S04]  /*d4b0*/  LDL.LU R16, [R1+0x68] ;  /* 0x0000680001107983 */ /* 0x000f280000300800 */
[----:B------:R0:W-:Y:S04]  /*d4c0*/  STS.U16 [R17+0x2e00], R3 ;  /* 0x002e000311007388 */ /* 0x0001e80000000400 */
[----:B0-----:R-:W4:Y:S04]  /*d4d0*/  LDL.LU R3, [R1+0x60] ;  /* 0x0000600001037983 */ /* 0x001f280000300800 */
[----:B------:R-:W4:Y:S04]  /*d4e0*/  LDL.LU R4, [R1+0x58] ;  /* 0x0000580001047983 */ /* 0x000f280000300800 */
[----:B------:R-:W4:Y:S04]  /*d4f0*/  LDL.LU R5, [R1+0x54] ;  /* 0x0000540001057983 */ /* 0x000f280000300800 */
[----:B------:R-:W4:Y:S04]  /*d500*/  LDL.LU R6, [R1+0x50] ;  /* 0x0000500001067983 */ /* 0x000f280000300800 */
[----:B------:R-:W4:Y:S04]  /*d510*/  LDL.LU R7, [R1+0x4c] ;  /* 0x00004c0001077983 */ /* 0x000f280000300800 */
[----:B------:R-:W4:Y:S04]  /*d520*/  LDL.LU R8, [R1+0x48] ;  /* 0x0000480001087983 */ /* 0x000f280000300800 */
[----:B------:R-:W4:Y:S04]  /*d530*/  LDL.LU R9, [R1+0x44] ;  /* 0x0000440001097983 */ /* 0x000f280000300800 */
[----:B------:R-:W4:Y:S01]  /*d540*/  LDL.LU R10, [R1+0x40] ;  /* 0x00004000010a7983 */ /* 0x000f220000300800 */
[----:B------:R-:W-:-:S03]  /*d550*/  PRMT R21, RZ, 0x7610, R21 ;  /* 0x00007610ff157816 */ /* 0x000fc60000000015 */
[----:B------:R-:W4:Y:S04]  /*d560*/  LDL.LU R11, [R1+0x3c] ;  /* 0x00003c00010b7983 */ /* 0x000f280000300800 */
[----:B------:R-:W4:Y:S04]  /*d570*/  LDL.LU R12, [R1+0x38] ;  /* 0x00003800010c7983 */ /* 0x000f280000300800 */
[----:B------:R-:W4:Y:S04]  /*d580*/  LDL.LU R13, [R1+0x34] ;  /* 0x00003400010d7983 */ /* 0x000f280000300800 */
[----:B------:R-:W4:Y:S04]  /*d590*/  LDL.LU R22, [R1+0x30] ;  /* 0x0000300001167983 */ /* 0x000f280000300800 */
[----:B------:R-:W4:Y:S04]  /*d5a0*/  LDL.LU R23, [R1+0x2c] ;  /* 0x00002c0001177983 */ /* 0x000f280000300800 */
[----:B------:R0:W4:Y:S04]  /*d5b0*/  @!P0 LDG.E.U16 R21, [R14.64] ;  /* 0x000000040e158981 */ /* 0x000128000c1e1500 */
[----:B--2---:R-:W-:Y:S04]  /*d5c0*/  STS.U16 [R17+0x3000], R2 ;  /* 0x0030000211007388 */ /* 0x004fe80000000400 */
[----:B---3--:R1:W-:Y:S04]  /*d5d0*/  STS.U16 [R17+0x3200], R29 ;  /* 0x0032001d11007388 */ /* 0x0083e80000000400 */
[----:B-1----:R-:W2:Y:S04]  /*d5e0*/  LDL.LU R29, [R1+0x28] ;  /* 0x00002800011d7983 */ /* 0x002ea80000300800 */
[----:B------:R-:W3:Y:S04]  /*d5f0*/  LDL.LU R25, [R1+0x20] ;  /* 0x0000200001197983 */ /* 0x000ee80000300800 */
[----:B------:R-:W2:Y:S04]  /*d600*/  LDL.LU R26, [R1+0x1c] ;  /* 0x00001c00011a7983 */ /* 0x000ea80000300800 */
[----:B------:R-:W2:Y:S04]  /*d610*/  LDL.LU R27, [R1+0x18] ;  /* 0x00001800011b7983 */ /* 0x000ea80000300800 */
[----:B------:R-:W2:Y:S04]  /*d620*/  LDL.LU R2, [R1+0x14] ;  /* 0x0000140001027983 */ /* 0x000ea80000300800 */
[----:B0-----:R-:W2:Y:S04]  /*d630*/  LDL.LU R14, [R1+0x10] ;  /* 0x00001000010e7983 */ /* 0x001ea80000300800 */
[----:B----4-:R0:W-:Y:S04]  /*d640*/  STS.U16 [R17+0x3400], R28 ;  /* 0x0034001c11007388 */ /* 0x0101e80000000400 */
[----:B------:R-:W4:Y:S04]  /*d650*/  LDL.LU R15, [R1+0x8] ;  /* 0x00000800010f7983 */ /* 0x000f280000300800 */
[----:B------:R1:W-:Y:S04]  /*d660*/  STS.U16 [R17+0x3600], R20 ;  /* 0x0036001411007388 */ /* 0x0003e80000000400 */
[----:B------:R-:W2:Y:S04]  /*d670*/  LDL.LU R0, [R1+0x4] ;  /* 0x0000040001007983 */ /* 0x000ea80000300800 */
[----:B------:R1:W-:Y:S04]  /*d680*/  STS.U16 [R17+0x3800], R24 ;  /* 0x0038001811007388 */ /* 0x0003e80000000400 */
[----:B0-----:R-:W2:Y:S04]  /*d690*/  LDL.LU R28, [R1] ;  /* 0x00000000011c7983 */ /* 0x001ea80000300800 */
[----:B-1----:R-:W2:Y:S01]  /*d6a0*/  LDL.LU R20, [R1+0x120c] ;  /* 0x00120c0001147983 */ /* 0x002ea20000300800 */
[----:B------:R-:W-:-:S03]  /*d6b0*/  LOP3.LUT R24, R17, 0x10, RZ, 0x3c, !PT ;  /* 0x0000001011187812 */ /* 0x000fc600078e3cff */
[----:B------:R0:W-:Y:S04]  /*d6c0*/  STS.U16 [R17+0x3a00], R19 ;  /* 0x003a001311007388 */ /* 0x0001e80000000400 */
[----:B------:R1:W-:Y:S04]  /*d6d0*/  STS.U16 [R17+0x3c00], R18 ;  /* 0x003c001211007388 */ /* 0x0003e80000000400 */
[----:B------:R1:W-:Y:S04]  /*d6e0*/  STS.U16 [R17+0x3e00], R16 ;  /* 0x003e001011007388 */ /* 0x0003e80000000400 */
[----:B0-----:R-:W2:Y:S04]  /*d6f0*/  LDL.LU R19, [R1+0x1208] ;  /* 0x0012080001137983 */ /* 0x001ea80000300800 */
[----:B-1----:R-:W2:Y:S04]  /*d700*/  LDL.LU R18, [R1+0x1204] ;  /* 0x0012040001127983 */ /* 0x002ea80000300800 */
[----:B------:R-:W2:Y:S04]  /*d710*/  LDL.LU R17, [R1+0x1200] ;  /* 0x0012000001117983 */ /* 0x000ea80000300800 */
[----:B------:R-:W2:Y:S04]  /*d720*/  LDL.LU R16, [R1+0x11fc] ;  /* 0x0011fc0001107983 */ /* 0x000ea80000300800 */
[----:B------:R0:W-:Y:S04]  /*d730*/  STS.U16 [R24+0x2080], R3 ;  /* 0x0020800318007388 */ /* 0x0001e80000000400 */
[----:B0-----:R-:W2:Y:S04]  /*d740*/  LDL.LU R3, [R1+0x11f8] ;  /* 0x0011f80001037983 */ /* 0x001ea80000300800 */
[----:B--2---:R0:W-:Y:S04]  /*d750*/  STS.U16 [R24+0x2280], R3 ;  /* 0x0022800318007388 */ /* 0x0041e80000000400 */
[----:B------:R1:W-:Y:S04]  /*d760*/  STS.U16 [R24+0x2480], R4 ;  /* 0x0024800418007388 */ /* 0x0003e80000000400 */
[----:B------:R2:W-:Y:S04]  /*d770*/  STS.U16 [R24+0x2680], R5 ;  /* 0x0026800518007388 */ /* 0x0005e80000000400 */
[----:B0-----:R-:W3:Y:S04]  /*d780*/  LDL.LU R3, [R1+0x4c8] ;  /* 0x0004c80001037983 */ /* 0x001ee80000300800 */
[----:B-1----:R-:W3:Y:S04]  /*d790*/  LDL.LU R4, [R1+0x11f4] ;  /* 0x0011f40001047983 */ /* 0x002ee80000300800 */
[----:B--2---:R-:W2:Y:S04]  /*d7a0*/  LDL.LU R5, [R1+0x11f0] ;  /* 0x0011f00001057983 */ /* 0x004ea80000300800 */
[----:B------:R0:W-:Y:S04]  /*d7b0*/  STS.U16 [R24+0x2880], R6 ;  /* 0x0028800618007388 */ /* 0x0001e80000000400 */
[----:B------:R1:W-:Y:S04]  /*d7c0*/  STS.U16 [R24+0x2a80], R7 ;  /* 0x002a800718007388 */ /* 0x0003e80000000400 */
[----:B------:R4:W-:Y:S04]  /*d7d0*/  STS.U16 [R24+0x2c80], R8 ;  /* 0x002c800818007388 */ /* 0x0009e80000000400 */
[----:B0-----:R-:W2:Y:S04]  /*d7e0*/  LDL.LU R6, [R1+0x11ec] ;  /* 0x0011ec0001067983 */ /* 0x001ea80000300800 */
[----:B-1----:R-:W2:Y:S04]  /*d7f0*/  LDL.LU R7, [R1+0x11e8] ;  /* 0x0011e80001077983 */ /* 0x002ea80000300800 */
[----:B----4-:R-:W4:Y:S04]  /*d800*/  LDL.LU R8, [R1+0x11e4] ;  /* 0x0011e40001087983 */ /* 0x010f280000300800 */
[----:B------:R0:W-:Y:S04]  /*d810*/  STS.U16 [R24+0x2e80], R9 ;  /* 0x002e800918007388 */ /* 0x0001e80000000400 */
[----:B------:R1:W-:Y:S04]  /*d820*/  STS.U16 [R24+0x3080], R10 ;  /* 0x0030800a18007388 */ /* 0x0003e80000000400 */
[----:B------:R1:W-:Y:S04]  /*d830*/  STS.U16 [R24+0x3280], R11 ;  /* 0x0032800b18007388 */ /* 0x0003e80000000400 */
[----:B0-----:R-:W2:Y:S04]  /*d840*/  LDL.LU R9, [R1+0x11e0] ;  /* 0x0011e00001097983 */ /* 0x001ea80000300800 */
[----:B-1----:R-:W2:Y:S04]  /*d850*/  LDL.LU R10, [R1+0x11dc] ;  /* 0x0011dc00010a7983 */ /* 0x002ea80000300800 */
[----:B------:R-:W2:Y:S04]  /*d860*/  LDL.LU R11, [R1+0x11d8] ;  /* 0x0011d800010b7983 */ /* 0x000ea80000300800 */
        /* <DEDUP_REMOVED lines=8> */
[----:B0-----:R-:W2:Y:S04]  /*d8f0*/  LDL.LU R23, [R1+0x11c8] ;  /* 0x0011c80001177983 */ /* 0x001ea80000300800 */
[----:B-1----:R-:W2:Y:S04]  /*d900*/  LDL.LU R29, [R1+0x11c4] ;  /* 0x0011c400011d7983 */ /* 0x002ea80000300800 */
[----:B--2---:R0:W-:Y:S04]  /*d910*/  STS.U16 [R24+0x3e80], R29 ;  /* 0x003e801d18007388 */ /* 0x0041e80000000400 */
[----:B0-----:R-:W2:Y:S04]  /*d920*/  LDL.LU R24, [R1+0x11c0] ;  /* 0x0011c00001187983 */ /* 0x001ea80000300800 */
[----:B------:R-:W3:Y:S04]  /*d930*/  LDL.LU R29, [R1+0x11bc] ;  /* 0x0011bc00011d7983 */ /* 0x000ee80000300800 */
[----:B---3--:R0:W-:Y:S04]  /*d940*/  STS.U16 [R29+0x2100], R25 ;  /* 0x002100191d007388 */ /* 0x0081e80000000400 */
[----:B------:R1:W-:Y:S04]  /*d950*/  STS.U16 [R29+0x2300], R26 ;  /* 0x0023001a1d007388 */ /* 0x0003e80000000400 */
[----:B------:R3:W-:Y:S04]  /*d960*/  STS.U16 [R29+0x2500], R27 ;  /* 0x0025001b1d007388 */ /* 0x0007e80000000400 */
[----:B0-----:R-:W2:Y:S04]  /*d970*/  LDL.LU R25, [R1+0x11b8] ;  /* 0x0011b80001197983 */ /* 0x001ea80000300800 */
[----:B-1----:R-:W2:Y:S04]  /*d980*/  LDL.LU R26, [R1+0x11b4] ;  /* 0x0011b400011a7983 */ /* 0x002ea80000300800 */
[----:B---3--:R-:W3:Y:S04]  /*d990*/  LDL.LU R27, [R1+0x11b0] ;  /* 0x0011b000011b7983 */ /* 0x008ee80000300800 */
[----:B------:R0:W-:Y:S04]  /*d9a0*/  STS.U16 [R29+0x2700], R2 ;  /* 0x002700021d007388 */ /* 0x0001e80000000400 */
[----:B0-----:R-:W2:Y:S04]  /*d9b0*/  LDL.LU R2, [R1+0x11ac] ;  /* 0x0011ac0001027983 */ /* 0x001ea80000300800 */
[----:B------:R-:W-:Y:S04]  /*d9c0*/  STS.U16 [R29+0x2900], R14 ;  /* 0x0029000e1d007388 */ /* 0x000fe80000000400 */
[----:B--2---:R0:W-:Y:S04]  /*d9d0*/  STS.U16 [R29+0x2b00], R2 ;  /* 0x002b00021d007388 */ /* 0x0041e80000000400 */
[----:B0-----:R-:W2:Y:S04]  /*d9e0*/  LDL.LU R2, [R1+0x11a8] ;  /* 0x0011a80001027983 */ /* 0x001ea80000300800 */
[----:B------:R-:W-:Y:S04]  /*d9f0*/  STS.U16 [R29+0x2d00], R15 ;  /* 0x002d000f1d007388 */ /* 0x000fe80000000400 */
[----:B------:R-:W-:Y:S04]  /*da00*/  STS.U16 [R29+0x2f00], R0 ;  /* 0x002f00001d007388 */ /* 0x000fe80000000400 */
[----:B------:R0:W-:Y:S04]  /*da10*/  STS.U16 [R29+0x3100], R28 ;  /* 0x0031001c1d007388 */ /* 0x0001e80000000400 */
[----:B---3--:R1:W-:Y:S04]  /*da20*/  STS.U16 [R29+0x3300], R27 ;  /* 0x0033001b1d007388 */ /* 0x0083e80000000400 */
[----:B------:R-:W-:Y:S04]  /*da30*/  STS.U16 [R29+0x3500], R26 ;  /* 0x0035001a1d007388 */ /* 0x000fe80000000400 */
[----:B------:R-:W-:Y:S04]  /*da40*/  STS.U16 [R29+0x3700], R25 ;  /* 0x003700191d007388 */ /* 0x000fe80000000400 */
[----:B------:R-:W-:Y:S04]  /*da50*/  STS.U16 [R29+0x3900], R24 ;  /* 0x003900181d007388 */ /* 0x000fe80000000400 */
[----:B------:R-:W-:Y:S04]  /*da60*/  STS.U16 [R29+0x3b00], R23 ;  /* 0x003b00171d007388 */ /* 0x000fe80000000400 */
[----:B0-----:R-:W0:Y:S04]  /*da70*/  S2R R28, SR_TID.X ;  /* 0x00000000001c7919 */ /* 0x001e280000002100 */
[----:B------:R-:W-:Y:S04]  /*da80*/  STS.U16 [R29+0x3d00], R22 ;  /* 0x003d00161d007388 */ /* 0x000fe80000000400 */
[----:B------:R-:W-:Y:S01]  /*da90*/  STS.U16 [R29+0x3f00], R13 ;  /* 0x003f000d1d007388 */ /* 0x000fe20000000400 */
[----:B0-----:R-:W-:-:S05]  /*daa0*/  IMAD.SHL.U32 R28, R28, 0x8, RZ ;  /* 0x000000081c1c7824 */ /* 0x001fca00078e00ff */
[----:B-1----:R-:W-:Y:S01]  /*dab0*/  LOP3.LUT R27, R28, 0x30, RZ, 0xc0, !PT ;  /* 0x000000301c1b7812 */ /* 0x002fe200078ec0ff */
[----:B--2---:R0:W-:Y:S04]  /*dac0*/  STS.U16 [R2+0x3f80], R3 ;  /* 0x003f800302007388 */ /* 0x0041e80000000400 */
[----:B------:R-:W-:Y:S04]  /*dad0*/  STS.U16 [R2+0x2180], R12 ;  /* 0x0021800c02007388 */ /* 0x000fe80000000400 */
[----:B0-----:R-:W0:Y:S04]  /*dae0*/  S2R R3, SR_TID.X ;  /* 0x0000000000037919 */ /* 0x001e280000002100 */
[----:B------:R-:W-:Y:S04]  /*daf0*/  STS.U16 [R2+0x2380], R11 ;  /* 0x0023800b02007388 */ /* 0x000fe80000000400 */
[----:B------:R-:W-:Y:S04]  /*db00*/  STS.U16 [R2+0x2580], R10 ;  /* 0x0025800a02007388 */ /* 0x000fe80000000400 */
[----:B------:R-:W-:Y:S04]  /*db10*/  STS.U16 [R2+0x2780], R9 ;  /* 0x0027800902007388 */ /* 0x000fe80000000400 */
[----:B----4-:R-:W-:Y:S04]  /*db20*/  STS.U16 [R2+0x2980], R8 ;  /* 0x0029800802007388 */ /* 0x010fe80000000400 */
        /* <DEDUP_REMOVED lines=9> */
[----:B------:R-:W-:Y:S01]  /*dbc0*/  STS.U16 [R2+0x3d80], R21 ;  /* 0x003d801502007388 */ /* 0x000fe20000000400 */
[C---:B0-----:R-:W-:Y:S01]  /*dbd0*/  LOP3.LUT R14, R3.reuse, 0x7, RZ, 0xc0, !PT ;  /* 0x00000007030e7812 */ /* 0x041fe200078ec0ff */
[----:B------:R-:W-:-:S04]  /*dbe0*/  IMAD.SHL.U32 R28, R3, 0x2, RZ ;  /* 0x00000002031c7824 */ /* 0x000fc800078e00ff */
[C---:B------:R-:W-:Y:S02]  /*dbf0*/  IMAD R0, R14.reuse, 0x110, RZ ;  /* 0x000001100e007824 */ /* 0x040fe400078e02ff */
[----:B------:R-:W-:Y:S02]  /*dc00*/  IMAD R14, R14, 0x40, R27 ;  /* 0x000000400e0e7824 */ /* 0x000fe400078e021b */
[C---:B------:R-:W-:Y:S02]  /*dc10*/  IMAD.SHL.U32 R15, R3.reuse, 0x2, RZ ;  /* 0x00000002030f7824 */ /* 0x040fe400078e00ff */
[C---:B------:R-:W-:Y:S01]  /*dc20*/  IMAD.SHL.U32 R29, R3.reuse, 0x80, RZ ;  /* 0x00000080031d7824 */ /* 0x040fe200078e00ff */
[----:B------:R-:W-:Y:S02]  /*dc30*/  LOP3.LUT R3, R3, 0x20, RZ, 0xc0, !PT ;  /* 0x0000002003037812 */ /* 0x000fe400078ec0ff */
[----:B------:R-:W-:-:S05]  /*dc40*/  LOP3.LUT R14, R14, 0x30, R28, 0x78, !PT ;  /* 0x000000300e0e7812 */ /* 0x000fca00078e781c */
[----:B------:R-:W-:Y:S01]  /*dc50*/  IMAD R14, R3, 0x10, R14 ;  /* 0x00000010030e7824 */ /* 0x000fe200078e020e */
[----:B------:R-:W-:Y:S06]  /*dc60*/  BAR.SYNC.DEFER_BLOCKING 0x0 ;  /* 0x0000000000007b1d */ /* 0x000fec0000010000 */
[----:B------:R-:W0:Y:S04]  /*dc70*/  LDSM.16.M88.4 R4, [R14+0x2000] ;  /* 0x002000000e04783b */ /* 0x000e280000000200 */
[----:B------:R-:W1:Y:S04]  /*dc80*/  LDSM.16.M88.4 R16, [R14+0x2400] ;  /* 0x002400000e10783b */ /* 0x000e680000000200 */
[----:B------:R-:W-:Y:S04]  /*dc90*/  LDSM.16.M88.4 R20, [R14+0x2c00] ;  /* 0x002c00000e14783b */ /* 0x000fe80000000200 */
[----:B0-----:R-:W-:Y:S01]  /*dca0*/  STL.64 [R1+0x60], R4 ;  /* 0x0000600401007387 */ /* 0x001fe20000100a00 */
[----:B------:R-:W-:-:S02]  /*dcb0*/  IMAD.MOV.U32 R28, RZ, RZ, R6 ;  /* 0x000000ffff1c7224 */ /* 0x000fc400078e0006 */
[----:B------:R-:W-:Y:S01]  /*dcc0*/  IMAD.MOV.U32 R2, RZ, RZ, R7 ;  /* 0x000000ffff027224 */ /* 0x000fe200078e0007 */
[----:B------:R-:W-:Y:S04]  /*dcd0*/  STL.64 [R1+0x68], R6 ;  /* 0x0000680601007387 */ /* 0x000fe80000100a00 */
[----:B------:R-:W0:Y:S04]  /*dce0*/  LDSM.16.M88.4 R4, [R14+0x2800] ;  /* 0x002800000e04783b */ /* 0x000e280000000200 */
[----:B------:R-:W-:Y:S04]  /*dcf0*/  STL [R1+0xe9c], R2 ;  /* 0x000e9c0201007387 */ /* 0x000fe80000100800 */
[----:B------:R-:W-:Y:S04]  /*dd00*/  STL [R1+0xe98], R28 ;  /* 0x000e981c01007387 */ /* 0x000fe80000100800 */
[----:B-1----:R-:W-:Y:S04]  /*dd10*/  STL.64 [R1+0x50], R16 ;  /* 0x0000501001007387 */ /* 0x002fe80000100a00 */
[----:B------:R-:W-:Y:S04]  /*dd20*/  STL.64 [R1+0x58], R18 ;  /* 0x0000581201007387 */ /* 0x000fe80000100a00 */
[----:B------:R-:W1:Y:S04]  /*dd30*/  LDSM.16.M88.4 R16, [R14+0x3000] ;  /* 0x003000000e10783b */ /* 0x000e680000000200 */
[----:B0-----:R-:W-:Y:S04]  /*dd40*/  STL.64 [R1+0x40], R4 ;  /* 0x0000400401007387 */ /* 0x001fe80000100a00 */
[----:B------:R-:W-:Y:S04]  /*dd50*/  STL.64 [R1+0x48], R6 ;  /* 0x0000480601007387 */ /* 0x000fe80000100a00 */
[----:B------:R-:W0:Y:S04]  /*dd60*/  LDSM.16.M88.4 R4, [R14+0x3400] ;  /* 0x003400000e04783b */ /* 0x000e280000000200 */
[----:B------:R-:W-:Y:S04]  /*dd70*/  STL.64 [R1+0x30], R20 ;  /* 0x0000301401007387 */ /* 0x000fe80000100a00 */
[----:B------:R-:W-:Y:S04]  /*dd80*/  STL.64 [R1+0x38], R22 ;  /* 0x0000381601007387 */ /* 0x000fe80000100a00 */
[----:B-1----:R-:W-:Y:S04]  /*dd90*/  STL.64 [R1+0x20], R16 ;  /* 0x0000201001007387 */ /* 0x002fe80000100a00 */
[----:B------:R-:W-:Y:S01]  /*dda0*/  STL.64 [R1+0x28], R18 ;  /* 0x0000281201007387 */ /* 0x000fe20000100a00 */
[----:B0-----:R-:W-:-:S03]  /*ddb0*/  IMAD.MOV.U32 R28, RZ, RZ, R4 ;  /* 0x000000ffff1c7224 */ /* 0x001fc600078e0004 */
[----:B------:R-:W-:Y:S01]  /*ddc0*/  STL.64 [R1+0x18], R6 ;  /* 0x0000180601007387 */ /* 0x000fe20000100a00 */
[----:B------:R-:W-:-:S03]  /*ddd0*/  IMAD.MOV.U32 R3, RZ, RZ, R5 ;  /* 0x000000ffff037224 */ /* 0x000fc600078e0005 */
[----:B------:R-:W0:Y:S04]  /*dde0*/  LDSM.16.M88.4 R4, [R14+0x3800] ;  /* 0x003800000e04783b */ /* 0x000e280000000200 */
[----:B------:R-:W2:Y:S04]  /*ddf0*/  LDL.LU.64 R24, [R1+0x470] ;  /* 0x0004700001187983 */ /* 0x000ea80000300a00 */
[----:B------:R-:W2:Y:S04]  /*de00*/  LDL.LU.64 R26, [R1+0x478] ;  /* 0x00047800011a7983 */ /* 0x000ea80000300a00 */
[----:B0-----:R-:W-:Y:S04]  /*de10*/  STL.64 [R1], R4 ;  /* 0x0000000401007387 */ /* 0x001fe80000100a00 */
[----:B------:R-:W-:Y:S04]  /*de20*/  STL.64 [R1+0x8], R6 ;  /* 0x0000080601007387 */ /* 0x000fe80000100a00 */
[----:B------:R-:W0:Y:S04]  /*de30*/  LDSM.16.M88.4 R4, [R14+0x3c00] ;  /* 0x003c00000e04783b */ /* 0x000e280000000200 */
[----:B0-----:R-:W-:Y:S04]  /*de40*/  STL [R1+0xdf4], R6 ;  /* 0x000df40601007387 */ /* 0x001fe80000100800 */
[----:B------:R-:W-:Y:S04]  /*de50*/  STL [R1+0xdf0], R7 ;  /* 0x000df00701007387 */ /* 0x000fe80000100800 */
[----:B------:R0:W-:Y:S04]  /*de60*/  STL.64 [R1+0x1180], R4 ;  /* 0x0011800401007387 */ /* 0x0001e80000100a00 */
[----:B0-----:R-:W3:Y:S01]  /*de70*/  LDL.64 R4, [R1+0x40] ;  /* 0x0000400001047983 */ /* 0x001ee20000100a00 */
[----:B------:R-:W-:-:S02]  /*de80*/  LOP3.LUT R13, R0, 0x10, R15, 0x78, !PT ;  /* 0x00000010000d7812 */ /* 0x000fc400078e780f */
[----:B------:R-:W-:Y:S02]  /*de90*/  LOP3.LUT R0, R0, 0x10, R15, 0x78, !PT ;  /* 0x0000001000007812 */ /* 0x000fe400078e780f */
[--C-:B------:R-:W-:Y:S02]  /*dea0*/  LOP3.LUT R13, R13, 0x800, R29.reuse, 0xf8, !PT ;  /* 0x000008000d0d7812 */ /* 0x100fe400078ef81d */
[----:B------:R-:W-:-:S03]  /*deb0*/  LOP3.LUT R0, R0, 0x800, R29, 0xf8, !PT ;  /* 0x0000080000007812 */ /* 0x000fc600078ef81d */
[----:B------:R-:W-:Y:S01]  /*dec0*/  LDSM.16.MT88.4 R8, [R13] ;  /* 0x000000000d08783b */ /* 0x000fe20000004200 */
[----:B------:R-:W-:-:S03]  /*ded0*/  LOP3.LUT R0, R0, 0x20, RZ, 0x3c, !PT ;  /* 0x0000002000007812 */ /* 0x000fc600078e3cff */
[----:B------:R-:W0:Y:S04]  /*dee0*/  LDSM.16.MT88.4 R12, [R13+0x80] ;  /* 0x000080000d0c783b */ /* 0x000e280000004200 */
[----:B------:R-:W1:Y:S04]  /*def0*/  LDSM.16.MT88.4 R16, [R0] ;  /* 0x000000000010783b */ /* 0x000e680000004200 */
[----:B------:R-:W4:Y:S04]  /*df00*/  LDSM.16.MT88.4 R20, [R0+0x80] ;  /* 0x000080000014783b */ /* 0x000f280000004200 */
[----:B---3--:R3:W-:Y:S04]  /*df10*/  STL.64 [R1+0x1198], R4 ;  /* 0x0011980401007387 */ /* 0x0087e80000100a00 */
[----:B---3--:R-:W3:Y:S04]  /*df20*/  LDL.64 R4, [R1+0x50] ;  /* 0x0000500001047983 */ /* 0x008ee80000100a00 */
[----:B---3--:R3:W-:Y:S04]  /*df30*/  STL.64 [R1+0x11a0], R4 ;  /* 0x0011a00401007387 */ /* 0x0087e80000100a00 */
[----:B---3--:R-:W2:Y:S04]  /*df40*/  LDL.64 R4, [R1+0x60] ;  /* 0x0000600001047983 */ /* 0x008ea80000100a00 */
[----:B0-----:R-:W-:Y:S04]  /*df50*/  STL.64 [R1+0x1140], R14 ;  /* 0x0011400e01007387 */ /* 0x001fe80000100a00 */
[----:B------:R0:W-:Y:S04]  /*df60*/  STL.64 [R1+0x1138], R12 ;  /* 0x0011380c01007387 */ /* 0x0001e80000100a00 */
[----:B-1----:R-:W-:Y:S04]  /*df70*/  STL.64 [R1+0x10c0], R18 ;  /* 0x0010c01201007387 */ /* 0x002fe80000100a00 */
[----:B------:R1:W-:Y:S04]  /*df80*/  STL.64 [R1+0x10b8], R16 ;  /* 0x0010b81001007387 */ /* 0x0003e80000100a00 */
[----:B0-----:R-:W3:Y:S04]  /*df90*/  LDL.LU.64 R12, [R1+0x240] ;  /* 0x00024000010c7983 */ /* 0x001ee80000300a00 */
[----:B------:R-:W3:Y:S04]  /*dfa0*/  LDL.LU.64 R14, [R1+0x248] ;  /* 0x00024800010e7983 */ /* 0x000ee80000300a00 */
[----:B-1----:R-:W3:Y:S04]  /*dfb0*/  LDL.LU.64 R16, [R1+0x280] ;  /* 0x0002800001107983 */ /* 0x002ee80000300a00 */
[----:B------:R-:W3:Y:S01]  /*dfc0*/  LDL.LU.64 R18, [R1+0x288] ;  /* 0x0002880001127983 */ /* 0x000ee20000300a00 */
[----:B--2---:R-:W-:Y:S01]  /*dfd0*/  HMMA.16816.F32.BF16 R24, R8, R4, R24 ;  /* 0x000000040818723c */ /* 0x004fe20000041818 */
[----:B------:R-:W-:-:S02]  /*dfe0*/  IMAD.MOV.U32 R2, RZ, RZ, R4 ;  /* 0x000000ffff027224 */ /* 0x000fc400078e0004 */
[----:B------:R-:W-:Y:S01]  /*dff0*/  IMAD.MOV.U32 R0, RZ, RZ, R5 ;  /* 0x000000ffff007224 */ /* 0x000fe200078e0005 */
[----:B---3--:R-:W-:Y:S04]  /*e000*/  STL.64 [R1+0x1190], R18 ;  /* 0x0011901201007387 */ /* 0x008fe80000100a00 */
[----:B------:R0:W-:Y:S04]  /*e010*/  STL.64 [R1+0x1188], R16 ;  /* 0x0011881001007387 */ /* 0x0001e80000100a00 */
[----:B0-----:R-:W2:Y:S04]  /*e020*/  LDL.LU.64 R16, [R1+0x290] ;  /* 0x0002900001107983 */ /* 0x001ea80000300a00 */
[----:B------:R-:W2:Y:S04]  /*e030*/  LDL.LU.64 R18, [R1+0x298] ;  /* 0x0002980001127983 */ /* 0x000ea80000300a00 */
[----:B----4-:R-:W-:Y:S04]  /*e040*/  STL.64 [R1+0x1058], R22 ;  /* 0x0010581601007387 */ /* 0x010fe80000100a00 */
[----:B------:R0:W-:Y:S04]  /*e050*/  STL.64 [R1+0x1050], R20 ;  /* 0x0010501401007387 */ /* 0x0001e80000100a00 */
[----:B0-----:R-:W3:Y:S04]  /*e060*/  LDL.64 R20, [R1+0x30] ;  /* 0x0000300001147983 */ /* 0x001ee80000100a00 */
[----:B------:R-:W4:Y:S04]  /*e070*/  LDL.LU.64 R4, [R1+0x11a0] ;  /* 0x0011a00001047983 */ /* 0x000f280000300a00 */
[----:B------:R-:W-:Y:S04]  /*e080*/  STL.64 [R1+0xde8], R26 ;  /* 0x000de81a01007387 */ /* 0x000fe80000100a00 */
[----:B------:R-:W-:Y:S01]  /*e090*/  STL.64 [R1+0xde0], R24 ;  /* 0x000de01801007387 */ /* 0x000fe20000100a00 */
[C---:B----4-:R-:W-:Y:S11]  /*e0a0*/  HMMA.16816.F32.BF16 R12, R8.reuse, R4, R12 ;  /* 0x00000004080c723c */ /* 0x050ff6000004180c */
[----:B------:R-:W-:Y:S11]  /*e0b0*/  @!UPT UIADD3 URZ, URZ, URZ, URZ ;  /* 0x0000003f3f3ff290 */ /* 0x000ff6000fffe03f */
[----:B------:R-:W-:Y:S01]  /*e0c0*/  @!UPT UIADD3 URZ, URZ, URZ, URZ ;  /* 0x0000003f3f3ff290 */ /* 0x000fe2000fffe03f */
[----:B------:R0:W-:Y:S04]  /*e0d0*/  STL.64 [R1+0x240], R12 ;  /* 0x0002400c01007387 */ /* 0x0001e80000100a00 */
[----:B------:R-:W-:Y:S01]  /*e0e0*/  STL.64 [R1+0x248], R14 ;  /* 0x0002480e01007387 */ /* 0x000fe20000100a00 */
[----:B0-----:R-:W-:Y:S02]  /*e0f0*/  IMAD.MOV.U32 R13, RZ, RZ, R4 ;  /* 0x000000ffff0d7224 */ /* 0x001fe400078e0004 */
[----:B------:R-:W-:Y:S02]  /*e100*/  IMAD.MOV.U32 R12, RZ, RZ, R5 ;  /* 0x000000ffff0c7224 */ /* 0x000fe400078e0005 */
[----:B------:R-:W2:Y:S02]  /*e110*/  LDL.LU.64 R4, [R1+0x1198] ;  /* 0x0011980001047983 */ /* 0x000ea40000300a00 */
[----:B--2---:R-:W-:Y:S11]  /*e120*/  HMMA.16816.F32.BF16 R16, R8, R4, R16 ;  /* 0x000000040810723c */ /* 0x004ff60000041810 */
[----:B------:R-:W-:Y:S11]  /*e130*/  @!UPT UIADD3 URZ, URZ, URZ, URZ ;  /* 0x0000003f3f3ff290 */ /* 0x000ff6000fffe03f */
[----:B------:R-:W-:Y:S01]  /*e140*/  @!UPT UIADD3 URZ, URZ, URZ, URZ ;  /* 0x0000003f3f3ff290 */ /* 0x000fe2000fffe03f */
[----:B------:R-:W-:Y:S04]  /*e150*/  STL.64 [R1+0x290], R16 ;  /* 0x0002901001007387 */ /* 0x000fe80000100a00 */
[----:B------:R0:W-:Y:S04]  /*e160*/  STL.64 [R1+0x298], R18 ;  /* 0x0002981201007387 */ /* 0x0001e80000100a00 */
[----:B0-----:R-:W3:Y:S04]  /*e170*/  LDL.LU.64 R18, [R1+0x1190] ;  /* 0x0011900001127983 */ /* 0x001ee80000300a00 */
[----:B------:R-:W3:Y:S01]  /*e180*/  LDL.LU.64 R16, [R1+0x1188] ;  /* 0x0011880001107983 */ /* 0x000ee20000300a00 */
[----:B------:R-:W-:-:S02]  /*e190*/  IMAD.MOV.U32 R27, RZ, RZ, R4 ;  /* 0x000000ffff1b7224 */ /* 0x000fc400078e0004 */
[----:B------:R-:W-:Y:S02]  /*e1a0*/  IMAD.MOV.U32 R26, RZ, RZ, R5 ;  /* 0x000000ffff1a7224 */ /* 0x000fe400078e0005 */
[----:B------:R-:W2:Y:S01]  /*e1b0*/  LDL.LU.64 R4, [R1+0x1180] ;  /* 0x0011800001047983 */ /* 0x000ea20000300a00 */
[----:B------:R-:W-:Y:S02]  /*e1c0*/  IMAD.MOV.U32 R24, RZ, RZ, R28 ;  /* 0x000000ffff187224 */ /* 0x000fe400078e001c */
[----:B------:R-:W-:Y:S01]  /*e1d0*/  IMAD.MOV.U32 R25, RZ, RZ, R3 ;  /* 0x000000ffff197224 */ /* 0x000fe200078e0003 */
[----:B------:R-:W-:Y:S04]  /*e1e0*/  STL.64 [R1+0x1178], R26 ;  /* 0x0011781a01007387 */ /* 0x000fe80000100a00 */
[----:B------:R0:W-:Y:S04]  /*e1f0*/  STL.64 [R1+0x1170], R24 ;  /* 0x0011701801007387 */ /* 0x0001e80000100a00 */
[----:B0-----:R-:W4:Y:S04]  /*e200*/  LDL.LU.64 R24, [R1+0x270] ;  /* 0x0002700001187983 */ /* 0x001f280000300a00 */
[----:B------:R-:W4:Y:S01]  /*e210*/  LDL.LU.64 R26, [R1+0x278] ;  /* 0x00027800011a7983 */ /* 0x000f220000300a00 */
[----:B---3--:R-:W-:Y:S11]  /*e220*/  HMMA.16816.F32.BF16 R16, R8, R20, R16 ;  /* 0x000000140810723c */ /* 0x008ff60000041810 */
[----:B------:R-:W-:Y:S11]  /*e230*/  @!UPT UIADD3 URZ, URZ, URZ, URZ ;  /* 0x0000003f3f3ff290 */ /* 0x000ff6000fffe03f */
[----:B------:R-:W-:Y:S02]  /*e240*/  @!UPT UIADD3 URZ, URZ, URZ, URZ ;  /* 0x0000003f3f3ff290 */ /* 0x000fe4000fffe03f */
[----:B------:R-:W-:Y:S02]  /*e250*/  IMAD.MOV.U32 R6, RZ, RZ, R16 ;  /* 0x000000ffff067224 */ /* 0x000fe400078e0010 */
[----:B------:R-:W-:-:S05]  /*e260*/  IMAD.MOV.U32 R7, RZ, RZ, R17 ;  /* 0x000000ffff077224 */ /* 0x000fca00078e0011 */
[----:B------:R-:W-:Y:S04]  /*e270*/  STL.64 [R1+0x1150], R6 ;  /* 0x0011500601007387 */ /* 0x000fe80000100a00 */
[----:B--2---:R0:W-:Y:S04]  /*e280*/  STL.64 [R1+0x1148], R4 ;  /* 0x0011480401007387 */ /* 0x0041e80000100a00 */
[----:B0-----:R-:W2:Y:S04]  /*e290*/  LDL.64 R4, [R1] ;  /* 0x0000000001047983 */ /* 0x001ea80000100a00 */
[----:B--2---:R-:W-:Y:S04]  /*e2a0*/  STL.64 [R1+0x1168], R4 ;  /* 0x0011680401007387 */ /* 0x004fe80000100a00 */
[----:B------:R0:W-:Y:S02]  /*e2b0*/  STL.64 [R1+0x1108], R20 ;  /* 0x0011081401007387 */ /* 0x0001e40000100a00 */
[----:B0-----:R-:W-:-:S02]  /*e2c0*/  IMAD.MOV.U32 R20, RZ, RZ, R13 ;  /* 0x000000ffff147224 */ /* 0x001fc400078e000d */
[----:B------:R-:W-:-:S05]  /*e2d0*/  IMAD.MOV.U32 R21, RZ, RZ, R12 ;  /* 0x000000ffff157224 */ /* 0x000fca00078e000c */
[----:B------:R-:W-:Y:S04]  /*e2e0*/  STL.64 [R1+0x1120], R20 ;  /* 0x0011201401007387 */ /* 0x000fe80000100a00 */
[----:B------:R-:W2:Y:S04]  /*e2f0*/  LDL.LU.64 R4, [R1+0x260] ;  /* 0x0002600001047983 */ /* 0x000ea80000300a00 */
[----:B------:R-:W2:Y:S04]  /*e300*/  LDL.LU.64 R6, [R1+0x268] ;  /* 0x0002680001067983 */ /* 0x000ea80000300a00 */
[----:B------:R-:W3:Y:S04]  /*e310*/  LDL.LU.64 R12, [R1+0x230] ;  /* 0x00023000010c7983 */ /* 0x000ee80000300a00 */
[----:B------:R-:W2:Y:S01]  /*e320*/  LDL.LU.64 R14, [R1+0x238] ;  /* 0x00023800010e7983 */ /* 0x000ea20000300a00 */
[----:B------:R-:W-:-:S02]  /*e330*/  IMAD.MOV.U32 R29, RZ, RZ, R18 ;  /* 0x000000ffff1d7224 */ /* 0x000fc400078e0012 */
[----:B------:R-:W-:Y:S01]  /*e340*/  IMAD.MOV.U32 R3, RZ, RZ, R19 ;  /* 0x000000ffff037224 */ /* 0x000fe200078e0013 */
[----:B--2---:R-:W-:Y:S04]  /*e350*/  STL.64 [R1+0x1160], R14 ;  /* 0x0011600e01007387 */ /* 0x004fe80000100a00 */
[----:B---3--:R0:W-:Y:S04]  /*e360*/  STL.64 [R1+0x1158], R12 ;  /* 0x0011580c01007387 */ /* 0x0081e80000100a00 */
[----:B0-----:R-:W2:Y:S04]  /*e370*/  LDL.LU.64 R12, [R1+0x250] ;  /* 0x00025000010c7983 */ /* 0x001ea80000300a00 */
[----:B------:R-:W2:Y:S04]  /*e380*/  LDL.LU.64 R14, [R1+0x258] ;  /* 0x00025800010e7983 */ /* 0x000ea80000300a00 */
[----:B------:R-:W3:Y:S04]  /*e390*/  LDL.LU.64 R16, [R1+0x1f0] ;  /* 0x0001f00001107983 */ /* 0x000ee80000300a00 */
[----:B------:R-:W2:Y:S04]  /*e3a0*/  LDL.LU.64 R18, [R1+0x1f8] ;  /* 0x0001f80001127983 */ /* 0x000ea80000300a00 */
[----:B--2---:R-:W-:Y:S04]  /*e3b0*/  STL.64 [R1+0x1118], R18 ;  /* 0x0011181201007387 */ /* 0x004fe80000100a00 */
[----:B---3--:R0:W-:Y:S04]  /*e3c0*/  STL.64 [R1+0x1110], R16 ;  /* 0x0011101001007387 */ /* 0x0081e80000100a00 */
[----:B0-----:R-:W4:Y:S04]  /*e3d0*/  LDL.64 R16, [R1+0x20] ;  /* 0x0000200001107983 */ /* 0x001f280000100a00 */
[----:B------:R-:W-:Y:S01]  /*e3e0*/  STL [R1+0xfc8], R29 ;  /* 0x000fc81d01007387 */ /* 0x000fe20000100800 */
[----:B----4-:R-:W-:Y:S01]  /*e3f0*/  HMMA.16816.F32.BF16 R24, R8, R16, R24 ;  /* 0x000000100818723c */ /* 0x010fe20000041818 */
[----:B------:R-:W-:-:S02]  /*e400*/  IMAD.MOV.U32 R23, RZ, RZ, R16 ;  /* 0x000000ffff177224 */ /* 0x000fc400078e0010 */
[----:B------:R-:W-:Y:S11]  /*e410*/  IMAD.MOV.U32 R22, RZ, RZ, R17 ;  /* 0x000000ffff167224 */ /* 0x000ff600078e0011 */
[----:B------:R-:W-:Y:S09]  /*e420*/  @!UPT UIADD3 URZ, URZ, URZ, URZ ;  /* 0x0000003f3f3ff290 */ /* 0x000ff2000fffe03f */
[----:B------:R-:W-:Y:S04]  /*e430*/  STL.64 [R1+0x270], R24 ;  /* 0x0002701801007387 */ /* 0x000fe80000100a00 */
[----:B------:R0:W-:Y:S04]  /*e440*/  STL.64 [R1+0x278], R26 ;  /* 0x0002781a01007387 */ /* 0x0001e80000100a00 */
[----:B0-----:R-:W2:Y:S04]  /*e450*/  LDL.LU.64 R26, [R1+0x1178] ;  /* 0x00117800011a7983 */ /* 0x001ea80000300a00 */
[----:B------:R-:W3:Y:S04]  /*e460*/  LDL.LU.64 R24, [R1+0x1170] ;  /* 0x0011700001187983 */ /* 0x000ee80000300a00 */
[----:B------:R-:W4:Y:S04]  /*e470*/  LDL.LU.64 R16, [R1+0x210] ;  /* 0x0002100001107983 */ /* 0x000f280000300a00 */
[----:B------:R-:W2:Y:S01]  /*e480*/  LDL.LU.64 R18, [R1+0x218] ;  /* 0x0002180001127983 */ /* 0x000ea20000300a00 */
[----:B---3--:R-:W-:Y:S03]  /*e490*/  HMMA.16816.F32.BF16 R4, R8, R24, R4 ;  /* 0x000000180804723c */ /* 0x008fe60000041804 */
[----:B--2---:R-:W-:Y:S04]  /*e4a0*/  STL.64 [R1+0x1130], R18 ;  /* 0x0011301201007387 */ /* 0x004fe80000100a00 */
[----:B----4-:R0:W-:Y:S04]  /*e4b0*/  STL.64 [R1+0x1128], R16 ;  /* 0x0011281001007387 */ /* 0x0101e80000100a00 */
[----:B0-----:R-:W2:Y:S04]  /*e4c0*/  LDL.LU.64 R16, [R1+0x220] ;  /* 0x0002200001107983 */ /* 0x001ea80000300a00 */
[----:B------:R-:W2:Y:S08]  /*e4d0*/  LDL.LU.64 R18, [R1+0x228] ;  /* 0x0002280001127983 */ /* 0x000eb00000300a00 */
[----:B------:R0:W-:Y:S04]  /*e4e0*/  STL.64 [R1+0x260], R4 ;  /* 0x0002600401007387 */ /* 0x0001e80000100a00 */
[----:B------:R-:W-:Y:S04]  /*e4f0*/  STL.64 [R1+0x268], R6 ;  /* 0x0002680601007387 */ /* 0x000fe80000100a00 */
[----:B0-----:R-:W3:Y:S04]  /*e500*/  LDL.LU.64 R4, [R1+0x1168] ;  /* 0x0011680001047983 */ /* 0x001ee80000300a00 */
[----:B------:R-:W-:Y:S01]  /*e510*/  STL.64 [R1+0x10f0], R24 ;  /* 0x0010f01801007387 */ /* 0x000fe20000100a00 */
[----:B------:R-:W-:-:S02]  /*e520*/  IMAD.MOV.U32 R20, RZ, RZ, R2 ;  /* 0x000000ffff147224 */ /* 0x000fc400078e0002 */
[----:B------:R-:W-:Y:S01]  /*e530*/  IMAD.MOV.U32 R21, RZ, RZ, R0 ;  /* 0x000000ffff157224 */ /* 0x000fe200078e0000 */
[C---:B---3--:R-:W-:Y:S01]  /*e540*/  HMMA.16816.F32.BF16 R12, R8.reuse, R4, R12 ;  /* 0x00000004080c723c */ /* 0x048fe2000004180c */
[----:B------:R-:W-:Y:S02]  /*e550*/  IMAD.MOV.U32 R2, RZ, RZ, R4 ;  /* 0x000000ffff027224 */ /* 0x000fe400078e0004 */
[----:B------:R-:W-:Y:S11]  /*e560*/  IMAD.MOV.U32 R0, RZ, RZ, R5 ;  /* 0x000000ffff007224 */ /* 0x000ff600078e0005 */
[----:B------:R-:W-:Y:S09]  /*e570*/  @!UPT UIADD3 URZ, URZ, URZ, URZ ;  /* 0x0000003f3f3ff290 */ /* 0x000ff2000fffe03f */
[----:B------:R-:W-:Y:S04]  /*e580*/  STL.64 [R1+0x250], R12 ;  /* 0x0002500c01007387 */ /* 0x000fe80000100a00 */
[----:B------:R0:W-:Y:S04]  /*e590*/  STL.64 [R1+0x258], R14 ;  /* 0x0002580e01007387 */ /* 0x0001e80000100a00 */
[----:B0-----:R-:W3:Y:S04]  /*e5a0*/  LDL.LU.64 R14, [R1+0x1160] ;  /* 0x00116000010e7983 */ /* 0x001ee80000300a00 */
[----:B------:R-:W3:Y:S04]  /*e5b0*/  LDL.LU.64 R12, [R1+0x1158] ;  /* 0x00115800010c7983 */ /* 0x000ee80000300a00 */
[----:B------:R-:W4:Y:S04]  /*e5c0*/  LDL.LU.64 R6, [R1+0x1150] ;  /* 0x0011500001067983 */ /* 0x000f280000300a00 */
[----:B------:R-:W3:Y:S02]  /*e5d0*/  LDL.LU.64 R4, [R1+0x1148] ;  /* 0x0011480001047983 */ /* 0x000ee40000300a00 */
[----:B---3--:R-:W-:Y:S02]  /*e5e0*/  HMMA.16816.F32.BF16 R8, R8, R4, R12 ;  /* 0x000000040808723c */ /* 0x008fe4000004180c */
[----:B------:R-:W2:Y:S04]  /*e5f0*/  LDL.LU.64 R14, [R1+0x1140] ;  /* 0x00114000010e7983 */ /* 0x000ea80000300a00 */
[----:B------:R-:W2:Y:S01]  /*e600*/  LDL.LU.64 R12, [R1+0x1138] ;  /* 0x00113800010c7983 */ /* 0x000ea20000300a00 */
[----:B------:R-:W-:-:S02]  /*e610*/  IMAD.MOV.U32 R24, RZ, RZ, R23 ;  /* 0x000000ffff187224 */ /* 0x000fc400078e0017 */
[----:B------:R-:W-:Y:S11]  /*e620*/  IMAD.MOV.U32 R25, RZ, RZ, R22 ;  /* 0x000000ffff197224 */ /* 0x000ff600078e0016 */
[----:B------:R-:W-:Y:S03]  /*e630*/  @!UPT UIADD3 URZ, URZ, URZ, URZ ;  /* 0x0000003f3f3ff290 */ /* 0x000fe6000fffe03f */
[----:B------:R-:W-:Y:S04]  /*e640*/  STL.64 [R1+0x230], R8 ;  /* 0x0002300801007387 */ /* 0x000fe80000100a00 */
[----:B------:R-:W-:Y:S04]  /*e650*/  STL.64 [R1+0x238], R10 ;  /* 0x0002380a01007387 */ /* 0x000fe80000100a00 */
[----:B----4-:R-:W-:Y:S04]  /*e660*/  STL.64 [R1+0x10d0], R6 ;  /* 0x0010d00601007387 */ /* 0x010fe80000100a00 */
[----:B------:R0:W-:Y:S02]  /*e670*/  STL.64 [R1+0x10c8], R4 ;  /* 0x0010c80401007387 */ /* 0x0001e40000100a00 */
[----:B0-----:R-:W-:-:S02]  /*e680*/  IMAD.MOV.U32 R4, RZ, RZ, R2 ;  /* 0x000000ffff047224 */ /* 0x001fc400078e0002 */
[----:B------:R-:W-:-:S05]  /*e690*/  IMAD.MOV.U32 R5, RZ, RZ, R0 ;  /* 0x000000ffff057224 */ /* 0x000fca00078e0000 */
[----:B------:R0:W-:Y:S04]  /*e6a0*/  STL.64 [R1+0x10e8], R4 ;  /* 0x0010e80401007387 */ /* 0x0001e80000100a00 */
[----:B0-----:R-:W3:Y:S04]  /*e6b0*/  LDL.LU.64 R4, [R1+0x200] ;  /* 0x0002000001047983 */ /* 0x001ee80000300a00 */
[----:B------:R-:W3:Y:S01]  /*e6c0*/  LDL.LU.64 R6, [R1+0x208] ;  /* 0x0002080001067983 */ /* 0x000ee20000300a00 */
[----:B--2---:R-:W-:Y:S03]  /*e6d0*/  HMMA.16816.F32.BF16 R20, R12, R20, R16 ;  /* 0x000000140c14723c */ /* 0x004fe60000041810 */
[----:B------:R-:W2:Y:S04]  /*e6e0*/  LDL.LU.64 R18, [R1+0x1130] ;  /* 0x0011300001127983 */ /* 0x000ea80000300a00 */
[----:B------:R-:W2:Y:S11]  /*e6f0*/  LDL.LU.64 R16, [R1+0x1128] ;  /* 0x0011280001107983 */ /* 0x000eb60000300a00 */
[----:B------:R-:W-:Y:S05]  /*e700*/  @!UPT UIADD3 URZ, URZ, URZ, URZ ;  /* 0x0000003f3f3ff290 */ /* 0x000fea000fffe03f */
[----:B------:R0:W-:Y:S04]  /*e710*/  STL.64 [R1+0x220], R20 ;  /* 0x0002201401007387 */ /* 0x0001e80000100a00 */
[----:B------:R2:W-:Y:S04]  /*e720*/  STL.64 [R1+0x228], R22 ;  /* 0x0002281601007387 */ /* 0x0005e80000100a00 */
[----:B0-----:R-:W2:Y:S01]  /*e730*/  LDL.LU.64 R20, [R1+0x1120] ;  /* 0x0011200001147983 */ /* 0x001ea20000300a00 */
[----:B------:R-:W-:Y:S02]  /*e740*/  IMAD.MOV.U32 R8, RZ, RZ, R27 ;  /* 0x000000ffff087224 */ /* 0x000fe400078e001b */
[----:B------:R-:W-:-:S07]  /*e750*/  IMAD.MOV.U32 R9, RZ, RZ, R26 ;  /* 0x000000ffff097224 */ /* 0x000fce00078e001a */
[C---:B---3--:R-:W-:Y:S08]  /*e760*/  HMMA.16816.F32.BF16 R4, R12.reuse, R8, R4 ;  /* 0x000000080c04723c */ /* 0x048ff00000041804 */
[C---:B--2---:R-:W-:Y:S01]  /*e770*/  HMMA.16816.F32.BF16 R20, R12.reuse, R20, R16 ;  /* 0x000000140c14723c */ /* 0x044fe20000041810 */
[----:B------:R-:W2:Y:S04]  /*e780*/  LDL.LU.64 R18, [R1+0x1118] ;  /* 0x0011180001127983 */ /* 0x000ea80000300a00 */
[----:B------:R-:W2:Y:S11]  /*e790*/  LDL.LU.64 R16, [R1+0x1110] ;  /* 0x0011100001107983 */ /* 0x000eb60000300a00 */
[----:B------:R-:W-:Y:S07]  /*e7a0*/  @!UPT UIADD3 URZ, URZ, URZ, URZ ;  /* 0x0000003f3f3ff290 */ /* 0x000fee000fffe03f */
[----:B------:R0:W-:Y:S04]  /*e7b0*/  STL.64 [R1+0x210], R20 ;  /* 0x0002101401007387 */ /* 0x0001e80000100a00 */
[----:B------:R-:W-:Y:S04]  /*e7c0*/  STL.64 [R1+0x218], R22 ;  /* 0x0002181601007387 */ /* 0x000fe80000100a00 */
[----:B0-----:R-:W2:Y:S04]  /*e7d0*/  LDL.LU.64 R20, [R1+0x1108] ;  /* 0x0011080001147983 */ /* 0x001ea80000300a00 */
[----:B------:R0:W-:Y:S04]  /*e7e0*/  STL.64 [R1+0x200], R4 ;  /* 0x0002000401007387 */ /* 0x0001e80000100a00 */
[----:B------:R1:W-:Y:S04]  /*e7f0*/  STL.64 [R1+0x208], R6 ;  /* 0x0002080601007387 */ /* 0x0003e80000100a00 */
[----:B0-----:R-:W3:Y:S04]  /*e800*/  LDL.LU.64 R4, [R1+0x1d0] ;  /* 0x0001d00001047983 */ /* 0x001ee80000300a00 */
[----:B-1----:R-:W4:Y:S01]  /*e810*/  LDL.LU.64 R6, [R1+0x1d8] ;  /* 0x0001d80001067983 */ /* 0x002f220000300a00 */
[C---:B--2---:R-:W-:Y:S11]  /*e820*/  HMMA.16816.F32.BF16 R8, R12.reuse, R20, R16 ;  /* 0x000000140c08723c */ /* 0x044ff60000041810 */
[----:B------:R-:W-:Y:S11]  /*e830*/  @!UPT UIADD3 URZ, URZ, URZ, URZ ;  /* 0x0000003f3f3ff290 */ /* 0x000ff6000fffe03f */
[----:B------:R-:W-:Y:S01]  /*e840*/  @!UPT UIADD3 URZ, URZ, URZ, URZ ;  /* 0x0000003f3f3ff290 */ /* 0x000fe2000fffe03f */
[----:B------:R-:W-:Y:S04]  /*e850*/  STL.64 [R1+0x1f0], R8 ;  /* 0x0001f00801007387 */ /* 0x000fe80000100a00 */
[----:B------:R-:W-:Y:S04]  /*e860*/  STL.64 [R1+0x1f8], R10 ;  /* 0x0001f80a01007387 */ /* 0x000fe80000100a00 */
[----:B----4-:R-:W-:Y:S04]  /*e870*/  STL.64 [R1+0x1100], R6 ;  /* 0x0011000601007387 */ /* 0x010fe80000100a00 */
[----:B---3--:R0:W-:Y:S04]  /*e880*/  STL.64 [R1+0x10f8], R4 ;  /* 0x0010f80401007387 */ /* 0x0081e80000100a00 */
[----:B0-----:R-:W2:Y:S04]  /*e890*/  LDL.LU.64 R4, [R1+0x1e0] ;  /* 0x0001e00001047983 */ /* 0x001ea80000300a00 */
[----:B------:R-:W2:Y:S04]  /*e8a0*/  LDL.LU.64 R6, [R1+0x1e8] ;  /* 0x0001e80001067983 */ /* 0x000ea80000300a00 */
[----:B------:R-:W3:Y:S04]  /*e8b0*/  LDL.LU.64 R16, [R1+0x130] ;  /* 0x0001300001107983 */ /* 0x000ee80000300a00 */
[----:B------:R-:W4:Y:S04]  /*e8c0*/  LDL.LU.64 R18, [R1+0x138] ;  /* 0x0001380001127983 */ /* 0x000f280000300a00 */
[----:B----4-:R-:W-:Y:S04]  /*e8d0*/  STL.64 [R1+0x10e0], R18 ;  /* 0x0010e01201007387 */ /* 0x010fe80000100a00 */
[----:B---3--:R0:W-:Y:S04]  /*e8e0*/  STL.64 [R1+0x10d8], R16 ;  /* 0x0010d81001007387 */ /* 0x0081e80000100a00 */
[----:B0-----:R-:W3:Y:S04]  /*e8f0*/  LDL.LU.64 R16, [R1+0x1c0] ;  /* 0x0001c00001107983 */ /* 0x001ee80000300a00 */
[----:B------:R-:W3:Y:S04]  /*e900*/  LDL.LU.64 R18, [R1+0x1c8] ;  /* 0x0001c80001127983 */ /* 0x000ee80000300a00 */
[----:B------:R0:W-:Y:S04]  /*e910*/  STL.64 [R1+0x1080], R20 ;  /* 0x0010801401007387 */ /* 0x0001e80000100a00 */
[----:B0-----:R-:W4:Y:S04]  /*e920*/  LDL.64 R20, [R1+0x40] ;  /* 0x0000400001147983 */ /* 0x001f280000100a00 */
[----:B----4-:R0:W-:Y:S04]  /*e930*/  STL.64 [R1+0x1098], R20 ;  /* 0x0010981401007387 */ /* 0x0101e80000100a00 */
[----:B0-----:R-:W4:Y:S04]  /*e940*/  LDL.64 R20, [R1+0x50] ;  /* 0x0000500001147983 */ /* 0x001f280000100a00 */
[----:B----4-:R0:W-:Y:S04]  /*e950*/  STL.64 [R1+0x10a0], R20 ;  /* 0x0010a01401007387 */ /* 0x0101e80000100a00 */
[----:B0-----:R-:W4:Y:S04]  /*e960*/  LDL.64 R20, [R1+0x60] ;  /* 0x0000600001147983 */ /* 0x001f280000100a00 */
[----:B------:R-:W3:Y:S04]  /*e970*/  LDL.LU.64 R8, [R1+0x180] ;  /* 0x0001800001087983 */ /* 0x000ee80000300a00 */
[----:B------:R-:W3:Y:S01]  /*e980*/  LDL.LU.64 R10, [R1+0x188] ;  /* 0x00018800010a7983 */ /* 0x000ee20000300a00 */
[C---:B--2---:R-:W-:Y:S03]  /*e990*/  HMMA.16816.F32.BF16 R24, R12.reuse, R24, R4 ;  /* 0x000000180c18723c */ /* 0x044fe60000041804 */
[----:B---3--:R-:W-:Y:S04]  /*e9a0*/  STL.64 [R1+0x1090], R10 ;  /* 0x0010900a01007387 */ /* 0x008fe80000100a00 */
[----:B------:R0:W-:Y:S04]  /*e9b0*/  STL.64 [R1+0x1088], R8 ;  /* 0x0010880801007387 */ /* 0x0001e80000100a00 */
[----:B0-----:R-:W2:Y:S04]  /*e9c0*/  LDL.LU.64 R8, [R1+0x190] ;  /* 0x0001900001087983 */ /* 0x001ea80000300a00 */
[----:B------:R-:W3:Y:S04]  /*e9d0*/  LDL.LU.64 R10, [R1+0x198] ;  /* 0x00019800010a7983 */ /* 0x000ee80000300a00 */
[----:B---3--:R-:W-:Y:S04]  /*e9e0*/  STL.64 [R1+0x10b0], R10 ;  /* 0x0010b00a01007387 */ /* 0x008fe80000100a00 */
[----:B--2---:R0:W-:Y:S04]  /*e9f0*/  STL.64 [R1+0x10a8], R8 ;  /* 0x0010a80801007387 */ /* 0x0041e80000100a00 */
[----:B0-----:R-:W2:Y:S04]  /*ea00*/  LDL.LU.64 R8, [R1+0x1b0] ;  /* 0x0001b00001087983 */ /* 0x001ea80000300a00 */
[----:B------:R-:W2:Y:S04]  /*ea10*/  LDL.LU.64 R10, [R1+0x1b8] ;  /* 0x0001b800010a7983 */ /* 0x000ea80000300a00 */
[----:B------:R-:W3:Y:S04]  /*ea20*/  LDL.LU.64 R6, [R1+0x1100] ;  /* 0x0011000001067983 */ /* 0x000ee80000300a00 */
[----:B------:R-:W3:Y:S04]  /*ea30*/  LDL.LU.64 R4, [R1+0x10f8] ;  /* 0x0010f80001047983 */ /* 0x000ee80000300a00 */
[----:B------:R0:W-:Y:S04]  /*ea40*/  STL.64 [R1+0x1e0], R24 ;  /* 0x0001e01801007387 */ /* 0x0001e80000100a00 */
[----:B------:R-:W-:Y:S04]  /*ea50*/  STL.64 [R1+0x1e8], R26 ;  /* 0x0001e81a01007387 */ /* 0x000fe80000100a00 */
[----:B0-----:R-:W3:Y:S02]  /*ea60*/  LDL.LU.64 R24, [R1+0x10f0] ;  /* 0x0010f00001187983 */ /* 0x001ee40000300a00 */
[C---:B---3--:R-:W-:Y:S11]  /*ea70*/  HMMA.16816.F32.BF16 R4, R12.reuse, R24, R4 ;  /* 0x000000180c04723c */ /* 0x048ff60000041804 */
[----:B------:R-:W-:Y:S11]  /*ea80*/  @!UPT UIADD3 URZ, URZ, URZ, URZ ;  /* 0x0000003f3f3ff290 */ /* 0x000ff6000fffe03f */
[----:B------:R-:W-:Y:S01]  /*ea90*/  @!UPT UIADD3 URZ, URZ, URZ, URZ ;  /* 0x0000003f3f3ff290 */ /* 0x000fe2000fffe03f */
[----:B------:R0:W-:Y:S04]  /*eaa0*/  STL.64 [R1+0x1d0], R4 ;  /* 0x0001d00401007387 */ /* 0x0001e80000100a00 */
[----:B------:R1:W-:Y:S04]  /*eab0*/  STL.64 [R1+0x1d8], R6 ;  /* 0x0001d80601007387 */ /* 0x0003e80000100a00 */
[----:B0-----:R-:W1:Y:S02]  /*eac0*/  LDL.LU.64 R4, [R1+0x10e8] ;  /* 0x0010e80001047983 */ /* 0x001e640000300a00 */
[C---:B-1----:R-:W-:Y:S02]  /*ead0*/  HMMA.16816.F32.BF16 R4, R12.reuse, R4, R16 ;  /* 0x000000040c04723c */ /* 0x042fe40000041810 */
[----:B------:R-:W3:Y:S04]  /*eae0*/  LDL.LU.64 R18, [R1+0x10e0] ;  /* 0x0010e00001127983 */ /* 0x000ee80000300a00 */
[----:B------:R-:W3:Y:S11]  /*eaf0*/  LDL.LU.64 R16, [R1+0x10d8] ;  /* 0x0010d80001107983 */ /* 0x000ef60000300a00 */
[----:B------:R-:W-:Y:S06]  /*eb00*/  @!UPT UIADD3 URZ, URZ, URZ, URZ ;  /* 0x0000003f3f3ff290 */ /* 0x000fec000fffe03f */
[----:B------:R-:W-:Y:S04]  /*eb10*/  STL.64 [R1+0x1c0], R4 ;  /* 0x0001c00401007387 */ /* 0x000fe80000100a00 */
[----:B------:R0:W-:Y:S04]  /*eb20*/  STL.64 [R1+0x1c8], R6 ;  /* 0x0001c80601007387 */ /* 0x0001e80000100a00 */
[----:B0-----:R-:W2:Y:S04]  /*eb30*/  LDL.LU.64 R6, [R1+0x10d0] ;  /* 0x0010d00001067983 */ /* 0x001ea80000300a00 */
[----:B------:R-:W3:Y:S02]  /*eb40*/  LDL.LU.64 R4, [R1+0x10c8] ;  /* 0x0010c80001047983 */ /* 0x000ee40000300a00 */
[----:B---3--:R-:W-:Y:S02]  /*eb50*/  HMMA.16816.F32.BF16 R12, R12, R4, R16 ;  /* 0x000000040c0c723c */ /* 0x008fe40000041810 */
[----:B------:R-:W3:Y:S04]  /*eb60*/  LDL.LU.64 R18, [R1+0x10c0] ;  /* 0x0010c00001127983 */ /* 0x000ee80000300a00 */
[----:B------:R-:W3:Y:S04]  /*eb70*/  LDL.LU.64 R16, [R1+0x10b8] ;  /* 0x0010b80001107983 */ /* 0x000ee80000300a00 */
[----:B--2---:R-:W-:Y:S04]  /*eb80*/  STL.64 [R1+0x1068], R6 ;  /* 0x0010680601007387 */ /* 0x004fe80000100a00 */
[----:B------:R0:W-:Y:S01]  /*eb90*/  STL.64 [R1+0x1060], R4 ;  /* 0x0010600401007387 */ /* 0x0001e20000100a00 */
[----:B----4-:R-:W-:-:S08]  /*eba0*/  IMAD.MOV.U32 R2, RZ, RZ, R20 ;  /* 0x000000ffff027224 */ /* 0x010fd000078e0014 */
[----:B------:R1:W-:Y:S04]  /*ebb0*/  STL.64 [R1+0x130], R12 ;  /* 0x0001300c01007387 */ /* 0x0003e80000100a00 */
[----:B------:R-:W-:Y:S04]  /*ebc0*/  STL.64 [R1+0x138], R14 ;  /* 0x0001380e01007387 */ /* 0x000fe80000100a00 */
[----:B0-----:R-:W2:Y:S04]  /*ebd0*/  LDL.LU.64 R4, [R1+0x1a0] ;  /* 0x0001a00001047983 */ /* 0x001ea80000300a00 */
[----:B------:R-:W2:Y:S04]  /*ebe0*/  LDL.LU.64 R6, [R1+0x1a8] ;  /* 0x0001a80001067983 */ /* 0x000ea80000300a00 */
[----:B-1----:R-:W4:Y:S01]  /*ebf0*/  LDL.64 R12, [R1+0x20] ;  /* 0x00002000010c7983 */ /* 0x002f220000100a00 */
[----:B------:R-:W-:Y:S01]  /*ec00*/  IMAD.MOV.U32 R0, RZ, RZ, R21 ;  /* 0x000000ffff007224 */ /* 0x000fe200078e0015 */
[C---:B---3--:R-:W-:Y:S11]  /*ec10*/  HMMA.16816.F32.BF16 R8, R16.reuse, R20, R8 ;  /* 0x000000141008723c */ /* 0x048ff60000041808 */
[----:B------:R-:W-:Y:S11]  /*ec20*/  @!UPT UIADD3 URZ, URZ, URZ, URZ ;  /* 0x0000003f3f3ff290 */ /* 0x000ff6000fffe03f */
[----:B------:R-:W-:Y:S01]  /*ec30*/  @!UPT UIADD3 URZ, URZ, URZ, URZ ;  /* 0x0000003f3f3ff290 */ /* 0x000fe2000fffe03f */
[----:B------:R-:W-:Y:S04]  /*ec40*/  STL.64 [R1+0x1b0], R8 ;  /* 0x0001b00801007387 */ /* 0x000fe80000100a00 */
[----:B------:R0:W-:Y:S04]  /*ec50*/  STL.64 [R1+0x1b8], R10 ;  /* 0x0001b80a01007387 */ /* 0x0001e80000100a00 */
[----:B0-----:R-:W3:Y:S04]  /*ec60*/  LDL.LU.64 R10, [R1+0x10b0] ;  /* 0x0010b000010a7983 */ /* 0x001ee80000300a00 */
[----:B------:R-:W3:Y:S04]  /*ec70*/  LDL.LU.64 R8, [R1+0x10a8] ;  /* 0x0010a80001087983 */ /* 0x000ee80000300a00 */
[----:B------:R-:W2:Y:S02]  /*ec80*/  LDL.LU.64 R20, [R1+0x10a0] ;  /* 0x0010a00001147983 */ /* 0x000ea40000300a00 */
[C---:B--2---:R-:W-:Y:S11]  /*ec90*/  HMMA.16816.F32.BF16 R4, R16.reuse, R20, R4 ;  /* 0x000000141004723c */ /* 0x044ff60000041804 */
[----:B------:R-:W-:Y:S11]  /*eca0*/  @!UPT UIADD3 URZ, URZ, URZ, URZ ;  /* 0x0000003f3f3ff290 */ /* 0x000ff6000fffe03f */
[----:B------:R-:W-:Y:S01]  /*ecb0*/  @!UPT UIADD3 URZ, URZ, URZ, URZ ;  /* 0x0000003f3f3ff290 */ /* 0x000fe2000fffe03f */
[----:B------:R-:W-:Y:S04]  /*ecc0*/  STL.64 [R1+0x1a0], R4 ;  /* 0x0001a00401007387 */ /* 0x000fe80000100a00 */
[----:B------:R0:W-:Y:S02]  /*ecd0*/  STL.64 [R1+0x1a8], R6 ;  /* 0x0001a80601007387 */ /* 0x0001e40000100a00 */
[----:B0-----:R-:W-:Y:S02]  /*ece0*/  IMAD.MOV.U32 R7, RZ, RZ, R20 ;  /* 0x000000ffff077224 */ /* 0x001fe400078e0014 */
[----:B------:R-:W-:Y:S02]  /*ecf0*/  IMAD.MOV.U32 R6, RZ, RZ, R21 ;  /* 0x000000ffff067224 */ /* 0x000fe400078e0015 */
[----:B------:R-:W3:Y:S02]  /*ed00*/  LDL.LU.64 R20, [R1+0x1098] ;  /* 0x0010980001147983 */ /* 0x000ee40000300a00 */
[----:B---3--:R-:W-:Y:S01]  /*ed10*/  HMMA.16816.F32.BF16 R8, R16, R20, R8 ;  /* 0x000000141008723c */ /* 0x008fe20000041808 */
[----:B------:R-:W-:-:S02]  /*ed20*/  IMAD.MOV.U32 R15, RZ, RZ, R20 ;  /* 0x000000ffff0f7224 */ /* 0x000fc400078e0014 */
[----:B------:R-:W-:Y:S11]  /*ed30*/  IMAD.MOV.U32 R14, RZ, RZ, R21 ;  /* 0x000000ffff0e7224 */ /* 0x000ff600078e0015 */
[----:B------:R-:W-:Y:S09]  /*ed40*/  @!UPT UIADD3 URZ, URZ, URZ, URZ ;  /* 0x0000003f3f3ff290 */ /* 0x000ff2000fffe03f */
[----:B------:R-:W-:Y:S04]  /*ed50*/  STL.64 [R1+0x190], R8 ;  /* 0x0001900801007387 */ /* 0x000fe80000100a00 */
[----:B------:R0:W-:Y:S04]  /*ed60*/  STL.64 [R1+0x198], R10 ;  /* 0x0001980a01007387 */ /* 0x0001e80000100a00 */
[----:B0-----:R-:W2:Y:S04]  /*ed70*/  LDL.LU.64 R10, [R1+0x1090] ;  /* 0x00109000010a7983 */ /* 0x001ea80000300a00 */
[----:B------:R-:W2:Y:S04]  /*ed80*/  LDL.LU.64 R8, [R1+0x1088] ;  /* 0x0010880001087983 */ /* 0x000ea80000300a00 */
[----:B------:R-:W2:Y:S02]  /*ed90*/  LDL.LU.64 R20, [R1+0x1080] ;  /* 0x0010800001147983 */ /* 0x000ea40000300a00 */
[----:B--2---:R-:W-:Y:S01]  /*eda0*/  HMMA.16816.F32.BF16 R8, R16, R20, R8 ;  /* 0x000000141008723c */ /* 0x004fe20000041808 */
[----:B------:R-:W-:-:S02]  /*edb0*/  IMAD.MOV.U32 R27, RZ, RZ, R20 ;  /* 0x000000ffff1b7224 */ /* 0x000fc400078e0014 */
[----:B------:R-:W-:Y:S11]  /*edc0*/  IMAD.MOV.U32 R26, RZ, RZ, R21 ;  /* 0x000000ffff1a7224 */ /* 0x000ff600078e0015 */
[----:B------:R-:W-:Y:S09]  /*edd0*/  @!UPT UIADD3 URZ, URZ, URZ, URZ ;  /* 0x0000003f3f3ff290 */ /* 0x000ff2000fffe03f */
[----:B------:R0:W-:Y:S04]  /*ede0*/  STL.64 [R1+0x180], R8 ;  /* 0x0001800801007387 */ /* 0x0001e80000100a00 */
[----:B------:R1:W-:Y:S04]  /*edf0*/  STL.64 [R1+0x188], R10 ;  /* 0x0001880a01007387 */ /* 0x0003e80000100a00 */
[----:B------:R-:W4:Y:S04]  /*ee00*/  LDL.LU.64 R20, [R1+0x170] ;  /* 0x0001700001147983 */ /* 0x000f280000300a00 */
[----:B------:R-:W4:Y:S04]  /*ee10*/  LDL.LU.64 R22, [R1+0x178] ;  /* 0x0001780001167983 */ /* 0x000f280000300a00 */
[----:B------:R-:W2:Y:S04]  /*ee20*/  LDL.64 R4, [R1] ;  /* 0x0000000001047983 */ /* 0x000ea80000100a00 */
[----:B--2---:R-:W-:Y:S04]  /*ee30*/  STL.64 [R1+0x1078], R4 ;  /* 0x0010780401007387 */ /* 0x004fe80000100a00 */
[----:B0-----:R-:W2:Y:S04]  /*ee40*/  LDL.LU.64 R8, [R1+0xc0] ;  /* 0x0000c00001087983 */ /* 0x001ea80000300a00 */
[----:B-1----:R-:W3:Y:S04]  /*ee50*/  LDL.LU.64 R10, [R1+0xc8] ;  /* 0x0000c800010a7983 */ /* 0x002ee80000300a00 */
[----:B---3--:R-:W-:Y:S04]  /*ee60*/  STL.64 [R1+0xfe8], R10 ;  /* 0x000fe80a01007387 */ /* 0x008fe80000100a00 */
[----:B--2---:R0:W-:Y:S04]  /*ee70*/  STL.64 [R1+0xfe0], R8 ;  /* 0x000fe00801007387 */ /* 0x0041e80000100a00 */
[----:B0-----:R-:W2:Y:S04]  /*ee80*/  LDL.LU.64 R8, [R1+0xd0] ;  /* 0x0000d00001087983 */ /* 0x001ea80000300a00 */
[----:B------:R-:W3:Y:S04]  /*ee90*/  LDL.LU.64 R10, [R1+0xd8] ;  /* 0x0000d800010a7983 */ /* 0x000ee80000300a00 */
[----:B---3--:R-:W-:Y:S04]  /*eea0*/  STL.64 [R1+0xff8], R10 ;  /* 0x000ff80a01007387 */ /* 0x008fe80000100a00 */
[----:B--2---:R0:W-:Y:S02]  /*eeb0*/  STL.64 [R1+0xff0], R8 ;  /* 0x000ff00801007387 */ /* 0x0041e40000100a00 */
[----:B0-----:R-:W-:-:S02]  /*eec0*/  IMAD.MOV.U32 R8, RZ, RZ, R27 ;  /* 0x000000ffff087224 */ /* 0x001fc400078e001b */
[----:B------:R-:W-:-:S05]  /*eed0*/  IMAD.MOV.U32 R9, RZ, RZ, R26 ;  /* 0x000000ffff097224 */ /* 0x000fca00078e001a */
[----:B------:R0:W-:Y:S02]  /*eee0*/  STL.64 [R1+0x1008], R8 ;  /* 0x0010080801007387 */ /* 0x0001e40000100a00 */
[----:B0-----:R-:W-:Y:S02]  /*eef0*/  IMAD.MOV.U32 R8, RZ, RZ, R15 ;  /* 0x000000ffff087224 */ /* 0x001fe400078e000f */
[----:B------:R-:W-:-:S05]  /*ef00*/  IMAD.MOV.U32 R9, RZ, RZ, R14 ;  /* 0x000000ffff097224 */ /* 0x000fca00078e000e */
[----:B------:R0:W-:Y:S02]  /*ef10*/  STL.64 [R1+0x1020], R8 ;  /* 0x0010200801007387 */ /* 0x0001e40000100a00 */
[----:B0-----:R-:W-:Y:S02]  /*ef20*/  IMAD.MOV.U32 R8, RZ, RZ, R7 ;  /* 0x000000ffff087224 */ /* 0x001fe400078e0007 */
[----:B------:R-:W-:-:S05]  /*ef30*/  IMAD.MOV.U32 R9, RZ, RZ, R6 ;  /* 0x000000ffff097224 */ /* 0x000fca00078e0006 */
[----:B------:R0:W-:Y:S02]  /*ef40*/  STL.64 [R1+0x1038], R8 ;  /* 0x0010380801007387 */ /* 0x0001e40000100a00 */
[----:B0-----:R-:W-:Y:S02]  /*ef50*/  IMAD.MOV.U32 R8, RZ, RZ, R2 ;  /* 0x000000ffff087224 */ /* 0x001fe400078e0002 */
[----:B------:R-:W-:-:S05]  /*ef60*/  IMAD.MOV.U32 R9, RZ, RZ, R0 ;  /* 0x000000ffff097224 */ /* 0x000fca00078e0000 */
[----:B------:R4:W-:Y:S04]  /*ef70*/  STL.64 [R1+0x1070], R8 ;  /* 0x0010700801007387 */ /* 0x0009e80000100a00 */
[----:B------:R-:W2:Y:S04]  /*ef80*/  LDL.LU.64 R4, [R1+0x160] ;  /* 0x0001600001047983 */ /* 0x000ea80000300a00 */
[----:B------:R-:W2:Y:S01]  /*ef90*/  LDL.LU.64 R6, [R1+0x168] ;  /* 0x0001680001067983 */ /* 0x000ea20000300a00 */
[C---:B----4-:R-:W-:Y:S11]  /*efa0*/  HMMA.16816.F32.BF16 R8, R16.reuse, R12, R20 ;  /* 0x0000000c1008723c */ /* 0x050ff60000041814 */
[----:B------:R-:W-:Y:S11]  /*efb0*/  @!UPT UIADD3 URZ, URZ, URZ, URZ ;  /* 0x0000003f3f3ff290 */ /* 0x000ff6000fffe03f */
[----:B------:R-:W-:Y:S01]  /*efc0*/  @!UPT UIADD3 URZ, URZ, URZ, URZ ;  /* 0x0000003f3f3ff290 */ /* 0x000fe2000fffe03f */
[----:B------:R0:W-:Y:S04]  /*efd0*/  STL.64 [R1+0x170], R8 ;  /* 0x0001700801007387 */ /* 0x0001e80000100a00 */
[----:B------:R1:W-:Y:S04]  /*efe0*/  STL.64 [R1+0x178], R10 ;  /* 0x0001780a01007387 */ /* 0x0003e80000100a00 */
[----:B0-----:R-:W3:Y:S04]  /*eff0*/  LDL.LU.64 R8, [R1+0x150] ;  /* 0x0001500001087983 */ /* 0x001ee80000300a00 */
[----:B-1----:R-:W3:Y:S04]  /*f000*/  LDL.LU.64 R10, [R1+0x158] ;  /* 0x00015800010a7983 */ /* 0x002ee80000300a00 */
[----:B------:R-:W4:Y:S04]  /*f010*/  LDL.LU.64 R20, [R1+0x120] ;  /* 0x0001200001147983 */ /* 0x000f280000300a00 */
[----:B------:R-:W4:Y:S04]  /*f020*/  LDL.LU.64 R22, [R1+0x128] ;  /* 0x0001280001167983 */ /* 0x000f280000300a00 */
[----:B------:R0:W-:Y:S04]  /*f030*/  STL.64 [R1+0x1000], R12 ;  /* 0x0010000c01007387 */ /* 0x0001e80000100a00 */
[----:B0-----:R-:W2:Y:S04]  /*f040*/  LDL.LU.64 R12, [R1+0xe0] ;  /* 0x0000e000010c7983 */ /* 0x001ea80000300a00 */
[----:B------:R-:W2:Y:S04]  /*f050*/  LDL.LU.64 R14, [R1+0xe8] ;  /* 0x0000e800010e7983 */ /* 0x000ea80000300a00 */
[----:B--2---:R-:W-:Y:S04]  /*f060*/  STL.64 [R1+0x1018], R14 ;  /* 0x0010180e01007387 */ /* 0x004fe80000100a00 */
[----:B------:R0:W-:Y:S04]  /*f070*/  STL.64 [R1+0x1010], R12 ;  /* 0x0010100c01007387 */ /* 0x0001e80000100a00 */
[----:B0-----:R-:W2:Y:S04]  /*f080*/  LDL.LU.64 R12, [R1+0xf0] ;  /* 0x0000f000010c7983 */ /* 0x001ea80000300a00 */
[----:B------:R-:W2:Y:S01]  /*f090*/  LDL.LU.64 R14, [R1+0xf8] ;  /* 0x0000f800010e7983 */ /* 0x000ea20000300a00 */
[C---:B------:R-:W-:Y:S03]  /*f0a0*/  HMMA.16816.F32.BF16 R4, R16.reuse, R24, R4 ;  /* 0x000000181004723c */ /* 0x040fe60000041804 */
[----:B--2---:R-:W-:Y:S04]  /*f0b0*/  STL.64 [R1+0x1030], R14 ;  /* 0x0010300e01007387 */ /* 0x004fe80000100a00 */
[----:B------:R0:W-:Y:S04]  /*f0c0*/  STL.64 [R1+0x1028], R12 ;  /* 0x0010280c01007387 */ /* 0x0001e80000100a00 */
[----:B0-----:R-:W2:Y:S04]  /*f0d0*/  LDL.LU.64 R12, [R1+0x100] ;  /* 0x00010000010c7983 */ /* 0x001ea80000300a00 */
[----:B------:R-:W2:Y:S04]  /*f0e0*/  LDL.LU.64 R14, [R1+0x108] ;  /* 0x00010800010e7983 */ /* 0x000ea80000300a00 */
[----:B--2---:R-:W-:Y:S04]  /*f0f0*/  STL.64 [R1+0x1048], R14 ;  /* 0x0010480e01007387 */ /* 0x004fe80000100a00 */
[----:B------:R0:W-:Y:S04]  /*f100*/  STL.64 [R1+0x1040], R12 ;  /* 0x0010400c01007387 */ /* 0x0001e80000100a00 */
[----:B0-----:R-:W2:Y:S04]  /*f110*/  LDL.LU.64 R12, [R1+0x110] ;  /* 0x00011000010c7983 */ /* 0x001ea80000300a00 */
[----:B------:R-:W2:Y:S04]  /*f120*/  LDL.LU.64 R14, [R1+0x118] ;  /* 0x00011800010e7983 */ /* 0x000ea80000300a00 */
[----:B------:R0:W-:Y:S04]  /*f130*/  STL.64 [R1+0x160], R4 ;  /* 0x0001600401007387 */ /* 0x0001e80000100a00 */
[----:B------:R-:W-:Y:S04]  /*f140*/  STL.64 [R1+0x168], R6 ;  /* 0x0001680601007387 */ /* 0x000fe80000100a00 */
[----:B0-----:R-:W3:Y:S02]  /*f150*/  LDL.LU.64 R4, [R1+0x1078] ;  /* 0x0010780001047983 */ /* 0x001ee40000300a00 */
[----:B---3--:R-:W-:Y:S01]  /*f160*/  HMMA.16816.F32.BF16 R8, R16, R4, R8 ;  /* 0x000000041008723c */ /* 0x008fe20000041808 */
[----:B------:R-:W-:-:S02]  /*f170*/  IMAD.MOV.U32 R2, RZ, RZ, R4 ;  /* 0x000000ffff027224 */ /* 0x000fc400078e0004 */
[----:B------:R-:W-:Y:S11]  /*f180*/  IMAD.MOV.U32 R0, RZ, RZ, R5 ;  /* 0x000000ffff007224 */ /* 0x000ff600078e0005 */
[----:B------:R-:W-:Y:S09]  /*f190*/  @!UPT UIADD3 URZ, URZ, URZ, URZ ;  /* 0x0000003f3f3ff290 */ /* 0x000ff2000fffe03f */
[----:B------:R0:W-:Y:S04]  /*f1a0*/  STL.64 [R1+0x150], R8 ;  /* 0x0001500801007387 */ /* 0x0001e80000100a00 */
[----:B------:R2:W-:Y:S04]  /*f1b0*/  STL.64 [R1+0x158], R10 ;  /* 0x0001580a01007387 */ /* 0x0005e80000100a00 */
[----:B0-----:R-:W2:Y:S04]  /*f1c0*/  LDL.LU.64 R8, [R1+0x1070] ;  /* 0x0010700001087983 */ /* 0x001ea80000300a00 */
[----:B------:R-:W3:Y:S04]  /*f1d0*/  LDL.LU.64 R6, [R1+0x1068] ;  /* 0x0010680001067983 */ /* 0x000ee80000300a00 */
[----:B------:R-:W4:Y:S02]  /*f1e0*/  LDL.LU.64 R4, [R1+0x1060] ;  /* 0x0010600001047983 */ /* 0x000f240000300a00 */
[----:B----4-:R-:W-:Y:S02]  /*f1f0*/  HMMA.16816.F32.BF16 R16, R16, R4, R20 ;  /* 0x000000041010723c */ /* 0x010fe40000041814 */
[----:B------:R-:W2:Y:S04]  /*f200*/  LDL.LU.64 R22, [R1+0x1058] ;  /* 0x0010580001167983 */ /* 0x000ea80000300a00 */
[----:B------:R-:W2:Y:S11]  /*f210*/  LDL.LU.64 R20, [R1+0x1050] ;  /* 0x0010500001147983 */ /* 0x000eb60000300a00 */
[----:B------:R-:W-:Y:S06]  /*f220*/  @!UPT UIADD3 URZ, URZ, URZ, URZ ;  /* 0x0000003f3f3ff290 */ /* 0x000fec000fffe03f */
[----:B------:R-:W-:Y:S04]  /*f230*/  STL.64 [R1+0x120], R16 ;  /* 0x0001201001007387 */ /* 0x000fe80000100a00 */
[----:B------:R-:W-:Y:S01]  /*f240*/  STL.64 [R1+0x128], R18 ;  /* 0x0001281201007387 */ /* 0x000fe20000100a00 */
[C---:B--2---:R-:W-:Y:S03]  /*f250*/  HMMA.16816.F32.BF16 R8, R20.reuse, R8, R12 ;  /* 0x000000081408723c */ /* 0x044fe6000004180c */
[----:B------:R-:W2:Y:S04]  /*f260*/  LDL.LU.64 R14, [R1+0x1048] ;  /* 0x00104800010e7983 */ /* 0x000ea80000300a00 */
[----:B------:R-:W2:Y:S11]  /*f270*/  LDL.LU.64 R12, [R1+0x1040] ;  /* 0x00104000010c7983 */ /* 0x000eb60000300a00 */
[----:B------:R-:W-:Y:S05]  /*f280*/  @!UPT UIADD3 URZ, URZ, URZ, URZ ;  /* 0x0000003f3f3ff290 */ /* 0x000fea000fffe03f */
[----:B------:R0:W-:Y:S04]  /*f290*/  STL.64 [R1+0x110], R8 ;  /* 0x0001100801007387 */ /* 0x0001e80000100a00 */
[----:B------:R2:W-:Y:S04]  /*f2a0*/  STL.64 [R1+0x118], R10 ;  /* 0x0001180a01007387 */ /* 0x0005e80000100a00 */
[----:B0-----:R-:W2:Y:S02]  /*f2b0*/  LDL.LU.64 R8, [R1+0x1038] ;  /* 0x0010380001087983 */ /* 0x001ea40000300a00 */
[C---:B--2---:R-:W-:Y:S02]  /*f2c0*/  HMMA.16816.F32.BF16 R8, R20.reuse, R8, R12 ;  /* 0x000000081408723c */ /* 0x044fe4000004180c */
[----:B------:R-:W2:Y:S04]  /*f2d0*/  LDL.LU.64 R14, [R1+0x1030] ;  /* 0x00103000010e7983 */ /* 0x000ea80000300a00 */
[----:B------:R-:W2:Y:S11]  /*f2e0*/  LDL.LU.64 R12, [R1+0x1028] ;  /* 0x00102800010c7983 */ /* 0x000eb60000300a00 */
[----:B------:R-:W-:Y:S06]  /*f2f0*/  @!UPT UIADD3 URZ, URZ, URZ, URZ ;  /* 0x0000003f3f3ff290 */ /* 0x000fec000fffe03f */
        /* <DEDUP_REMOVED lines=11> */
[----:B------:R-:W2:Y:S11]  /*f3b0*/  LDL.LU.64 R12, [R1+0x1000] ;  /* 0x00100000010c7983 */ /* 0x000eb60000300a00 */
[----:B------:R-:W-:Y:S10]  /*f3c0*/  @!UPT UIADD3 URZ, URZ, URZ, URZ ;  /* 0x0000003f3f3ff290 */ /* 0x000ff4000fffe03f */
[----:B------:R-:W-:Y:S04]  /*f3d0*/  STL.64 [R1+0xe0], R8 ;  /* 0x0000e00801007387 */ /* 0x000fe80000100a00 */
[----:B------:R0:W-:Y:S04]  /*f3e0*/  STL.64 [R1+0xe8], R10 ;  /* 0x0000e80a01007387 */ /* 0x0001e80000100a00 */
[----:B0-----:R-:W2:Y:S04]  /*f3f0*/  LDL.LU.64 R10, [R1+0xff8] ;  /* 0x000ff800010a7983 */ /* 0x001ea80000300a00 */
[----:B------:R-:W2:Y:S02]  /*f400*/  LDL.LU.64 R8, [R1+0xff0] ;  /* 0x000ff00001087983 */ /* 0x000ea40000300a00 */
[----:B--2---:R-:W-:Y:S11]  /*f410*/  HMMA.16816.F32.BF16 R8, R20, R12, R8 ;  /* 0x0000000c1408723c */ /* 0x004ff60000041808 */
[----:B------:R-:W-:Y:S11]  /*f420*/  @!UPT UIADD3 URZ, URZ, URZ, URZ ;  /* 0x0000003f3f3ff290 */ /* 0x000ff6000fffe03f */
[----:B------:R-:W-:Y:S01]  /*f430*/  @!UPT UIADD3 URZ, URZ, URZ, URZ ;  /* 0x0000003f3f3ff290 */ /* 0x000fe2000fffe03f */
[----:B------:R-:W-:Y:S04]  /*f440*/  STL.64 [R1+0xd0], R8 ;  /* 0x0000d00801007387 */ /* 0x000fe80000100a00 */
[----:B------:R0:W-:Y:S04]  /*f450*/  STL.64 [R1+0xd8], R10 ;  /* 0x0000d80a01007387 */ /* 0x0001e80000100a00 */
[----:B0-----:R-:W2:Y:S04]  /*f460*/  LDL.LU.64 R10, [R1+0xfe8] ;  /* 0x000fe800010a7983 */ /* 0x001ea80000300a00 */
[----:B------:R-:W2:Y:S01]  /*f470*/  LDL.LU.64 R8, [R1+0xfe0] ;  /* 0x000fe00001087983 */ /* 0x000ea20000300a00 */
[----:B------:R-:W-:-:S02]  /*f480*/  IMAD.MOV.U32 R29, RZ, RZ, R12 ;  /* 0x000000ffff1d7224 */ /* 0x000fc400078e000c */
[----:B------:R-:W-:Y:S02]  /*f490*/  IMAD.MOV.U32 R28, RZ, RZ, R13 ;  /* 0x000000ffff1c7224 */ /* 0x000fe400078e000d */
[----:B------:R-:W4:Y:S04]  /*f4a0*/  LDL.LU.64 R12, [R1+0x70] ;  /* 0x00007000010c7983 */ /* 0x000f280000300a00 */
[----:B------:R-:W4:Y:S04]  /*f4b0*/  LDL.LU.64 R14, [R1+0x78] ;  /* 0x00007800010e7983 */ /* 0x000f280000300a00 */
[----:B------:R0:W-:Y:S01]  /*f4c0*/  STL.64 [R1+0xfc0], R24 ;  /* 0x000fc01801007387 */ /* 0x0001e20000100a00 */
[----:B--2---:R-:W-:Y:S03]  /*f4d0*/  HMMA.16816.F32.BF16 R8, R20, R24, R8 ;  /* 0x000000181408723c */ /* 0x004fe60000041808 */
[----:B0-----:R-:W2:Y:S11]  /*f4e0*/  LDL.64 R24, [R1+0x30] ;  /* 0x0000300001187983 */ /* 0x001eb60000100a00 */
[----:B------:R-:W-:Y:S09]  /*f4f0*/  @!UPT UIADD3 URZ, URZ, URZ, URZ ;  /* 0x0000003f3f3ff290 */ /* 0x000ff2000fffe03f */
[----:B------:R-:W-:Y:S04]  /*f500*/  STL.64 [R1+0xc0], R8 ;  /* 0x0000c00801007387 */ /* 0x000fe80000100a00 */
[----:B------:R-:W-:Y:S04]  /*f510*/  STL.64 [R1+0xc8], R10 ;  /* 0x0000c80a01007387 */ /* 0x000fe80000100a00 */
[----:B--2---:R0:W-:Y:S04]  /*f520*/  STL.64 [R1+0xfd0], R24 ;  /* 0x000fd01801007387 */ /* 0x0041e80000100a00 */
[----:B0-----:R-:W2:Y:S01]  /*f530*/  LDL.64 R24, [R1+0x50] ;  /* 0x0000500001187983 */ /* 0x001ea20000100a00 */
[----:B------:R-:W-:-:S02]  /*f540*/  IMAD.MOV.U32 R16, RZ, RZ, R2 ;  /* 0x000000ffff107224 */ /* 0x000fc400078e0002 */
[----:B------:R-:W-:Y:S01]  /*f550*/  IMAD.MOV.U32 R17, RZ, RZ, R0 ;  /* 0x000000ffff117224 */ /* 0x000fe200078e0000 */
[----:B--2---:R0:W-:Y:S04]  /*f560*/  STL.64 [R1+0xfd8], R24 ;  /* 0x000fd81801007387 */ /* 0x0041e80000100a00 */
[----:B0-----:R-:W2:Y:S04]  /*f570*/  LDL.LU.64 R24, [R1+0xb0] ;  /* 0x0000b00001187983 */ /* 0x001ea80000300a00 */
[----:B------:R-:W2:Y:S01]  /*f580*/  LDL.LU.64 R26, [R1+0xb8] ;  /* 0x0000b800011a7983 */ /* 0x000ea20000300a00 */
[C---:B----4-:R-:W-:Y:S03]  /*f590*/  HMMA.16816.F32.BF16 R12, R20.reuse, R4, R12 ;  /* 0x00000004140c723c */ /* 0x050fe6000004180c */
[----:B------:R-:W0:Y:S04]  /*f5a0*/  S2R R0, SR_TID.X ;  /* 0x0000000000007919 */ /* 0x000e280000002100 */
[----:B------:R-:W1:Y:S01]  /*f5b0*/  S2R R2, SR_TID.X ;  /* 0x0000000000027919 */ /* 0x000e620000002100 */
[----:B0-----:R-:W-:Y:S01]  /*f5c0*/  LOP3.LUT R0, R0, 0x7, RZ, 0xc0, !PT ;  /* 0x0000000700007812 */ /* 0x001fe200078ec0ff */
[----:B--2---:R-:W-:Y:S11]  /*f5d0*/  HMMA.16816.F32.BF16 R16, R20, R16, R24 ;  /* 0x000000101410723c */ /* 0x004ff60000041818 */
[----:B------:R-:W-:Y:S11]  /*f5e0*/  @!UPT UIADD3 URZ, URZ, URZ, URZ ;  /* 0x0000003f3f3ff290 */ /* 0x000ff6000fffe03f */
[----:B------:R-:W-:Y:S01]  /*f5f0*/  @!UPT UIADD3 URZ, URZ, URZ, URZ ;  /* 0x0000003f3f3ff290 */ /* 0x000fe2000fffe03f */
[----:B------:R-:W-:Y:S04]  /*f600*/  STL.64 [R1+0xb0], R16 ;  /* 0x0000b01001007387 */ /* 0x000fe80000100a00 */
[----:B------:R-:W-:Y:S04]  /*f610*/  STL.64 [R1+0xb8], R18 ;  /* 0x0000b81201007387 */ /* 0x000fe80000100a00 */
[----:B------:R-:W2:Y:S04]  /*f620*/  LDL.LU.64 R24, [R1+0xa0] ;  /* 0x0000a00001187983 */ /* 0x000ea80000300a00 */
[----:B------:R-:W2:Y:S04]  /*f630*/  LDL.LU.64 R26, [R1+0xa8] ;  /* 0x0000a800011a7983 */ /* 0x000ea80000300a00 */
[----:B---3--:R-:W-:Y:S04]  /*f640*/  STL.64 [R1+0xfb0], R6 ;  /* 0x000fb00601007387 */ /* 0x008fe80000100a00 */
[----:B------:R0:W-:Y:S04]  /*f650*/  STL.64 [R1+0xfa8], R4 ;  /* 0x000fa80401007387 */ /* 0x0001e80000100a00 */
[----:B------:R-:W-:Y:S04]  /*f660*/  STL.64 [R1+0x70], R12 ;  /* 0x0000700c01007387 */ /* 0x000fe80000100a00 */
[----:B------:R-:W-:Y:S04]  /*f670*/  STL.64 [R1+0x78], R14 ;  /* 0x0000780e01007387 */ /* 0x000fe80000100a00 */
[----:B0-----:R-:W3:Y:S04]  /*f680*/  LDL.LU.64 R4, [R1+0x90] ;  /* 0x0000900001047983 */ /* 0x001ee80000300a00 */
[----:B------:R-:W3:Y:S04]  /*f690*/  LDL.LU.64 R6, [R1+0x98] ;  /* 0x0000980001067983 */ /* 0x000ee80000300a00 */
[----:B------:R-:W2:Y:S01]  /*f6a0*/  LDL.LU.64 R20, [R1+0x60] ;  /* 0x0000600001147983 */ /* 0x000ea20000300a00 */
[----:B------:R-:W-:-:S02]  /*f6b0*/  IMAD R0, R0, 0x110, RZ ;  /* 0x0000011000007824 */ /* 0x000fc400078e02ff */
[C---:B-1----:R-:W-:Y:S02]  /*f6c0*/  IMAD.SHL.U32 R10, R2.reuse, 0x2, RZ ;  /* 0x00000002020a7824 */ /* 0x042fe400078e00ff */
[----:B------:R-:W-:-:S03]  /*f6d0*/  IMAD.SHL.U32 R11, R2, 0x80, RZ ;  /* 0x00000080020b7824 */ /* 0x000fc600078e00ff */
[C-C-:B------:R-:W-:Y:S02]  /*f6e0*/  LOP3.LUT R2, R0.reuse, 0x10, R10.reuse, 0x78, !PT ;  /* 0x0000001000027812 */ /* 0x140fe400078e780a */
[----:B------:R-:W-:-:S04]  /*f6f0*/  LOP3.LUT R0, R0, 0x10, R10, 0x78, !PT ;  /* 0x0000001000007812 */ /* 0x000fc800078e780a */
[----:B------:R-:W-:-:S04]  /*f700*/  LOP3.LUT R0, R0, 0x800, R11, 0xf8, !PT ;  /* 0x0000080000007812 */ /* 0x000fc800078ef80b */
[----:B------:R-:W-:-:S05]  /*f710*/  LOP3.LUT R0, R0, 0x40, RZ, 0x3c, !PT ;  /* 0x0000004000007812 */ /* 0x000fca00078e3cff */
[----:B------:R-:W-:Y:S01]  /*f720*/  LDSM.16.MT88.4 R12, [R0] ;  /* 0x00000000000c783b */ /* 0x000fe20000004200 */
[----:B------:R-:W-:-:S03]  /*f730*/  LOP3.LUT R2, R2, 0x800, R11, 0xf8, !PT ;  /* 0x0000080002027812 */ /* 0x000fc600078ef80b */
[----:B------:R-:W0:Y:S01]  /*f740*/  LDSM.16.MT88.4 R16, [R0+0x80] ;  /* 0x000080000010783b */ /* 0x000e220000004200 */
[----:B------:R-:W-:-:S05]  /*f750*/  LOP3.LUT R2, R2, 0x60, RZ, 0x3c, !PT ;  /* 0x0000006002027812 */ /* 0x000fca00078e3cff */
[----:B------:R-:W1:Y:S04]  /*f760*/  LDSM.16.MT88.4 R8, [R2] ;  /* 0x000000000208783b */ /* 0x000e680000004200 */
[----:B0-----:R-:W-:Y:S04]  /*f770*/  STL.64 [R1+0xfa0], R18 ;  /* 0x000fa01201007387 */ /* 0x001fe80000100a00 */
[----:B------:R0:W-:Y:S04]  /*f780*/  STL.64 [R1+0xf98], R16 ;  /* 0x000f981001007387 */ /* 0x0001e80000100a00 */
[----:B0-----:R-:W4:Y:S04]  /*f790*/  LDL.LU.64 R16, [R1+0x140] ;  /* 0x0001400001107983 */ /* 0x001f280000300a00 */
[----:B------:R-:W4:Y:S04]  /*f7a0*/  LDL.LU.64 R18, [R1+0x148] ;  /* 0x0001480001127983 */ /* 0x000f280000300a00 */
[----:B-1----:R-:W-:Y:S04]  /*f7b0*/  STL.64 [R1+0xf08], R10 ;  /* 0x000f080a01007387 */ /* 0x002fe80000100a00 */
[----:B------:R0:W-:Y:S04]  /*f7c0*/  STL.64 [R1+0xf00], R8 ;  /* 0x000f000801007387 */ /* 0x0001e80000100a00 */
[----:B0-----:R-:W3:Y:S01]  /*f7d0*/  LDL.64 R8, [R1+0x40] ;  /* 0x0000400001087983 */ /* 0x001ee20000100a00 */
[C---:B--2---:R-:W-:Y:S11]  /*f7e0*/  HMMA.16816.F32.BF16 R24, R12.reuse, R20, R24 ;  /* 0x000000140c18723c */ /* 0x044ff60000041818 */
[----:B------:R-:W-:Y:S11]  /*f7f0*/  @!UPT UIADD3 URZ, URZ, URZ, URZ ;  /* 0x0000003f3f3ff290 */ /* 0x000ff6000fffe03f */
[----:B------:R-:W-:Y:S01]  /*f800*/  @!UPT UIADD3 URZ, URZ, URZ, URZ ;  /* 0x0000003f3f3ff290 */ /* 0x000fe2000fffe03f */
[----:B------:R0:W-:Y:S04]  /*f810*/  STL.64 [R1+0xa0], R24 ;  /* 0x0000a01801007387 */ /* 0x0001e80000100a00 */
[----:B------:R-:W-:Y:S04]  /*f820*/  STL.64 [R1+0xa8], R26 ;  /* 0x0000a81a01007387 */ /* 0x000fe80000100a00 */
[----:B0-----:R-:W3:Y:S04]  /*f830*/  LDL.LU.64 R24, [R1+0xfd8] ;  /* 0x000fd80001187983 */ /* 0x001ee80000300a00 */
[----:B------:R0:W-:Y:S04]  /*f840*/  STL.64 [R1+0xfb8], R20 ;  /* 0x000fb81401007387 */ /* 0x0001e80000100a00 */
[----:B0-----:R-:W2:Y:S04]  /*f850*/  LDL.LU.64 R20, [R1+0x80] ;  /* 0x0000800001147983 */ /* 0x001ea80000300a00 */
[----:B------:R-:W2:Y:S01]  /*f860*/  LDL.LU.64 R22, [R1+0x88] ;  /* 0x0000880001167983 */ /* 0x000ea20000300a00 */
[C---:B---3--:R-:W-:Y:S01]  /*f870*/  HMMA.16816.F32.BF16 R4, R12.reuse, R24, R4 ;  /* 0x000000180c04723c */ /* 0x048fe20000041804 */
[----:B------:R-:W-:Y:S11]  /*f880*/  IMAD.MOV.U32 R0, RZ, RZ, R25 ;  /* 0x000000ffff007224 */ /* 0x000ff600078e0019 */
[----:B------:R-:W-:Y:S11]  /*f890*/  @!UPT UIADD3 URZ, URZ, URZ, URZ ;  /* 0x0000003f3f3ff290 */ /* 0x000ff6000fffe03f */
[----:B------:R-:W-:Y:S04]  /*f8a0*/  STL.64 [R1+0x90], R4 ;  /* 0x0000900401007387 */ /* 0x000fe80000100a00 */
[----:B------:R0:W-:Y:S02]  /*f8b0*/  STL.64 [R1+0x98], R6 ;  /* 0x0000980601007387 */ /* 0x0001e40000100a00 */
[----:B0-----:R-:W-:Y:S02]  /*f8c0*/  IMAD.MOV.U32 R6, RZ, RZ, R24 ;  /* 0x000000ffff067224 */ /* 0x001fe400078e0018 */
[----:B------:R-:W4:Y:S01]  /*f8d0*/  LDL.LU.64 R24, [R1+0xfd0] ;  /* 0x000fd00001187983 */ /* 0x000f220000300a00 */
[C---:B--2---:R-:W-:Y:S01]  /*f8e0*/  HMMA.16816.F32.BF16 R20, R12.reuse, R8, R20 ;  /* 0x000000080c14723c */ /* 0x044fe20000041814 */
[----:B------:R-:W-:Y:S11]  /*f8f0*/  IMAD.MOV.U32 R7, RZ, RZ, R9 ;  /* 0x000000ffff077224 */ /* 0x000ff600078e0009 */
[----:B------:R-:W-:Y:S11]  /*f900*/  @!UPT UIADD3 URZ, URZ, URZ, URZ ;  /* 0x0000003f3f3ff290 */ /* 0x000ff6000fffe03f */
[----:B------:R0:W-:Y:S02]  /*f910*/  STL.64 [R1+0x80], R20 ;  /* 0x0000801401007387 */ /* 0x0001e40000100a00 */
[----:B0-----:R-:W-:Y:S02]  /*f920*/  IMAD.MOV.U32 R20, RZ, RZ, R8 ;  /* 0x000000ffff147224 */ /* 0x001fe400078e0008 */
[----:B------:R0:W-:Y:S01]  /*f930*/  STL.64 [R1+0x88], R22 ;  /* 0x0000881601007387 */ /* 0x0001e20000100a00 */
[----:B----4-:R-:W-:Y:S01]  /*f940*/  HMMA.16816.F32.BF16 R8, R12, R24, R16 ;  /* 0x000000180c08723c */ /* 0x010fe20000041810 */
[----:B0-----:R-:W-:Y:S02]  /*f950*/  IMAD.MOV.U32 R22, RZ, RZ, R24 ;  /* 0x000000ffff167224 */ /* 0x001fe400078e0018 */
[----:B------:R-:W-:Y:S11]  /*f960*/  IMAD.MOV.U32 R21, RZ, RZ, R25 ;  /* 0x000000ffff157224 */ /* 0x000ff600078e0019 */
[----:B------:R-:W-:Y:S09]  /*f970*/  @!UPT UIADD3 URZ, URZ, URZ, URZ ;  /* 0x0000003f3f3ff290 */ /* 0x000ff2000fffe03f */
[----:B------:R0:W-:Y:S04]  /*f980*/  STL.64 [R1+0x140], R8 ;  /* 0x0001400801007387 */ /* 0x0001e80000100a00 */
[----:B------:R1:W-:Y:S04]  /*f990*/  STL.64 [R1+0x148], R10 ;  /* 0x0001480a01007387 */ /* 0x0003e80000100a00 */
[----:B------:R-:W2:Y:S04]  /*f9a0*/  LDL.LU.64 R24, [R1+0x2a0] ;  /* 0x0002a00001187983 */ /* 0x000ea80000300a00 */
[----:B------:R-:W2:Y:S04]  /*f9b0*/  LDL.LU.64 R26, [R1+0x2a8] ;  /* 0x0002a800011a7983 */ /* 0x000ea80000300a00 */
[----:B------:R-:W3:Y:S04]  /*f9c0*/  LDL.LU.64 R16, [R1+0x2b0] ;  /* 0x0002b00001107983 */ /* 0x000ee80000300a00 */
[----:B------:R-:W3:Y:S04]  /*f9d0*/  LDL.LU.64 R18, [R1+0x2b8] ;  /* 0x0002b80001127983 */ /* 0x000ee80000300a00 */
[----:B0-----:R-:W4:Y:S04]  /*f9e0*/  LDL.LU.64 R8, [R1+0x380] ;  /* 0x0003800001087983 */ /* 0x001f280000300a00 */
[----:B-1----:R-:W2:Y:S04]  /*f9f0*/  LDL.LU.64 R10, [R1+0x388] ;  /* 0x00038800010a7983 */ /* 0x002ea80000300a00 */
[----:B--2---:R-:W-:Y:S04]  /*fa00*/  STL.64 [R1+0xf18], R10 ;  /* 0x000f180a01007387 */ /* 0x004fe80000100a00 */
[----:B----4-:R0:W-:Y:S04]  /*fa10*/  STL.64 [R1+0xf10], R8 ;  /* 0x000f100801007387 */ /* 0x0101e80000100a00 */
[----:B0-----:R-:W2:Y:S04]  /*fa20*/  LDL.LU.64 R8, [R1+0x390] ;  /* 0x0003900001087983 */ /* 0x001ea80000300a00 */
[----:B------:R-:W4:Y:S04]  /*fa30*/  LDL.LU.64 R10, [R1+0x398] ;  /* 0x00039800010a7983 */ /* 0x000f280000300a00 */
[----:B----4-:R-:W-:Y:S04]  /*fa40*/  STL.64 [R1+0xf28], R10 ;  /* 0x000f280a01007387 */ /* 0x010fe80000100a00 */
[----:B--2---:R0:W-:Y:S04]  /*fa50*/  STL.64 [R1+0xf20], R8 ;  /* 0x000f200801007387 */ /* 0x0041e80000100a00 */
[----:B0-----:R-:W2:Y:S04]  /*fa60*/  LDL.LU.64 R8, [R1+0x360] ;  /* 0x0003600001087983 */ /* 0x001ea80000300a00 */
[----:B------:R-:W4:Y:S04]  /*fa70*/  LDL.LU.64 R10, [R1+0x368] ;  /* 0x00036800010a7983 */ /* 0x000f280000300a00 */
[----:B----4-:R-:W-:Y:S04]  /*fa80*/  STL.64 [R1+0xf38], R10 ;  /* 0x000f380a01007387 */ /* 0x010fe80000100a00 */
[----:B--2---:R0:W-:Y:S02]  /*fa90*/  STL.64 [R1+0xf30], R8 ;  /* 0x000f300801007387 */ /* 0x0041e40000100a00 */
[----:B0-----:R-:W-:-:S02]  /*faa0*/  IMAD.MOV.U32 R8, RZ, RZ, R29 ;  /* 0x000000ffff087224 */ /* 0x001fc400078e001d */
[----:B------:R-:W-:Y:S01]  /*fab0*/  IMAD.MOV.U32 R9, RZ, RZ, R28 ;  /* 0x000000ffff097224 */ /* 0x000fe200078e001c */
[----:B------:R-:W2:Y:S06]  /*fac0*/  LDL.LU R29, [R1+0xfc8] ;  /* 0x000fc800011d7983 */ /* 0x000eac0000300800 */
[----:B------:R-:W-:Y:S11]  /*fad0*/  HMMA.16816.F32.BF16 R24, R12, R8, R24 ;  /* 0x000000080c18723c */ /* 0x000ff60000041818 */
[----:B------:R-:W-:Y:S11]  /*fae0*/  @!UPT UIADD3 URZ, URZ, URZ, URZ ;  /* 0x0000003f3f3ff290 */ /* 0x000ff6000fffe03f */
[----:B------:R-:W-:Y:S01]  /*faf0*/  @!UPT UIADD3 URZ, URZ, URZ, URZ ;  /* 0x0000003f3f3ff290 */ /* 0x000fe2000fffe03f */
[----:B------:R0:W-:Y:S04]  /*fb00*/  STL.64 [R1+0x2a0], R24 ;  /* 0x0002a01801007387 */ /* 0x0001e80000100a00 */
[----:B------:R-:W-:Y:S04]  /*fb10*/  STL.64 [R1+0x2a8], R26 ;  /* 0x0002a81a01007387 */ /* 0x000fe80000100a00 */
[----:B0-----:R-:W3:Y:S04]  /*fb20*/  LDL.LU.64 R24, [R1+0xfc0] ;  /* 0x000fc00001187983 */ /* 0x001ee80000300a00 */
[----:B------:R-:W4:Y:S04]  /*fb30*/  LDL.LU.64 R4, [R1] ;  /* 0x0000000001047983 */ /* 0x000f280000300a00 */
[----:B------:R0:W-:Y:S02]  /*fb40*/  STL.64 [R1+0xf48], R8 ;  /* 0x000f480801007387 */ /* 0x0001e40000100a00 */
        /* <DEDUP_REMOVED lines=9> */
[----:B------:R-:W4:Y:S04]  /*fbe0*/  LDL.LU.64 R20, [R1+0x2d0] ;  /* 0x0002d00001147983 */ /* 0x000f280000300a00 */
[----:B------:R-:W4:Y:S01]  /*fbf0*/  LDL.LU.64 R22, [R1+0x2d8] ;  /* 0x0002d80001167983 */ /* 0x000f220000300a00 */
[C---:B---3--:R-:W-:Y:S11]  /*fc00*/  HMMA.16816.F32.BF16 R8, R12.reuse, R24, R16 ;  /* 0x000000180c08723c */ /* 0x048ff60000041810 */
[----:B------:R-:W-:Y:S11]  /*fc10*/  @!UPT UIADD3 URZ, URZ, URZ, URZ ;  /* 0x0000003f3f3ff290 */ /* 0x000ff6000fffe03f */
[----:B------:R-:W-:Y:S01]  /*fc20*/  @!UPT UIADD3 URZ, URZ, URZ, URZ ;  /* 0x0000003f3f3ff290 */ /* 0x000fe2000fffe03f */
[----:B------:R0:W-:Y:S04]  /*fc30*/  STL.64 [R1+0x2b0], R8 ;  /* 0x0002b00801007387 */ /* 0x0001e80000100a00 */
[----:B------:R1:W-:Y:S04]  /*fc40*/  STL.64 [R1+0x2b8], R10 ;  /* 0x0002b80a01007387 */ /* 0x0003e80000100a00 */
[----:B------:R-:W3:Y:S04]  /*fc50*/  LDL.LU.64 R16, [R1+0x2c0] ;  /* 0x0002c00001107983 */ /* 0x000ee80000300a00 */
[----:B------:R-:W3:Y:S04]  /*fc60*/  LDL.LU.64 R18, [R1+0x2c8] ;  /* 0x0002c80001127983 */ /* 0x000ee80000300a00 */
[----:B0-----:R-:W2:Y:S04]  /*fc70*/  LDL.LU.64 R8, [R1+0x2f0] ;  /* 0x0002f00001087983 */ /* 0x001ea80000300a00 */
[----:B-1----:R-:W2:Y:S04]  /*fc80*/  LDL.LU.64 R10, [R1+0x2f8] ;  /* 0x0002f800010a7983 */ /* 0x002ea80000300a00 */
[----:B------:R0:W-:Y:S04]  /*fc90*/  STL.64 [R1+0xf40], R24 ;  /* 0x000f401801007387 */ /* 0x0001e80000100a00 */
[----:B0-----:R-:W2:Y:S04]  /*fca0*/  LDL.LU.64 R24, [R1+0x350] ;  /* 0x0003500001187983 */ /* 0x001ea80000300a00 */
[----:B------:R-:W2:Y:S04]  /*fcb0*/  LDL.LU.64 R26, [R1+0x358] ;  /* 0x00035800011a7983 */ /* 0x000ea80000300a00 */
[----:B--2---:R-:W-:Y:S04]  /*fcc0*/  STL.64 [R1+0xf58], R26 ;  /* 0x000f581a01007387 */ /* 0x004fe80000100a00 */
[----:B------:R0:W-:Y:S04]  /*fcd0*/  STL.64 [R1+0xf50], R24 ;  /* 0x000f501801007387 */ /* 0x0001e80000100a00 */
[----:B0-----:R-:W2:Y:S04]  /*fce0*/  LDL.LU.64 R24, [R1+0x340] ;  /* 0x0003400001187983 */ /* 0x001ea80000300a00 */
[----:B------:R-:W2:Y:S01]  /*fcf0*/  LDL.LU.64 R26, [R1+0x348] ;  /* 0x00034800011a7983 */ /* 0x000ea20000300a00 */
[----:B----4-:R-:W-:Y:S03]  /*fd00*/  HMMA.16816.F32.BF16 R20, R12, R4, R20 ;  /* 0x000000040c14723c */ /* 0x010fe60000041814 */
[----:B--2---:R-:W-:Y:S04]  /*fd10*/  STL.64 [R1+0xf70], R26 ;  /* 0x000f701a01007387 */ /* 0x004fe80000100a00 */
[----:B------:R0:W-:Y:S04]  /*fd20*/  STL.64 [R1+0xf68], R24 ;  /* 0x000f681801007387 */ /* 0x0001e80000100a00 */
[----:B0-----:R-:W2:Y:S04]  /*fd30*/  LDL.LU.64 R24, [R1+0x330] ;  /* 0x0003300001187983 */ /* 0x001ea80000300a00 */
[----:B------:R-:W4:Y:S01]  /*fd40*/  LDL.LU.64 R26, [R1+0x338] ;  /* 0x00033800011a7983 */ /* 0x000f220000300a00 */
[----:B------:R-:W-:-:S03]  /*fd50*/  IMAD.MOV.U32 R0, RZ, RZ, R5 ;  /* 0x000000ffff007224 */ /* 0x000fc600078e0005 */
[----:B----4-:R-:W-:Y:S04]  /*fd60*/  STL.64 [R1+0xf88], R26 ;  /* 0x000f881a01007387 */ /* 0x010fe80000100a00 */
[----:B--2---:R0:W-:Y:S04]  /*fd70*/  STL.64 [R1+0xf80], R24 ;  /* 0x000f801801007387 */ /* 0x0041e80000100a00 */
[----:B0-----:R-:W2:Y:S04]  /*fd80*/  LDL.LU.64 R24, [R1+0x320] ;  /* 0x0003200001187983 */ /* 0x001ea80000300a00 */
[----:B------:R-:W2:Y:S04]  /*fd90*/  LDL.LU.64 R26, [R1+0x328] ;  /* 0x00032800011a7983 */ /* 0x000ea80000300a00 */
[----:B------:R0:W-:Y:S04]  /*fda0*/  STL.64 [R1+0x2d0], R20 ;  /* 0x0002d01401007387 */ /* 0x0001e80000100a00 */
[----:B------:R1:W-:Y:S04]  /*fdb0*/  STL.64 [R1+0x2d8], R22 ;  /* 0x0002d81601007387 */ /* 0x0003e80000100a00 */
[----:B0-----:R-:W4:Y:S01]  /*fdc0*/  LDL.LU.64 R20, [R1+0xfb8] ;  /* 0x000fb80001147983 */ /* 0x001f220000300a00 */
[----:B-1----:R-:W-:-:S03]  /*fdd0*/  IMAD.MOV.U32 R22, RZ, RZ, R4 ;  /* 0x000000ffff167224 */ /* 0x002fc600078e0004 */
[----:B------:R-:W2:Y:S04]  /*fde0*/  LDL.LU.64 R6, [R1+0xfb0] ;  /* 0x000fb00001067983 */ /* 0x000ea80000300a00 */
[----:B------:R-:W3:Y:S02]  /*fdf0*/  LDL.LU.64 R4, [R1+0xfa8] ;  /* 0x000fa80001047983 */ /* 0x000ee40000300a00 */
[----:B---3--:R-:W-:Y:S02]  /*fe00*/  HMMA.16816.F32.BF16 R12, R12, R4, R16 ;  /* 0x000000040c0c723c */ /* 0x008fe40000041810 */
[----:B------:R-:W4:Y:S04]  /*fe10*/  LDL.LU.64 R18, [R1+0xfa0] ;  /* 0x000fa00001127983 */ /* 0x000f280000300a00 */
[----:B------:R-:W4:Y:S11]  /*fe20*/  LDL.LU.64 R16, [R1+0xf98] ;  /* 0x000f980001107983 */ /* 0x000f360000300a00 */
[----:B------:R-:W-:Y:S06]  /*fe30*/  @!UPT UIADD3 URZ, URZ, URZ, URZ ;  /* 0x0000003f3f3ff290 */ /* 0x000fec000fffe03f */
[----:B------:R-:W-:Y:S04]  /*fe40*/  STL.64 [R1+0x2c0], R12 ;  /* 0x0002c00c01007387 */ /* 0x000fe80000100a00 */
[----:B------:R-:W-:Y:S01]  /*fe50*/  STL.64 [R1+0x2c8], R14 ;  /* 0x0002c80e01007387 */ /* 0x000fe20000100a00 */
[C---:B----4-:R-:W-:Y:S11]  /*fe60*/  HMMA.16816.F32.BF16 R8, R16.reuse, R20, R8 ;  /* 0x000000141008723c */ /* 0x050ff60000041808 */
[----:B------:R-:W-:Y:S11]  /*fe70*/  @!UPT UIADD3 URZ, URZ, URZ, URZ ;  /* 0x0000003f3f3ff290 */ /* 0x000ff6000fffe03f */
[----:B------:R-:W-:Y:S01]  /*fe80*/  @!UPT UIADD3 URZ, URZ, URZ, URZ ;  /* 0x0000003f3f3ff290 */ /* 0x000fe2000fffe03f */
        /* <DEDUP_REMOVED lines=39> */
[----:B------:R-:W-:Y:S01]  /*10100*/  IMAD.MOV.U32 R13, RZ, RZ, R0 ;  /* 0x000000ffff0d7224 */ /* 0x000fe200078e0000 */
[----:B------:R0:W-:Y:S04]  /*10110*/  STL.64 [R1+0xed0], R24 ;  /* 0x000ed01801007387 */ /* 0x0001e80000100a00 */
[----:B0-----:R-:W3:Y:S04]  /*10120*/  LDL.LU.64 R24, [R1+0x3a0] ;  /* 0x0003a00001187983 */ /* 0x001ee80000300a00 */
[----:B------:R-:W3:Y:S01]  /*10130*/  LDL.LU.64 R26, [R1+0x3a8] ;  /* 0x0003a800011a7983 */ /* 0x000ee20000300a00 */
[C---:B--2---:R-:W-:Y:S11]  /*10140*/  HMMA.16816.F32.BF16 R8, R16.reuse, R12, R8 ;  /* 0x0000000c1008723c */ /* 0x044ff60000041808 */
[----:B------:R-:W-:Y:S11]  /*10150*/  @!UPT UIADD3 URZ, URZ, URZ, URZ ;  /* 0x0000003f3f3ff290 */ /* 0x000ff6000fffe03f */
[----:B------:R-:W-:Y:S01]  /*10160*/  @!UPT UIADD3 URZ, URZ, URZ, URZ ;  /* 0x0000003f3f3ff290 */ /* 0x000fe2000fffe03f */
[----:B------:R-:W-:Y:S04]  /*10170*/  STL.64 [R1+0x390], R8 ;  /* 0x0003900801007387 */ /* 0x000fe80000100a00 */
[----:B------:R0:W-:Y:S04]  /*10180*/  STL.64 [R1+0x398], R10 ;  /* 0x0003980a01007387 */ /* 0x0001e80000100a00 */
[----:B0-----:R-:W2:Y:S04]  /*10190*/  LDL.LU.64 R10, [R1+0xf18] ;  /* 0x000f1800010a7983 */ /* 0x001ea80000300a00 */
[----:B------:R-:W2:Y:S02]  /*101a0*/  LDL.LU.64 R8, [R1+0xf10] ;  /* 0x000f100001087983 */ /* 0x000ea40000300a00 */
[----:B--2---:R-:W-:Y:S02]  /*101b0*/  HMMA.16816.F32.BF16 R16, R16, R4, R8 ;  /* 0x000000041010723c */ /* 0x004fe40000041808 */
[----:B------:R-:W3:Y:S04]  /*101c0*/  LDL.LU.64 R10, [R1+0xf08] ;  /* 0x000f0800010a7983 */ /* 0x000ee80000300a00 */
[----:B------:R-:W3:Y:S04]  /*101d0*/  LDL.LU.64 R8, [R1+0xf00] ;  /* 0x000f000001087983 */ /* 0x000ee80000300a00 */
[----:B------:R-:W-:Y:S04]  /*101e0*/  STL.64 [R1+0xea8], R6 ;  /* 0x000ea80601007387 */ /* 0x000fe80000100a00 */
[----:B------:R3:W-:Y:S01]  /*101f0*/  STL.64 [R1+0xea0], R4 ;  /* 0x000ea00401007387 */ /* 0x0007e20000100a00 */
[----:B------:R-:W-:-:S02]  /*10200*/  IMAD.MOV.U32 R14, RZ, RZ, R20 ;  /* 0x000000ffff0e7224 */ /* 0x000fc400078e0014 */
[----:B------:R-:W-:-:S06]  /*10210*/  IMAD.MOV.U32 R0, RZ, RZ, R21 ;  /* 0x000000ffff007224 */ /* 0x000fcc00078e0015 */
[----:B------:R-:W-:Y:S04]  /*10220*/  STL.64 [R1+0x380], R16 ;  /* 0x0003801001007387 */ /* 0x000fe80000100a00 */
[----:B------:R-:W-:Y:S04]  /*10230*/  STL.64 [R1+0x388], R18 ;  /* 0x0003881201007387 */ /* 0x000fe80000100a00 */
[----:B------:R-:W0:Y:S01]  /*10240*/  LDSM.16.MT88.4 R16, [R2+0x80] ;  /* 0x000080000210783b */ /* 0x000e220000004200 */
[C---:B---3--:R-:W-:Y:S11]  /*10250*/  HMMA.16816.F32.BF16 R4, R8.reuse, R20, R24 ;  /* 0x000000140804723c */ /* 0x048ff60000041818 */
[----:B------:R-:W-:Y:S11]  /*10260*/  @!UPT UIADD3 URZ, URZ, URZ, URZ ;  /* 0x0000003f3f3ff290 */ /* 0x000ff6000fffe03f */
[----:B------:R-:W-:Y:S01]  /*10270*/  @!UPT UIADD3 URZ, URZ, URZ, URZ ;  /* 0x0000003f3f3ff290 */ /* 0x000fe2000fffe03f */
[----:B------:R-:W-:Y:S04]  /*10280*/  STL.64 [R1+0x3a0], R4 ;  /* 0x0003a00401007387 */ /* 0x000fe80000100a00 */
[----:B------:R-:W-:Y:S04]  /*10290*/  STL.64 [R1+0x3a8], R6 ;  /* 0x0003a80601007387 */ /* 0x000fe80000100a00 */
[----:B------:R-:W2:Y:S04]  /*102a0*/  LDL.LU.64 R20, [R1+0x3b0] ;  /* 0x0003b00001147983 */ /* 0x000ea80000300a00 */
[----:B------:R-:W2:Y:S04]  /*102b0*/  LDL.LU.64 R22, [R1+0x3b8] ;  /* 0x0003b80001167983 */ /* 0x000ea80000300a00 */
[----:B------:R-:W-:Y:S04]  /*102c0*/  STL [R1+0xef8], R14 ;  /* 0x000ef80e01007387 */ /* 0x000fe80000100800 */
[----:B------:R1:W-:Y:S04]  /*102d0*/  STL.64 [R1+0xef0], R12 ;  /* 0x000ef00c01007387 */ /* 0x0003e80000100a00 */
[----:B-1----:R-:W2:Y:S04]  /*102e0*/  LDL.LU.64 R12, [R1+0x50] ;  /* 0x00005000010c7983 */ /* 0x002ea80000300a00 */
[----:B------:R-:W3:Y:S04]  /*102f0*/  LDL.LU.64 R24, [R1+0x3d0] ;  /* 0x0003d00001187983 */ /* 0x000ee80000300a00 */
[----:B------:R-:W4:Y:S04]  /*10300*/  LDL.LU.64 R26, [R1+0x3d8] ;  /* 0x0003d800011a7983 */ /* 0x000f280000300a00 */
[----:B----4-:R-:W-:Y:S04]  /*10310*/  STL.64 [R1+0xee0], R26 ;  /* 0x000ee01a01007387 */ /* 0x010fe80000100a00 */
[----:B---3--:R1:W-:Y:S04]  /*10320*/  STL.64 [R1+0xed8], R24 ;  /* 0x000ed81801007387 */ /* 0x0083e80000100a00 */
[----:B-1----:R-:W3:Y:S04]  /*10330*/  LDL.LU.64 R24, [R1+0x40] ;  /* 0x0000400001187983 */ /* 0x002ee80000300a00 */
[----:B------:R-:W4:Y:S04]  /*10340*/  LDL.LU.64 R4, [R1+0x3f0] ;  /* 0x0003f00001047983 */ /* 0x000f280000300a00 */
[----:B------:R-:W3:Y:S01]  /*10350*/  LDL.LU.64 R6, [R1+0x3f8] ;  /* 0x0003f80001067983 */ /* 0x000ee20000300a00 */
[----:B--2---:R-:W-:Y:S03]  /*10360*/  HMMA.16816.F32.BF16 R20, R8, R12, R20 ;  /* 0x0000000c0814723c */ /* 0x004fe60000041814 */
[----:B---3--:R-:W-:Y:S04]  /*10370*/  STL.64 [R1+0xeb8], R6 ;  /* 0x000eb80601007387 */ /* 0x008fe80000100a00 */
[----:B----4-:R1:W-:Y:S04]  /*10380*/  STL.64 [R1+0xeb0], R4 ;  /* 0x000eb00401007387 */ /* 0x0103e80000100a00 */
[----:B-1----:R-:W2:Y:S01]  /*10390*/  LDL.LU.64 R4, [R1+0x20] ;  /* 0x0000200001047983 */ /* 0x002ea20000300a00 */
[----:B------:R-:W-:-:S03]  /*103a0*/  IMAD.MOV.U32 R15, RZ, RZ, R13 ;  /* 0x000000ffff0f7224 */ /* 0x000fc600078e000d */
[----:B--2---:R1:W-:Y:S04]  /*103b0*/  STL.64 [R1+0xee8], R4 ;  /* 0x000ee80401007387 */ /* 0x0043e80000100a00 */
[----:B-1----:R-:W2:Y:S04]  /*103c0*/  LDL.LU.64 R4, [R1+0x3c0] ;  /* 0x0003c00001047983 */ /* 0x002ea80000300a00 */
[----:B------:R-:W2:Y:S04]  /*103d0*/  LDL.LU.64 R6, [R1+0x3c8] ;  /* 0x0003c80001067983 */ /* 0x000ea80000300a00 */
[----:B0-----:R-:W-:Y:S04]  /*103e0*/  STL.64 [R1+0xe90], R18 ;  /* 0x000e901201007387 */ /* 0x001fe80000100a00 */
[----:B------:R0:W-:Y:S04]  /*103f0*/  STL.64 [R1+0xe88], R16 ;  /* 0x000e881001007387 */ /* 0x0001e80000100a00 */
[----:B0-----:R-:W3:Y:S04]  /*10400*/  LDL.LU.64 R16, [R1+0x30] ;  /* 0x0000300001107983 */ /* 0x001ee80000300a00 */
[----:B------:R0:W-:Y:S04]  /*10410*/  STL.64 [R1+0x3b0], R20 ;  /* 0x0003b01401007387 */ /* 0x0001e80000100a00 */
[----:B------:R1:W-:Y:S04]  /*10420*/  STL.64 [R1+0x3b8], R22 ;  /* 0x0003b81601007387 */ /* 0x0003e80000100a00 */
[----:B------:R-:W4:Y:S01]  /*10430*/  LDL.LU R14, [R1+0xef8] ;  /* 0x000ef800010e7983 */ /* 0x000f220000300800 */
[----:B0-----:R-:W-:-:S03]  /*10440*/  IMAD.MOV.U32 R20, RZ, RZ, R12 ;  /* 0x000000ffff147224 */ /* 0x001fc600078e000c */
[----:B------:R-:W3:Y:S01]  /*10450*/  LDL.LU.64 R12, [R1+0xef0] ;  /* 0x000ef000010c7983 */ /* 0x000ee20000300a00 */
[----:B------:R-:W-:Y:S02]  /*10460*/  IMAD.MOV.U32 R21, RZ, RZ, R25 ;  /* 0x000000ffff157224 */ /* 0x000fe400078e0019 */
[----:B-1----:R-:W-:Y:S01]  /*10470*/  IMAD.MOV.U32 R22, RZ, RZ, R24 ;  /* 0x000000ffff167224 */ /* 0x002fe200078e0018 */
[----:B--2---:R-:W-:Y:S01]  /*10480*/  HMMA.16816.F32.BF16 R4, R8, R24, R4 ;  /* 0x000000180804723c */ /* 0x004fe20000041804 */
[----:B----4-:R-:W-:Y:S04]  /*10490*/  STL.64 [R1+0xec8], R14 ;  /* 0x000ec80e01007387 */ /* 0x010fe80000100a00 */
[----:B---3--:R0:W-:Y:S04]  /*104a0*/  STL.64 [R1+0xec0], R12 ;  /* 0x000ec00c01007387 */ /* 0x0081e80000100a00 */
[----:B0-----:R-:W2:Y:S04]  /*104b0*/  LDL.LU.64 R12, [R1+0x3e0] ;  /* 0x0003e000010c7983 */ /* 0x001ea80000300a00 */
[----:B------:R-:W2:Y:S10]  /*104c0*/  LDL.LU.64 R14, [R1+0x3e8] ;  /* 0x0003e800010e7983 */ /* 0x000eb40000300a00 */
[----:B------:R0:W-:Y:S04]  /*104d0*/  STL.64 [R1+0x3c0], R4 ;  /* 0x0003c00401007387 */ /* 0x0001e80000100a00 */
[----:B------:R-:W-:Y:S04]  /*104e0*/  STL.64 [R1+0x3c8], R6 ;  /* 0x0003c80601007387 */ /* 0x000fe80000100a00 */
[----:B0-----:R-:W2:Y:S04]  /*104f0*/  LDL.LU.64 R4, [R1+0xee8] ;  /* 0x000ee80001047983 */ /* 0x001ea80000300a00 */
[----:B------:R-:W3:Y:S04]  /*10500*/  LDL.LU.64 R26, [R1+0xee0] ;  /* 0x000ee000011a7983 */ /* 0x000ee80000300a00 */
[----:B------:R-:W3:Y:S04]  /*10510*/  LDL.LU.64 R24, [R1+0xed8] ;  /* 0x000ed80001187983 */ /* 0x000ee80000300a00 */
[----:B------:R-:W0:Y:S04]  /*10520*/  S2R R28, SR_TID.X ;  /* 0x00000000001c7919 */ /* 0x000e280000002100 */
[----:B------:R-:W1:Y:S01]  /*10530*/  S2R R2, SR_TID.X ;  /* 0x0000000000027919 */ /* 0x000e620000002100 */
[----:B0-----:R-:W-:Y:S01]  /*10540*/  LOP3.LUT R28, R28, 0x7, RZ, 0xc0, !PT ;  /* 0x000000071c1c7812 */ /* 0x001fe200078ec0ff */
[----:B-1----:R-:W-:-:S04]  /*10550*/  IMAD.SHL.U32 R19, R2, 0x80, RZ ;  /* 0x0000008002137824 */ /* 0x002fc800078e00ff */
[----:B------:R-:W-:Y:S02]  /*10560*/  IMAD R23, R28, 0x110, RZ ;  /* 0x000001101c177824 */ /* 0x000fe400078e02ff */
[----:B------:R-:W-:-:S05]  /*10570*/  IMAD.SHL.U32 R18, R2, 0x2, RZ ;  /* 0x0000000202127824 */ /* 0x000fca00078e00ff */
[----:B------:R-:W-:-:S04]  /*10580*/  LOP3.LUT R23, R23, 0x10, R18, 0x78, !PT ;  /* 0x0000001017177812 */ /* 0x000fc800078e7812 */
[----:B------:R-:W-:Y:S01]  /*10590*/  LOP3.LUT R23, R23, 0x800, R19, 0xf8, !PT ;  /* 0x0000080017177812 */ /* 0x000fe200078ef813 */
[C---:B--2---:R-:W-:Y:S08]  /*105a0*/  HMMA.16816.F32.BF16 R12, R8.reuse, R4, R12 ;  /* 0x00000004080c723c */ /* 0x044ff0000004180c */
[----:B---3--:R-:W-:Y:S01]  /*105b0*/  HMMA.16816.F32.BF16 R24, R8, R16, R24 ;  /* 0x000000100818723c */ /* 0x008fe20000041818 */
[----:B------:R-:W-:-:S02]  /*105c0*/  IMAD.MOV.U32 R2, RZ, RZ, R4 ;  /* 0x000000ffff027224 */ /* 0x000fc400078e0004 */
[----:B------:R-:W-:Y:S11]  /*105d0*/  IMAD.MOV.U32 R28, RZ, RZ, R5 ;  /* 0x000000ffff1c7224 */ /* 0x000ff600078e0005 */
[----:B------:R-:W-:Y:S09]  /*105e0*/  @!UPT UIADD3 URZ, URZ, URZ, URZ ;  /* 0x0000003f3f3ff290 */ /* 0x000ff2000fffe03f */
[----:B------:R0:W-:Y:S04]  /*105f0*/  STL.64 [R1+0x3d0], R24 ;  /* 0x0003d01801007387 */ /* 0x0001e80000100a00 */
[----:B------:R-:W-:Y:S04]  /*10600*/  STL.64 [R1+0x3d8], R26 ;  /* 0x0003d81a01007387 */ /* 0x000fe80000100a00 */
[----:B0-----:R-:W2:Y:S04]  /*10610*/  LDL.LU.64 R24, [R1+0xed0] ;  /* 0x000ed00001187983 */ /* 0x001ea80000300a00 */
[----:B------:R-:W-:Y:S04]  /*10620*/  STL.64 [R1+0x3e0], R12 ;  /* 0x0003e00c01007387 */ /* 0x000fe80000100a00 */
[----:B------:R0:W-:Y:S04]  /*10630*/  STL.64 [R1+0x3e8], R14 ;  /* 0x0003e80e01007387 */ /* 0x0001e80000100a00 */
[----:B0-----:R-:W3:Y:S04]  /*10640*/  LDL.LU.64 R14, [R1+0xec8] ;  /* 0x000ec800010e7983 */ /* 0x001ee80000300a00 */
[----:B------:R-:W4:Y:S04]  /*10650*/  LDL.LU.64 R12, [R1+0xec0] ;  /* 0x000ec000010c7983 */ /* 0x000f280000300a00 */
[----:B------:R-:W2:Y:S04]  /*10660*/  LDL.LU.64 R6, [R1+0xeb8] ;  /* 0x000eb80001067983 */ /* 0x000ea80000300a00 */
[----:B------:R-:W2:Y:S01]  /*10670*/  LDL.LU.64 R4, [R1+0xeb0] ;  /* 0x000eb00001047983 */ /* 0x000ea20000300a00 */
[----:B------:R-:W-:-:S02]  /*10680*/  IMAD.MOV.U32 R27, RZ, RZ, R16 ;  /* 0x000000ffff1b7224 */ /* 0x000fc400078e0010 */
[----:B------:R-:W-:Y:S02]  /*10690*/  IMAD.MOV.U32 R26, RZ, RZ, R17 ;  /* 0x000000ffff1a7224 */ /* 0x000fe400078e0011 */
[----:B------:R-:W4:Y:S04]  /*106a0*/  LDL.LU.64 R16, [R1+0x410] ;  /* 0x0004100001107983 */ /* 0x000f280000300a00 */
[----:B------:R-:W4:Y:S01]  /*106b0*/  LDL.LU.64 R18, [R1+0x418] ;  /* 0x0004180001127983 */ /* 0x000f220000300a00 */
[C---:B--2---:R-:W-:Y:S08]  /*106c0*/  HMMA.16816.F32.BF16 R4, R8.reuse, R24, R4 ;  /* 0x000000180804723c */ /* 0x044ff00000041804 */
[----:B----4-:R-:W-:Y:S11]  /*106d0*/  HMMA.16816.F32.BF16 R16, R8, R12, R16 ;  /* 0x0000000c0810723c */ /* 0x010ff60000041810 */
[----:B------:R-:W-:Y:S04]  /*106e0*/  @!UPT UIADD3 URZ, URZ, URZ, URZ ;  /* 0x0000003f3f3ff290 */ /* 0x000fe8000fffe03f */
[----:B------:R-:W-:Y:S04]  /*106f0*/  STL.64 [R1+0x3f0], R4 ;  /* 0x0003f00401007387 */ /* 0x000fe80000100a00 */
[----:B------:R0:W-:Y:S04]  /*10700*/  STL.64 [R1+0x3f8], R6 ;  /* 0x0003f80601007387 */ /* 0x0001e80000100a00 */
[----:B0-----:R-:W2:Y:S04]  /*10710*/  LDL.LU.64 R6, [R1+0xea8] ;  /* 0x000ea80001067983 */ /* 0x001ea80000300a00 */
[----:B------:R-:W4:Y:S04]  /*10720*/  LDL.LU.64 R4, [R1+0xea0] ;  /* 0x000ea00001047983 */ /* 0x000f280000300a00 */
[----:B------:R0:W-:Y:S02]  /*10730*/  STL.64 [R1+0xe10], R24 ;  /* 0x000e101801007387 */ /* 0x0001e40000100a00 */
[----:B0-----:R-:W-:-:S02]  /*10740*/  IMAD.MOV.U32 R24, RZ, RZ, R2 ;  /* 0x000000ffff187224 */ /* 0x001fc400078e0002 */
[----:B------:R-:W-:Y:S01]  /*10750*/  IMAD.MOV.U32 R25, RZ, RZ, R28 ;  /* 0x000000ffff197224 */ /* 0x000fe200078e001c */
[----:B------:R-:W2:Y:S04]  /*10760*/  LDL.LU R2, [R1+0xe9c] ;  /* 0x000e9c0001027983 */ /* 0x000ea80000300800 */
[----:B------:R-:W2:Y:S04]  /*10770*/  LDL.LU R28, [R1+0xe98] ;  /* 0x000e9800011c7983 */ /* 0x000ea80000300800 */
        /* <DEDUP_REMOVED lines=8> */
[----:B---3--:R-:W-:-:S05]  /*10800*/  IMAD.MOV.U32 R25, RZ, RZ, R15 ;  /* 0x000000ffff197224 */ /* 0x008fca00078e000f */
[----:B------:R0:W-:Y:S04]  /*10810*/  STL.64 [R1+0xe70], R24 ;  /* 0x000e701801007387 */ /* 0x0001e80000100a00 */
[----:B------:R1:W-:Y:S04]  /*10820*/  STL.64 [R1+0x410], R16 ;  /* 0x0004101001007387 */ /* 0x0003e80000100a00 */
[----:B------:R3:W-:Y:S01]  /*10830*/  STL.64 [R1+0x418], R18 ;  /* 0x0004181201007387 */ /* 0x0007e20000100a00 */
[----:B0-----:R-:W-:-:S03]  /*10840*/  IMAD.MOV.U32 R24, RZ, RZ, R14 ;  /* 0x000000ffff187224 */ /* 0x001fc600078e000e */
[----:B-1----:R-:W4:Y:S04]  /*10850*/  LDL.LU.64 R16, [R1+0x400] ;  /* 0x0004000001107983 */ /* 0x002f280000300a00 */
[----:B---3--:R-:W4:Y:S04]  /*10860*/  LDL.LU.64 R18, [R1+0x408] ;  /* 0x0004080001127983 */ /* 0x008f280000300a00 */
[----:B------:R0:W-:Y:S04]  /*10870*/  STL.64 [R1+0xe08], R12 ;  /* 0x000e080c01007387 */ /* 0x0001e80000100a00 */
[----:B0-----:R-:W3:Y:S04]  /*10880*/  LDL.LU.64 R12, [R1+0x310] ;  /* 0x00031000010c7983 */ /* 0x001ee80000300a00 */
[----:B------:R-:W2:Y:S04]  /*10890*/  LDL.LU.64 R14, [R1+0x318] ;  /* 0x00031800010e7983 */ /* 0x000ea80000300a00 */
[----:B--2---:R-:W-:Y:S04]  /*108a0*/  STL.64 [R1+0xe20], R14 ;  /* 0x000e200e01007387 */ /* 0x004fe80000100a00 */
[----:B---3--:R0:W-:Y:S04]  /*108b0*/  STL.64 [R1+0xe18], R12 ;  /* 0x000e180c01007387 */ /* 0x0081e80000100a00 */
[----:B0-----:R-:W2:Y:S04]  /*108c0*/  LDL.LU.64 R12, [R1+0x370] ;  /* 0x00037000010c7983 */ /* 0x001ea80000300a00 */
[----:B------:R-:W3:Y:S04]  /*108d0*/  LDL.LU.64 R14, [R1+0x378] ;  /* 0x00037800010e7983 */ /* 0x000ee80000300a00 */
[----:B---3--:R-:W-:Y:S04]  /*108e0*/  STL.64 [R1+0xe38], R14 ;  /* 0x000e380e01007387 */ /* 0x008fe80000100a00 */
[----:B--2---:R0:W-:Y:S04]  /*108f0*/  STL.64 [R1+0xe30], R12 ;  /* 0x000e300c01007387 */ /* 0x0041e80000100a00 */
        /* <DEDUP_REMOVED lines=9> */
[----:B------:R-:W3:Y:S01]  /*10990*/  LDL.LU.64 R14, [R1+0x438] ;  /* 0x00043800010e7983 */ /* 0x000ee20000300a00 */
[----:B----4-:R-:W-:Y:S01]  /*109a0*/  HMMA.16816.F32.BF16 R8, R8, R4, R16 ;  /* 0x000000040808723c */ /* 0x010fe20000041810 */
[----:B------:R-:W-:-:S02]  /*109b0*/  IMAD.MOV.U32 R25, RZ, RZ, R0 ;  /* 0x000000ffff197224 */ /* 0x000fc400078e0000 */
[----:B---3--:R-:W-:Y:S04]  /*109c0*/  STL.64 [R1+0xe80], R14 ;  /* 0x000e800e01007387 */ /* 0x008fe80000100a00 */
[----:B--2---:R0:W-:Y:S04]  /*109d0*/  STL.64 [R1+0xe78], R12 ;  /* 0x000e780c01007387 */ /* 0x0041e80000100a00 */
[----:B0-----:R-:W2:Y:S04]  /*109e0*/  LDL.LU.64 R12, [R1+0x420] ;  /* 0x00042000010c7983 */ /* 0x001ea80000300a00 */
[----:B------:R-:W2:Y:S04]  /*109f0*/  LDL.LU.64 R14, [R1+0x428] ;  /* 0x00042800010e7983 */ /* 0x000ea80000300a00 */
[----:B------:R-:W2:Y:S04]  /*10a00*/  LDL.LU.64 R18, [R1+0xe90] ;  /* 0x000e900001127983 */ /* 0x000ea80000300a00 */
[----:B------:R-:W2:Y:S04]  /*10a10*/  LDL.LU.64 R16, [R1+0xe88] ;  /* 0x000e880001107983 */ /* 0x000ea80000300a00 */
[----:B------:R-:W-:Y:S04]  /*10a20*/  STL.64 [R1+0xe00], R6 ;  /* 0x000e000601007387 */ /* 0x000fe80000100a00 */
[----:B------:R0:W-:Y:S04]  /*10a30*/  STL.64 [R1+0xdf8], R4 ;  /* 0x000df80401007387 */ /* 0x0001e80000100a00 */
[----:B------:R-:W-:Y:S04]  /*10a40*/  STL.64 [R1+0x400], R8 ;  /* 0x0004000801007387 */ /* 0x000fe80000100a00 */
[----:B------:R-:W-:Y:S04]  /*10a50*/  STL.64 [R1+0x408], R10 ;  /* 0x0004080a01007387 */ /* 0x000fe80000100a00 */
[----:B0-----:R-:W3:Y:S04]  /*10a60*/  LDL.LU.64 R4, [R1+0x300] ;  /* 0x0003000001047983 */ /* 0x001ee80000300a00 */
[----:B------:R-:W3:Y:S04]  /*10a70*/  LDL.LU.64 R6, [R1+0x308] ;  /* 0x0003080001067983 */ /* 0x000ee80000300a00 */
[----:B------:R-:W0:Y:S04]  /*10a80*/  S2R R22, SR_TID.X ;  /* 0x0000000000167919 */ /* 0x000e280000002100 */
[----:B------:R-:W-:Y:S01]  /*10a90*/  LDSM.16.MT88.4 R8, [R23+0x1000] ;  /* 0x001000001708783b */ /* 0x000fe20000004200 */
[C---:B--2---:R-:W-:Y:S03]  /*10aa0*/  HMMA.16816.F32.BF16 R24, R16.reuse, R24, R12 ;  /* 0x000000181018723c */ /* 0x044fe6000004180c */
[----:B------:R-:W2:Y:S04]  /*10ab0*/  LDL.LU.64 R14, [R1+0xe80] ;  /* 0x000e8000010e7983 */ /* 0x000ea80000300a00 */
[----:B------:R-:W2:Y:S11]  /*10ac0*/  LDL.LU.64 R12, [R1+0xe78] ;  /* 0x000e7800010c7983 */ /* 0x000eb60000300a00 */
[----:B------:R-:W-:Y:S05]  /*10ad0*/  @!UPT UIADD3 URZ, URZ, URZ, URZ ;  /* 0x0000003f3f3ff290 */ /* 0x000fea000fffe03f */
[----:B------:R1:W-:Y:S04]  /*10ae0*/  STL.64 [R1+0x420], R24 ;  /* 0x0004201801007387 */ /* 0x0003e80000100a00 */
[----:B------:R2:W-:Y:S04]  /*10af0*/  STL.64 [R1+0x428], R26 ;  /* 0x0004281a01007387 */ /* 0x0005e80000100a00 */
[----:B-1----:R-:W2:Y:S02]  /*10b00*/  LDL.LU.64 R24, [R1+0xe70] ;  /* 0x000e700001187983 */ /* 0x002ea40000300a00 */
[C---:B--2---:R-:W-:Y:S02]  /*10b10*/  HMMA.16816.F32.BF16 R24, R16.reuse, R24, R12 ;  /* 0x000000181018723c */ /* 0x044fe4000004180c */
[----:B------:R-:W2:Y:S04]  /*10b20*/  LDL.LU.64 R14, [R1+0xe68] ;  /* 0x000e6800010e7983 */ /* 0x000ea80000300a00 */
[----:B------:R-:W2:Y:S11]  /*10b30*/  LDL.LU.64 R12, [R1+0xe60] ;  /* 0x000e6000010c7983 */ /* 0x000eb60000300a00 */
[----:B------:R-:W-:Y:S06]  /*10b40*/  @!UPT UIADD3 URZ, URZ, URZ, URZ ;  /* 0x0000003f3f3ff290 */ /* 0x000fec000fffe03f */
        /* <DEDUP_REMOVED lines=24> */
[----:B--2---:R-:W-:Y:S02]  /*10cd0*/  HMMA.16816.F32.BF16 R24, R16, R24, R12 ;  /* 0x000000181018723c */ /* 0x004fe4000004180c */
[----:B------:R-:W3:Y:S11]  /*10ce0*/  LDL.LU.64 R12, [R1+0xe08] ;  /* 0x000e0800010c7983 */ /* 0x000ef60000300a00 */
[----:B------:R-:W-:Y:S10]  /*10cf0*/  @!UPT UIADD3 URZ, URZ, URZ, URZ ;  /* 0x0000003f3f3ff290 */ /* 0x000ff4000fffe03f */
[----:B------:R1:W-:Y:S01]  /*10d00*/  STL.64 [R1+0x310], R24 ;  /* 0x0003101801007387 */ /* 0x0003e20000100a00 */
[----:B------:R-:W-:-:S03]  /*10d10*/  IMAD.MOV.U32 R0, RZ, RZ, R27 ;  /* 0x000000ffff007224 */ /* 0x000fc600078e001b */
[----:B------:R2:W-:Y:S04]  /*10d20*/  STL [R1+0x318], R26 ;  /* 0x0003181a01007387 */ /* 0x0005e80000100800 */
[----:B-1----:R-:W4:Y:S04]  /*10d30*/  LDL.LU.64 R24, [R1+0x2e0] ;  /* 0x0002e00001187983 */ /* 0x002f280000300a00 */
[----:B--2---:R-:W4:Y:S04]  /*10d40*/  LDL.LU.64 R26, [R1+0x2e8] ;  /* 0x0002e800011a7983 */ /* 0x004f280000300a00 */
[----:B------:R-:W-:Y:S01]  /*10d50*/  STL [R1+0x9d4], R0 ;  /* 0x0009d40001007387 */ /* 0x000fe20000100800 */
[----:B---3--:R-:W-:Y:S03]  /*10d60*/  HMMA.16816.F32.BF16 R12, R16, R12, R4 ;  /* 0x0000000c100c723c */ /* 0x008fe60000041804 */
[----:B------:R-:W2:Y:S04]  /*10d70*/  LDL.LU.64 R6, [R1+0xe00] ;  /* 0x000e000001067983 */ /* 0x000ea80000300a00 */
[----:B------:R-:W4:Y:S11]  /*10d80*/  LDL.LU.64 R4, [R1+0xdf8] ;  /* 0x000df80001047983 */ /* 0x000f360000300a00 */
[----:B------:R-:W-:Y:S05]  /*10d90*/  @!UPT UIADD3 URZ, URZ, URZ, URZ ;  /* 0x0000003f3f3ff290 */ /* 0x000fea000fffe03f */
[----:B------:R-:W-:Y:S04]  /*10da0*/  STL.64 [R1+0x300], R12 ;  /* 0x0003000c01007387 */ /* 0x000fe80000100a00 */
[----:B------:R-:W-:Y:S04]  /*10db0*/  STL.64 [R1+0x308], R14 ;  /* 0x0003080e01007387 */ /* 0x000fe80000100a00 */
[----:B------:R-:W1:Y:S04]  /*10dc0*/  LDSM.16.MT88.4 R12, [R23+0x1080] ;  /* 0x00108000170c783b */ /* 0x000e680000004200 */
[----:B-1----:R-:W-:Y:S04]  /*10dd0*/  STL.64 [R1+0xd88], R14 ;  /* 0x000d880e01007387 */ /* 0x002fe80000100a00 */
[----:B------:R2:W-:Y:S02]  /*10de0*/  STL.64 [R1+0xd80], R12 ;  /* 0x000d800c01007387 */ /* 0x0005e40000100a00 */
[----:B--2---:R-:W-:-:S02]  /*10df0*/  IMAD.MOV.U32 R12, RZ, RZ, R6 ;  /* 0x000000ffff0c7224 */ /* 0x004fc400078e0006 */
[----:B------:R-:W2:Y:S01]  /*10e00*/  LDL.LU R6, [R1+0xdf4] ;  /* 0x000df40001067983 */ /* 0x000ea20000300800 */
[----:B------:R-:W-:-:S03]  /*10e10*/  IMAD.MOV.U32 R13, RZ, RZ, R7 ;  /* 0x000000ffff0d7224 */ /* 0x000fc600078e0007 */
[----:B------:R-:W2:Y:S01]  /*10e20*/  LDL.LU R7, [R1+0xdf0] ;  /* 0x000df00001077983 */ /* 0x000ea20000300800 */
[----:B------:R-:W-:-:S03]  /*10e30*/  IMAD.MOV.U32 R15, RZ, RZ, R3 ;  /* 0x000000ffff0f7224 */ /* 0x000fc600078e0003 */
[----:B------:R-:W1:Y:S01]  /*10e40*/  S2R R3, SR_TID.X ;  /* 0x0000000000037919 */ /* 0x000e620000002100 */
[----:B----4-:R-:W-:Y:S01]  /*10e50*/  HMMA.16816.F32.BF16 R16, R16, R4, R24 ;  /* 0x000000041010723c */ /* 0x010fe20000041818 */
[C---:B0-----:R-:W-:Y:S02]  /*10e60*/  IMAD.SHL.U32 R21, R22.reuse, 0x2, RZ ;  /* 0x0000000216157824 */ /* 0x041fe400078e00ff */
[----:B------:R-:W-:Y:S02]  /*10e70*/  IMAD.SHL.U32 R22, R22, 0x80, RZ ;  /* 0x0000008016167824 */ /* 0x000fe400078e00ff */
[----:B------:R-:W-:Y:S01]  /*10e80*/  IMAD.MOV.U32 R14, RZ, RZ, R29 ;  /* 0x000000ffff0e7224 */ /* 0x000fe200078e001d */
[----:B-1----:R-:W-:-:S05]  /*10e90*/  LOP3.LUT R23, R3, 0x7, RZ, 0xc0, !PT ;  /* 0x0000000703177812 */ /* 0x002fca00078ec0ff */
[----:B------:R-:W-:-:S05]  /*10ea0*/  IMAD R23, R23, 0x110, RZ ;  /* 0x0000011017177824 */ /* 0x000fca00078e02ff */
[----:B------:R-:W-:-:S04]  /*10eb0*/  LOP3.LUT R23, R23, 0x10, R21, 0x78, !PT ;  /* 0x0000001017177812 */ /* 0x000fc800078e7815 */
[----:B------:R-:W-:Y:S01]  /*10ec0*/  LOP3.LUT R23, R23, 0x800, R22, 0xf8, !PT ;  /* 0x0000080017177812 */ /* 0x000fe200078ef816 */
[----:B------:R0:W-:Y:S03]  /*10ed0*/  STL.64 [R1+0xdd8], R14 ;  /* 0x000dd80e01007387 */ /* 0x0001e60000100a00 */
[----:B------:R-:W-:Y:S01]  /*10ee0*/  LOP3.LUT R23, R23, 0x20, RZ, 0x3c, !PT ;  /* 0x0000002017177812 */ /* 0x000fe200078e3cff */
[----:B------:R-:W-:Y:S02]  /*10ef0*/  IMAD.MOV.U32 R29, RZ, RZ, R16 ;  /* 0x000000ffff1d7224 */ /* 0x000fe400078e0010 */
[----:B------:R-:W-:Y:S02]  /*10f00*/  IMAD.MOV.U32 R3, RZ, RZ, R18 ;  /* 0x000000ffff037224 */ /* 0x000fe400078e0012 */
[----:B0-----:R-:W-:Y:S02]  /*10f10*/  IMAD.MOV.U32 R14, RZ, RZ, R28 ;  /* 0x000000ffff0e7224 */ /* 0x001fe400078e001c */
[----:B------:R-:W-:-:S02]  /*10f20*/  IMAD.MOV.U32 R15, RZ, RZ, R2 ;  /* 0x000000ffff0f7224 */ /* 0x000fc400078e0002 */
[----:B------:R-:W-:Y:S02]  /*10f30*/  IMAD.MOV.U32 R2, RZ, RZ, R17 ;  /* 0x000000ffff027224 */ /* 0x000fe400078e0011 */
[----:B------:R-:W-:Y:S02]  /*10f40*/  IMAD.MOV.U32 R28, RZ, RZ, R19 ;  /* 0x000000ffff1c7224 */ /* 0x000fe400078e0013 */
[----:B------:R-:W0:Y:S04]  /*10f50*/  LDSM.16.MT88.4 R16, [R23+0x1000] ;  /* 0x001000001710783b */ /* 0x000e280000004200 */
[----:B------:R-:W-:Y:S04]  /*10f60*/  STL.64 [R1+0xdd0], R12 ;  /* 0x000dd00c01007387 */ /* 0x000fe80000100a00 */
[----:B------:R-:W3:Y:S04]  /*10f70*/  LDL.LU.64 R26, [R1+0xde8] ;  /* 0x000de800011a7983 */ /* 0x000ee80000300a00 */
[----:B------:R-:W3:Y:S04]  /*10f80*/  LDL.LU.64 R24, [R1+0xde0] ;  /* 0x000de00001187983 */ /* 0x000ee80000300a00 */
[----:B--2---:R1:W-:Y:S04]  /*10f90*/  STL.64 [R1+0xd90], R6 ;  /* 0x000d900601007387 */ /* 0x0043e80000100a00 */
[----:B-1----:R-:W2:Y:S04]  /*10fa0*/  LDL.64 R6, [R1+0x48] ;  /* 0x0000480001067983 */ /* 0x002ea80000100a00 */
[----:B------:R-:W-:Y:S04]  /*10fb0*/  STL [R1+0x9f8], R28 ;  /* 0x0009f81c01007387 */ /* 0x000fe80000100800 */
[----:B------:R-:W-:Y:S04]  /*10fc0*/  STL [R1+0x9e0], R3 ;  /* 0x0009e00301007387 */ /* 0x000fe80000100800 */
[----:B------:R-:W-:Y:S04]  /*10fd0*/  STL [R1+0x9dc], R2 ;  /* 0x0009dc0201007387 */ /* 0x000fe80000100800 */
[----:B------:R-:W-:Y:S04]  /*10fe0*/  STL [R1+0x9d8], R29 ;  /* 0x0009d81d01007387 */ /* 0x000fe80000100800 */
[----:B0-----:R0:W-:Y:S04]  /*10ff0*/  STL.64 [R1+0xd20], R18 ;  /* 0x000d201201007387 */ /* 0x0011e80000100a00 */
[----:B------:R1:W-:Y:S04]  /*11000*/  STL.64 [R1+0xd18], R16 ;  /* 0x000d181001007387 */ /* 0x0003e80000100a00 */
[----:B0-----:R-:W4:Y:S04]  /*11010*/  LDL.64 R18, [R1+0x18] ;  /* 0x0000180001127983 */ /* 0x001f280000100a00 */
[----:B------:R-:W0:Y:S02]  /*11020*/  S2R R22, SR_TID.X ;  /* 0x0000000000167919 */ /* 0x000e240000002100 */
[C---:B0-----:R-:W-:Y:S01]  /*11030*/  LOP3.LUT R21, R22.reuse, 0x7, RZ, 0xc0, !PT ;  /* 0x0000000716157812 */ /* 0x041fe200078ec0ff */
[----:B------:R-:W-:-:S02]  /*11040*/  IMAD.SHL.U32 R4, R22, 0x2, RZ ;  /* 0x0000000216047824 */ /* 0x000fc400078e00ff */
[----:B------:R-:W-:Y:S02]  /*11050*/  IMAD.SHL.U32 R5, R22, 0x80, RZ ;  /* 0x0000008016057824 */ /* 0x000fe400078e00ff */
[----:B------:R-:W-:Y:S02]  /*11060*/  IMAD R0, R21, 0x110, RZ ;  /* 0x0000011015007824 */ /* 0x000fe400078e02ff */
[----:B------:R-:W0:Y:S01]  /*11070*/  LDSM.16.MT88.4 R20, [R23+0x1080] ;  /* 0x001080001714783b */ /* 0x000e220000004200 */
[----:B---3--:R-:W-:Y:S03]  /*11080*/  HMMA.16816.F32.BF16 R24, R8, R14, R24 ;  /* 0x0000000e0818723c */ /* 0x008fe60000041818 */
[----:B----4-:R3:W-:Y:S04]  /*11090*/  STL.64 [R1+0xdb8], R18 ;  /* 0x000db81201007387 */ /* 0x0107e80000100a00 */
[----:B-1----:R-:W2:Y:S04]  /*110a0*/  LDL.LU R16, [R1+0x290] ;  /* 0x0002900001107983 */ /* 0x002ea80000300800 */
[----:B------:R-:W2:Y:S04]  /*110b0*/  LDL.LU R17, [R1+0x294] ;  /* 0x0002940001117983 */ /* 0x000ea80000300800 */
[----:B---3--:R-:W2:Y:S04]  /*110c0*/  LDL.LU R18, [R1+0x298] ;  /* 0x0002980001127983 */ /* 0x008ea80000300800 */
[----:B------:R-:W2:Y:S04]  /*110d0*/  LDL.LU R19, [R1+0x29c] ;  /* 0x00029c0001137983 */ /* 0x000ea80000300800 */
[----:B------:R-:W3:Y:S04]  /*110e0*/  LDL.LU.64 R14, [R1+0xdd8] ;  /* 0x000dd800010e7983 */ /* 0x000ee80000300a00 */
[----:B------:R-:W3:Y:S04]  /*110f0*/  LDL.LU.64 R12, [R1+0xdd0] ;  /* 0x000dd000010c7983 */ /* 0x000ee80000300a00 */
[----:B------:R-:W-:Y:S04]  /*11100*/  STL.64 [R1+0x470], R24 ;  /* 0x0004701801007387 */ /* 0x000fe80000100a00 */
[----:B------:R1:W-:Y:S04]  /*11110*/  STL.64 [R1+0x478], R26 ;  /* 0x0004781a01007387 */ /* 0x0003e80000100a00 */
[----:B-1----:R-:W4:Y:S04]  /*11120*/  LDL R26, [R1+0x58] ;  /* 0x00005800011a7983 */ /* 0x002f280000100800 */
[----:B------:R-:W4:Y:S04]  /*11130*/  LDL R27, [R1+0x5c] ;  /* 0x00005c00011b7983 */ /* 0x000f280000100800 */
[----:B0-----:R-:W-:Y:S04]  /*11140*/  STL.64 [R1+0xc90], R22 ;  /* 0x000c901601007387 */ /* 0x001fe80000100a00 */
[----:B------:R0:W-:Y:S04]  /*11150*/  STL.64 [R1+0xc88], R20 ;  /* 0x000c881401007387 */ /* 0x0001e80000100a00 */
[----:B0-----:R-:W4:Y:S04]  /*11160*/  LDL.LU R20, [R1+0x240] ;  /* 0x0002400001147983 */ /* 0x001f280000300800 */
[----:B------:R-:W4:Y:S04]  /*11170*/  LDL.LU R21, [R1+0x244] ;  /* 0x0002440001157983 */ /* 0x000f280000300800 */
[----:B------:R-:W4:Y:S04]  /*11180*/  LDL.LU R22, [R1+0x248] ;  /* 0x0002480001167983 */ /* 0x000f280000300800 */
[----:B------:R-:W4:Y:S01]  /*11190*/  LDL.LU R23, [R1+0x24c] ;  /* 0x00024c0001177983 */ /* 0x000f220000300800 */
[----:B------:R-:W-:-:S04]  /*111a0*/  LOP3.LUT R0, R0, 0x10, R4, 0x78, !PT ;  /* 0x0000001000007812 */ /* 0x000fc800078e7804 */
[----:B------:R-:W-:-:S04]  /*111b0*/  LOP3.LUT R0, R0, 0x800, R5, 0xf8, !PT ;  /* 0x0000080000007812 */ /* 0x000fc800078ef805 */
[----:B------:R-:W-:Y:S01]  /*111c0*/  LOP3.LUT R0, R0, 0x40, RZ, 0x3c, !PT ;  /* 0x0000004000007812 */ /* 0x000fe200078e3cff */
[C---:B----4-:R-:W-:Y:S04]  /*111d0*/  HMMA.16816.F32.BF16 R20, R8.reuse, R26, R20 ;  /* 0x0000001a0814723c */ /* 0x050fe80000041814 */
[----:B------:R-:W0:Y:S04]  /*111e0*/  LDSM.16.MT88.4 R24, [R0+0x1000] ;  /* 0x001000000018783b */ /* 0x000e280000004200 */
[----:B0-----:R0:W-:Y:S11]  /*111f0*/  STL.64 [R1+0xc00], R26 ;  /* 0x000c001a01007387 */ /* 0x0011f60000100a00 */
[----:B------:R-:W-:Y:S04]  /*11200*/  @!UPT UIADD3 URZ, URZ, URZ, URZ ;  /* 0x0000003f3f3ff290 */ /* 0x000fe8000fffe03f */
[----:B------:R1:W-:Y:S04]  /*11210*/  STL.64 [R1+0x240], R20 ;  /* 0x0002401401007387 */ /* 0x0003e80000100a00 */
[----:B------:R4:W-:Y:S04]  /*11220*/  STL.64 [R1+0x248], R22 ;  /* 0x0002481601007387 */ /* 0x0009e80000100a00 */
[----:B------:R-:W-:Y:S04]  /*11230*/  STL.64 [R1+0xbf8], R24 ;  /* 0x000bf81801007387 */ /* 0x000fe80000100a00 */
[----:B0-----:R-:W3:Y:S01]  /*11240*/  LDL.64 R26, [R1+0x38] ;  /* 0x00003800011a7983 */ /* 0x001ee20000100a00 */
[----:B--2---:R-:W-:Y:S01]  /*11250*/  HMMA.16816.F32.BF16 R16, R8, R6, R16 ;  /* 0x000000060810723c */ /* 0x004fe20000041810 */
[----:B------:R-:W-:-:S02]  /*11260*/  IMAD.MOV.U32 R2, RZ, RZ, R6 ;  /* 0x000000ffff027224 */ /* 0x000fc400078e0006 */
[----:B------:R-:W-:Y:S11]  /*11270*/  IMAD.MOV.U32 R0, RZ, RZ, R7 ;  /* 0x000000ffff007224 */ /* 0x000ff600078e0007 */
[----:B------:R-:W-:Y:S09]  /*11280*/  @!UPT UIADD3 URZ, URZ, URZ, URZ ;  /* 0x0000003f3f3ff290 */ /* 0x000ff2000fffe03f */
[----:B------:R-:W-:Y:S04]  /*11290*/  STL.64 [R1+0x290], R16 ;  /* 0x0002901001007387 */ /* 0x000fe80000100a00 */
[----:B------:R0:W-:Y:S04]  /*112a0*/  STL.64 [R1+0x298], R18 ;  /* 0x0002981201007387 */ /* 0x0001e80000100a00 */
[----:B-1----:R-:W2:Y:S01]  /*112b0*/  LDL.LU R20, [R1+0x210] ;  /* 0x0002100001147983 */ /* 0x002ea20000300800 */
[----:B---3--:R-:W-:Y:S11]  /*112c0*/  HMMA.16816.F32.BF16 R4, R8, R26, R12 ;  /* 0x0000001a0804723c */ /* 0x008ff6000004180c */
[----:B------:R-:W-:Y:S11]  /*112d0*/  @!UPT UIADD3 URZ, URZ, URZ, URZ ;  /* 0x0000003f3f3ff290 */ /* 0x000ff6000fffe03f */
[----:B------:R-:W-:Y:S01]  /*112e0*/  @!UPT UIADD3 URZ, URZ, URZ, URZ ;  /* 0x0000003f3f3ff290 */ /* 0x000fe2000fffe03f */
[----:B------:R-:W-:Y:S04]  /*112f0*/  STL.64 [R1+0x280], R4 ;  /* 0x0002800401007387 */ /* 0x000fe80000100a00 */
[----:B------:R-:W-:Y:S04]  /*11300*/  STL.64 [R1+0x288], R6 ;  /* 0x0002880601007387 */ /* 0x000fe80000100a00 */
[----:B------:R-:W2:Y:S04]  /*11310*/  LDL.LU R21, [R1+0x214] ;  /* 0x0002140001157983 */ /* 0x000ea80000300800 */
[----:B----4-:R-:W3:Y:S04]  /*11320*/  LDL.LU R22, [R1+0x218] ;  /* 0x0002180001167983 */ /* 0x010ee80000300800 */
[----:B------:R-:W3:Y:S04]  /*11330*/  LDL.LU R23, [R1+0x21c] ;  /* 0x00021c0001177983 */ /* 0x000ee80000300800 */
[----:B0-----:R-:W4:Y:S04]  /*11340*/  LDL R18, [R1+0x28] ;  /* 0x0000280001127983 */ /* 0x001f280000100800 */
[----:B------:R-:W4:Y:S04]  /*11350*/  LDL R19, [R1+0x2c] ;  /* 0x00002c0001137983 */ /* 0x000f280000100800 */
[----:B------:R-:W2:Y:S04]  /*11360*/  LDL.LU R12, [R1+0x230] ;  /* 0x00023000010c7983 */ /* 0x000ea80000300800 */
[----:B------:R-:W2:Y:S04]  /*11370*/  LDL.LU R13, [R1+0x234] ;  /* 0x00023400010d7983 */ /* 0x000ea80000300800 */
[----:B------:R-:W2:Y:S04]  /*11380*/  LDL.LU R14, [R1+0x238] ;  /* 0x00023800010e7983 */ /* 0x000ea80000300800 */
[----:B------:R-:W2:Y:S04]  /*11390*/  LDL.LU R15, [R1+0x23c] ;  /* 0x00023c00010f7983 */ /* 0x000ea80000300800 */
[----:B--2---:R-:W-:Y:S04]  /*113a0*/  STL.64 [R1+0xda0], R14 ;  /* 0x000da00e01007387 */ /* 0x004fe80000100a00 */
[----:B------:R0:W-:Y:S04]  /*113b0*/  STL.64 [R1+0xd98], R12 ;  /* 0x000d980c01007387 */ /* 0x0001e80000100a00 */
[----:B0-----:R-:W2:Y:S04]  /*113c0*/  LDL.LU R12, [R1+0x250] ;  /* 0x00025000010c7983 */ /* 0x001ea80000300800 */
        /* <DEDUP_REMOVED lines=11> */
[----:B0-----:R-:W4:Y:S04]  /*11480*/  LDL.LU R12, [R1+0x270] ;  /* 0x00027000010c7983 */ /* 0x001f280000300800 */
[----:B------:R-:W4:Y:S04]  /*11490*/  LDL.LU R13, [R1+0x274] ;  /* 0x00027400010d7983 */ /* 0x000f280000300800 */
[----:B------:R-:W4:Y:S04]  /*114a0*/  LDL.LU R14, [R1+0x278] ;  /* 0x00027800010e7983 */ /* 0x000f280000300800 */
[----:B------:R-:W4:Y:S04]  /*114b0*/  LDL.LU R15, [R1+0x27c] ;  /* 0x00027c00010f7983 */ /* 0x000f280000300800 */
[----:B------:R-:W2:Y:S04]  /*114c0*/  LDL.64 R6, [R1+0x8] ;  /* 0x0000080001067983 */ /* 0x000ea80000100a00 */
[----:B---3--:R0:W-:Y:S04]  /*114d0*/  STL.64 [R1+0xd70], R22 ;  /* 0x000d701601007387 */ /* 0x0081e80000100a00 */
[----:B------:R-:W-:Y:S04]  /*114e0*/  STL.64 [R1+0xd68], R20 ;  /* 0x000d681401007387 */ /* 0x000fe80000100a00 */
[----:B0-----:R-:W3:Y:S04]  /*114f0*/  LDL.64 R22, [R1+0x68] ;  /* 0x0000680001167983 */ /* 0x001ee80000100a00 */
[----:B------:R0:W-:Y:S02]  /*11500*/  STL.64 [R1+0xd48], R26 ;  /* 0x000d481a01007387 */ /* 0x0001e40000100a00 */
[----:B0-----:R-:W-:-:S02]  /*11510*/  IMAD.MOV.U32 R26, RZ, RZ, R2 ;  /* 0x000000ffff1a7224 */ /* 0x001fc400078e0002 */
[----:B------:R-:W-:-:S05]  /*11520*/  IMAD.MOV.U32 R27, RZ, RZ, R0 ;  /* 0x000000ffff1b7224 */ /* 0x000fca00078e0000 */
[----:B------:R0:W-:Y:S04]  /*11530*/  STL.64 [R1+0xd60], R26 ;  /* 0x000d601a01007387 */ /* 0x0001e80000100a00 */
[----:B0-----:R-:W2:Y:S01]  /*11540*/  LDL.64 R26, [R1+0x58] ;  /* 0x00005800011a7983 */ /* 0x001ea20000100a00 */
[C---:B----4-:R-:W-:Y:S03]  /*11550*/  HMMA.16816.F32.BF16 R16, R8.reuse, R18, R12 ;  /* 0x000000120810723c */ /* 0x050fe6000004180c */
[----:B--2---:R0:W-:Y:S04]  /*11560*/  STL.64 [R1+0xd78], R26 ;  /* 0x000d781a01007387 */ /* 0x0041e80000100a00 */
[----:B------:R-:W2:Y:S04]  /*11570*/  LDL.LU R24, [R1+0x220] ;  /* 0x0002200001187983 */ /* 0x000ea80000300800 */
[----:B------:R-:W2:Y:S04]  /*11580*/  LDL.LU R25, [R1+0x224] ;  /* 0x0002240001197983 */ /* 0x000ea80000300800 */
[----:B0-----:R-:W2:Y:S04]  /*11590*/  LDL.LU R26, [R1+0x228] ;  /* 0x00022800011a7983 */ /* 0x001ea80000300800 */
[----:B------:R-:W2:Y:S04]  /*115a0*/  LDL.LU R27, [R1+0x22c] ;  /* 0x00022c00011b7983 */ /* 0x000ea80000300800 */
[----:B------:R-:W4:Y:S04]  /*115b0*/  LDL.LU.64 R14, [R1+0xdc8] ;  /* 0x000dc800010e7983 */ /* 0x000f280000300a00 */
[----:B------:R-:W4:Y:S04]  /*115c0*/  LDL.LU.64 R12, [R1+0xdc0] ;  /* 0x000dc000010c7983 */ /* 0x000f280000300a00 */
[----:B------:R-:W-:Y:S04]  /*115d0*/  STL.64 [R1+0x270], R16 ;  /* 0x0002701001007387 */ /* 0x000fe80000100a00 */
[----:B------:R0:W-:Y:S04]  /*115e0*/  STL.64 [R1+0x278], R18 ;  /* 0x0002781201007387 */ /* 0x0001e80000100a00 */
[----:B0-----:R-:W4:Y:S02]  /*115f0*/  LDL.LU.64 R18, [R1+0xdb8] ;  /* 0x000db80001127983 */ /* 0x001f240000300a00 */
[C---:B----4-:R-:W-:Y:S11]  /*11600*/  HMMA.16816.F32.BF16 R12, R8.reuse, R18, R12 ;  /* 0x00000012080c723c */ /* 0x050ff6000004180c */
[----:B------:R-:W-:Y:S11]  /*11610*/  @!UPT UIADD3 URZ, URZ, URZ, URZ ;  /* 0x0000003f3f3ff290 */ /* 0x000ff6000fffe03f */
[----:B------:R-:W-:Y:S01]  /*11620*/  @!UPT UIADD3 URZ, URZ, URZ, URZ ;  /* 0x0000003f3f3ff290 */ /* 0x000fe2000fffe03f */
[----:B------:R-:W-:Y:S04]  /*11630*/  STL.64 [R1+0x260], R12 ;  /* 0x0002600c01007387 */ /* 0x000fe80000100a00 */
[----:B------:R0:W-:Y:S04]  /*11640*/  STL.64 [R1+0x268], R14 ;  /* 0x0002680e01007387 */ /* 0x0001e80000100a00 */
[----:B0-----:R-:W4:Y:S04]  /*11650*/  LDL.LU.64 R14, [R1+0xdb0] ;  /* 0x000db000010e7983 */ /* 0x001f280000300a00 */
[----:B------:R-:W4:Y:S04]  /*11660*/  LDL.LU.64 R12, [R1+0xda8] ;  /* 0x000da800010c7983 */ /* 0x000f280000300a00 */
[----:B------:R0:W-:Y:S04]  /*11670*/  STL.64 [R1+0xd30], R18 ;  /* 0x000d301201007387 */ /* 0x0001e80000100a00 */
[----:B------:R-:W2:Y:S04]  /*11680*/  LDL.LU R16, [R1+0x1e0] ;  /* 0x0001e00001107983 */ /* 0x000ea80000300800 */
[----:B------:R-:W2:Y:S04]  /*11690*/  LDL.LU R17, [R1+0x1e4] ;  /* 0x0001e40001117983 */ /* 0x000ea80000300800 */
[----:B0-----:R-:W2:Y:S04]  /*116a0*/  LDL.LU R18, [R1+0x1e8] ;  /* 0x0001e80001127983 */ /* 0x001ea80000300800 */
[----:B------:R-:W2:Y:S04]  /*116b0*/  LDL.LU R19, [R1+0x1ec] ;  /* 0x0001ec0001137983 */ /* 0x000ea80000300800 */
[----:B--2---:R-:W-:Y:S04]  /*116c0*/  STL.64 [R1+0xd40], R18 ;  /* 0x000d401201007387 */ /* 0x004fe80000100a00 */
[----:B------:R0:W-:Y:S04]  /*116d0*/  STL.64 [R1+0xd38], R16 ;  /* 0x000d381001007387 */ /* 0x0001e80000100a00 */
[----:B0-----:R-:W2:Y:S04]  /*116e0*/  LDL.LU R16, [R1+0x1f0] ;  /* 0x0001f00001107983 */ /* 0x001ea80000300800 */
[----:B------:R-:W2:Y:S04]  /*116f0*/  LDL.LU R17, [R1+0x1f4] ;  /* 0x0001f40001117983 */ /* 0x000ea80000300800 */
[----:B------:R-:W2:Y:S04]  /*11700*/  LDL.LU R18, [R1+0x1f8] ;  /* 0x0001f80001127983 */ /* 0x000ea80000300800 */
[----:B------:R-:W2:Y:S01]  /*11710*/  LDL.LU R19, [R1+0x1fc] ;  /* 0x0001fc0001137983 */ /* 0x000ea20000300800 */
[----:B----4-:R-:W-:Y:S01]  /*11720*/  HMMA.16816.F32.BF16 R12, R8, R6, R12 ;  /* 0x00000006080c723c */ /* 0x010fe2000004180c */
[----:B------:R-:W-:-:S02]  /*11730*/  IMAD.MOV.U32 R2, RZ, RZ, R6 ;  /* 0x000000ffff027224 */ /* 0x000fc400078e0006 */
[----:B------:R-:W-:Y:S01]  /*11740*/  IMAD.MOV.U32 R0, RZ, RZ, R7 ;  /* 0x000000ffff007224 */ /* 0x000fe200078e0007 */
[----:B--2---:R-:W-:Y:S04]  /*11750*/  STL.64 [R1+0xd58], R18 ;  /* 0x000d581201007387 */ /* 0x004fe80000100a00 */
[----:B------:R0:W-:Y:S04]  /*11760*/  STL.64 [R1+0xd50], R16 ;  /* 0x000d501001007387 */ /* 0x0001e80000100a00 */
[----:B0-----:R-:W2:Y:S04]  /*11770*/  LDL.LU R16, [R1+0x200] ;  /* 0x0002000001107983 */ /* 0x001ea80000300800 */
[----:B------:R-:W2:Y:S04]  /*11780*/  LDL.LU R17, [R1+0x204] ;  /* 0x0002040001117983 */ /* 0x000ea80000300800 */
[----:B------:R-:W2:Y:S04]  /*11790*/  LDL.LU R18, [R1+0x208] ;  /* 0x0002080001127983 */ /* 0x000ea80000300800 */
[----:B------:R-:W2:Y:S04]  /*117a0*/  LDL.LU R19, [R1+0x20c] ;  /* 0x00020c0001137983 */ /* 0x000ea80000300800 */
[----:B------:R-:W-:Y:S04]  /*117b0*/  STL.64 [R1+0x250], R12 ;  /* 0x0002500c01007387 */ /* 0x000fe80000100a00 */
[----:B------:R0:W-:Y:S04]  /*117c0*/  STL.64 [R1+0x258], R14 ;  /* 0x0002580e01007387 */ /* 0x0001e80000100a00 */
[----:B0-----:R-:W4:Y:S04]  /*117d0*/  LDL.LU.64 R14, [R1+0xda0] ;  /* 0x000da000010e7983 */ /* 0x001f280000300a00 */
[----:B------:R-:W4:Y:S04]  /*117e0*/  LDL.LU.64 R12, [R1+0xd98] ;  /* 0x000d9800010c7983 */ /* 0x000f280000300a00 */
[----:B------:R-:W4:Y:S02]  /*117f0*/  LDL.LU.64 R6, [R1+0xd90] ;  /* 0x000d900001067983 */ /* 0x000f240000300a00 */
[----:B----4-:R-:W-:Y:S02]  /*11800*/  HMMA.16816.F32.BF16 R8, R8, R6, R12 ;  /* 0x000000060808723c */ /* 0x010fe4000004180c */
[----:B------:R-:W4:Y:S04]  /*11810*/  LDL.LU.64 R14, [R1+0xd88] ;  /* 0x000d8800010e7983 */ /* 0x000f280000300a00 */
[----:B------:R-:W4:Y:S01]  /*11820*/  LDL.LU.64 R12, [R1+0xd80] ;  /* 0x000d8000010c7983 */ /* 0x000f220000300a00 */
[----:B---3--:R-:W-:-:S02]  /*11830*/  IMAD.MOV.U32 R4, RZ, RZ, R22 ;  /* 0x000000ffff047224 */ /* 0x008fc400078e0016 */
[----:B------:R-:W-:Y:S11]  /*11840*/  IMAD.MOV.U32 R3, RZ, RZ, R23 ;  /* 0x000000ffff037224 */ /* 0x000ff600078e0017 */
[----:B------:R-:W-:Y:S03]  /*11850*/  @!UPT UIADD3 URZ, URZ, URZ, URZ ;  /* 0x0000003f3f3ff290 */ /* 0x000fe6000fffe03f */
[----:B------:R-:W-:Y:S04]  /*11860*/  STL.64 [R1+0x230], R8 ;  /* 0x0002300801007387 */ /* 0x000fe80000100a00 */
[----:B------:R0:W-:Y:S04]  /*11870*/  STL.64 [R1+0x238], R10 ;  /* 0x0002380a01007387 */ /* 0x0001e80000100a00 */
[----:B0-----:R-:W3:Y:S01]  /*11880*/  LDL.64 R10, [R1+0x28] ;  /* 0x00002800010a7983 */ /* 0x001ee20000100a00 */
[C---:B----4-:R-:W-:Y:S11]  /*11890*/  HMMA.16816.F32.BF16 R24, R12.reuse, R22, R24 ;  /* 0x000000160c18723c */ /* 0x050ff60000041818 */
[----:B------:R-:W-:Y:S11]  /*118a0*/  @!UPT UIADD3 URZ, URZ, URZ, URZ ;  /* 0x0000003f3f3ff290 */ /* 0x000ff6000fffe03f */
[----:B------:R-:W-:Y:S01]  /*118b0*/  @!UPT UIADD3 URZ, URZ, URZ, URZ ;  /* 0x0000003f3f3ff290 */ /* 0x000fe2000fffe03f */
[----:B------:R-:W-:Y:S04]  /*118c0*/  STL.64 [R1+0x220], R24 ;  /* 0x0002201801007387 */ /* 0x000fe80000100a00 */
[----:B------:R0:W-:Y:S04]  /*118d0*/  STL.64 [R1+0x228], R26 ;  /* 0x0002281a01007387 */ /* 0x0001e80000100a00 */
[----:B0-----:R-:W4:Y:S04]  /*118e0*/  LDL.LU.64 R26, [R1+0xd78] ;  /* 0x000d7800011a7983 */ /* 0x001f280000300a00 */
[----:B------:R-:W4:Y:S04]  /*118f0*/  LDL.LU.64 R22, [R1+0xd70] ;  /* 0x000d700001167983 */ /* 0x000f280000300a00 */
[----:B------:R-:W4:Y:S02]  /*11900*/  LDL.LU.64 R20, [R1+0xd68] ;  /* 0x000d680001147983 */ /* 0x000f240000300a00 */
[----:B----4-:R-:W-:Y:S01]  /*11910*/  HMMA.16816.F32.BF16 R20, R12, R26, R20 ;  /* 0x0000001a0c14723c */ /* 0x010fe20000041814 */
[----:B------:R-:W-:Y:S11]  /*11920*/  IMAD.MOV.U32 R5, RZ, RZ, R27 ;  /* 0x000000ffff057224 */ /* 0x000ff600078e001b */
[----:B------:R-:W-:Y:S11]  /*11930*/  @!UPT UIADD3 URZ, URZ, URZ, URZ ;  /* 0x0000003f3f3ff290 */ /* 0x000ff6000fffe03f */
[----:B------:R0:W-:Y:S04]  /*11940*/  STL.64 [R1+0x210], R20 ;  /* 0x0002101401007387 */ /* 0x0001e80000100a00 */
[----:B------:R-:W-:Y:S01]  /*11950*/  STL.64 [R1+0x218], R22 ;  /* 0x0002181601007387 */ /* 0x000fe20000100a00 */
[----:B0-----:R-:W-:-:S03]  /*11960*/  IMAD.MOV.U32 R20, RZ, RZ, R26 ;  /* 0x000000ffff147224 */ /* 0x001fc600078e001a */
[----:B------:R-:W2:Y:S04]  /*11970*/  LDL.LU.64 R26, [R1+0xd60] ;  /* 0x000d6000011a7983 */ /* 0x000ea80000300a00 */
[----:B------:R0:W-:Y:S04]  /*11980*/  STL [R1+0xd28], R20 ;  /* 0x000d281401007387 */ /* 0x0001e80000100800 */
[----:B0-----:R-:W4:Y:S04]  /*11990*/  LDL.LU R20, [R1+0x1d0] ;  /* 0x0001d00001147983 */ /* 0x001f280000300800 */
[----:B------:R-:W4:Y:S04]  /*119a0*/  LDL.LU R21, [R1+0x1d4] ;  /* 0x0001d40001157983 */ /* 0x000f280000300800 */
[----:B------:R-:W4:Y:S04]  /*119b0*/  LDL.LU R22, [R1+0x1d8] ;  /* 0x0001d80001167983 */ /* 0x000f280000300800 */
[----:B------:R-:W4:Y:S01]  /*119c0*/  LDL.LU R23, [R1+0x1dc] ;  /* 0x0001dc0001177983 */ /* 0x000f220000300800 */
[C---:B--2---:R-:W-:Y:S03]  /*119d0*/  HMMA.16816.F32.BF16 R24, R12.reuse, R26, R16 ;  /* 0x0000001a0c18723c */ /* 0x044fe60000041810 */
[----:B------:R-:W2:Y:S04]  /*119e0*/  LDL.LU.64 R18, [R1+0xd58] ;  /* 0x000d580001127983 */ /* 0x000ea80000300a00 */
[----:B------:R-:W2:Y:S11]  /*119f0*/  LDL.LU.64 R16, [R1+0xd50] ;  /* 0x000d500001107983 */ /* 0x000eb60000300a00 */
[----:B------:R-:W-:Y:S05]  /*11a00*/  @!UPT UIADD3 URZ, URZ, URZ, URZ ;  /* 0x0000003f3f3ff290 */ /* 0x000fea000fffe03f */
[----:B------:R-:W-:Y:S04]  /*11a10*/  STL.64 [R1+0x200], R24 ;  /* 0x0002001801007387 */ /* 0x000fe80000100a00 */
[----:B------:R0:W-:Y:S04]  /*11a20*/  STL.64 [R1+0x208], R26 ;  /* 0x0002081a01007387 */ /* 0x0001e80000100a00 */
[----:B0-----:R-:W2:Y:S02]  /*11a30*/  LDL.LU.64 R26, [R1+0xd48] ;  /* 0x000d4800011a7983 */ /* 0x001ea40000300a00 */
[C---:B--2---:R-:W-:Y:S11]  /*11a40*/  HMMA.16816.F32.BF16 R16, R12.reuse, R26, R16 ;  /* 0x0000001a0c10723c */ /* 0x044ff60000041810 */
[----:B------:R-:W-:Y:S11]  /*11a50*/  @!UPT UIADD3 URZ, URZ, URZ, URZ ;  /* 0x0000003f3f3ff290 */ /* 0x000ff6000fffe03f */
[----:B------:R-:W-:Y:S01]  /*11a60*/  @!UPT UIADD3 URZ, URZ, URZ, URZ ;  /* 0x0000003f3f3ff290 */ /* 0x000fe2000fffe03f */
[----:B------:R-:W-:Y:S04]  /*11a70*/  STL.64 [R1+0x1f0], R16 ;  /* 0x0001f01001007387 */ /* 0x000fe80000100a00 */
[----:B------:R0:W-:Y:S04]  /*11a80*/  STL.64 [R1+0x1f8], R18 ;  /* 0x0001f81201007387 */ /* 0x0001e80000100a00 */
[----:B0-----:R-:W3:Y:S04]  /*11a90*/  LDL.LU.64 R18, [R1+0xd40] ;  /* 0x000d400001127983 */ /* 0x001ee80000300a00 */
[----:B------:R-:W3:Y:S04]  /*11aa0*/  LDL.LU.64 R16, [R1+0xd38] ;  /* 0x000d380001107983 */ /* 0x000ee80000300a00 */
[----:B------:R-:W-:Y:S01]  /*11ab0*/  STL.64 [R1+0xcd0], R26 ;  /* 0x000cd01a01007387 */ /* 0x000fe20000100a00 */
[----:B---3--:R-:W-:Y:S11]  /*11ac0*/  HMMA.16816.F32.BF16 R16, R12, R10, R16 ;  /* 0x0000000a0c10723c */ /* 0x008ff60000041810 */
[----:B------:R-:W-:Y:S11]  /*11ad0*/  @!UPT UIADD3 URZ, URZ, URZ, URZ ;  /* 0x0000003f3f3ff290 */ /* 0x000ff6000fffe03f */
[----:B------:R-:W-:Y:S01]  /*11ae0*/  @!UPT UIADD3 URZ, URZ, URZ, URZ ;  /* 0x0000003f3f3ff290 */ /* 0x000fe2000fffe03f */
[----:B------:R-:W-:Y:S04]  /*11af0*/  STL.64 [R1+0x1e0], R16 ;  /* 0x0001e01001007387 */ /* 0x000fe80000100a00 */
[----:B------:R0:W-:Y:S04]  /*11b00*/  STL.64 [R1+0x1e8], R18 ;  /* 0x0001e81201007387 */ /* 0x0001e80000100a00 */
[----:B0-----:R-:W4:Y:S04]  /*11b10*/  LDL.LU.64 R18, [R1+0xd30] ;  /* 0x000d300001127983 */ /* 0x001f280000300a00 */
[----:B------:R0:W-:Y:S04]  /*11b20*/  STL.64 [R1+0xcc8], R10 ;  /* 0x000cc80a01007387 */ /* 0x0001e80000100a00 */
[----:B------:R-:W2:Y:S04]  /*11b30*/  LDL.LU R8, [R1+0x1c0] ;  /* 0x0001c00001087983 */ /* 0x000ea80000300800 */
[----:B------:R-:W2:Y:S04]  /*11b40*/  LDL.LU R9, [R1+0x1c4] ;  /* 0x0001c40001097983 */ /* 0x000ea80000300800 */
[----:B0-----:R-:W2:Y:S04]  /*11b50*/  LDL.LU R10, [R1+0x1c8] ;  /* 0x0001c800010a7983 */ /* 0x001ea80000300800 */
[----:B------:R-:W2:Y:S01]  /*11b60*/  LDL.LU R11, [R1+0x1cc] ;  /* 0x0001cc00010b7983 */ /* 0x000ea20000300800 */
[----:B------:R-:W-:-:S02]  /*11b70*/  IMAD.MOV.U32 R26, RZ, RZ, R2 ;  /* 0x000000ffff1a7224 */ /* 0x000fc400078e0002 */
[----:B------:R-:W-:Y:S01]  /*11b80*/  IMAD.MOV.U32 R27, RZ, RZ, R0 ;  /* 0x000000ffff1b7224 */ /* 0x000fe200078e0000 */
[C---:B----4-:R-:W-:Y:S01]  /*11b90*/  HMMA.16816.F32.BF16 R20, R12.reuse, R18, R20 ;  /* 0x000000120c14723c */ /* 0x050fe20000041814 */
[----:B------:R-:W-:Y:S02]  /*11ba0*/  IMAD.MOV.U32 R2, RZ, RZ, R18 ;  /* 0x000000ffff027224 */ /* 0x000fe400078e0012 */
[----:B------:R-:W-:Y:S11]  /*11bb0*/  IMAD.MOV.U32 R0, RZ, RZ, R19 ;  /* 0x000000ffff007224 */ /* 0x000ff600078e0013 */
[----:B------:R-:W-:Y:S09]  /*11bc0*/  @!UPT UIADD3 URZ, URZ, URZ, URZ ;  /* 0x0000003f3f3ff290 */ /* 0x000ff2000fffe03f */
[----:B------:R0:W-:Y:S01]  /*11bd0*/  STL.64 [R1+0x1d0], R20 ;  /* 0x0001d01401007387 */ /* 0x0001e20000100a00 */
[----:B--2---:R-:W-:Y:S03]  /*11be0*/  HMMA.16816.F32.BF16 R8, R12, R26, R8 ;  /* 0x0000001a0c08723c */ /* 0x004fe60000041808 */
[----:B------:R-:W-:Y:S04]  /*11bf0*/  STL.64 [R1+0x1d8], R22 ;  /* 0x0001d81601007387 */ /* 0x000fe80000100a00 */
[----:B0-----:R-:W2:Y:S04]  /*11c00*/  LDL.LU R20, [R1+0xd28] ;  /* 0x000d280001147983 */ /* 0x001ea80000300800 */
[----:B------:R-:W3:Y:S04]  /*11c10*/  LDL.LU.64 R18, [R1+0xd20] ;  /* 0x000d200001127983 */ /* 0x000ee80000300a00 */
[----:B------:R-:W3:Y:S04]  /*11c20*/  LDL.LU.64 R16, [R1+0xd18] ;  /* 0x000d180001107983 */ /* 0x000ee80000300a00 */
[----:B------:R-:W4:Y:S04]  /*11c30*/  LDL.64 R26, [R1+0x48] ;  /* 0x00004800011a7983 */ /* 0x000f280000100a00 */
[----:B----4-:R-:W-:Y:S04]  /*11c40*/  STL.64 [R1+0xce8], R26 ;  /* 0x000ce81a01007387 */ /* 0x010fe80000100a00 */
[----:B------:R0:W-:Y:S04]  /*11c50*/  STL.64 [R1+0x1c0], R8 ;  /* 0x0001c00801007387 */ /* 0x0001e80000100a00 */
[----:B------:R1:W-:Y:S04]  /*11c60*/  STL.64 [R1+0x1c8], R10 ;  /* 0x0001c80a01007387 */ /* 0x0003e80000100a00 */
[----:B0-----:R-:W4:Y:S04]  /*11c70*/  LDL.LU R8, [R1+0x180] ;  /* 0x0001800001087983 */ /* 0x001f280000300800 */
[----:B------:R-:W4:Y:S04]  /*11c80*/  LDL.LU R9, [R1+0x184] ;  /* 0x0001840001097983 */ /* 0x000f280000300800 */
[----:B-1----:R-:W3:Y:S04]  /*11c90*/  LDL.LU R10, [R1+0x188] ;  /* 0x00018800010a7983 */ /* 0x002ee80000300800 */
[----:B------:R-:W3:Y:S01]  /*11ca0*/  LDL.LU R11, [R1+0x18c] ;  /* 0x00018c00010b7983 */ /* 0x000ee20000300800 */
[----:B--2---:R-:W-:-:S02]  /*11cb0*/  IMAD.MOV.U32 R26, RZ, RZ, R20 ;  /* 0x000000ffff1a7224 */ /* 0x004fc400078e0014 */
[----:B------:R-:W-:-:S05]  /*11cc0*/  IMAD.MOV.U32 R27, RZ, RZ, R5 ;  /* 0x000000ffff1b7224 */ /* 0x000fca00078e0005 */
[----:B------:R-:W-:Y:S04]  /*11cd0*/  STL.64 [R1+0xd00], R26 ;  /* 0x000d001a01007387 */ /* 0x000fe80000100a00 */
[----:B---3--:R-:W-:Y:S04]  /*11ce0*/  STL.64 [R1+0xce0], R10 ;  /* 0x000ce00a01007387 */ /* 0x008fe80000100a00 */
[----:B----4-:R0:W-:Y:S04]  /*11cf0*/  STL.64 [R1+0xcd8], R8 ;  /* 0x000cd80801007387 */ /* 0x0101e80000100a00 */
[----:B0-----:R-:W2:Y:S04]  /*11d00*/  LDL.LU R8, [R1+0x190] ;  /* 0x0001900001087983 */ /* 0x001ea80000300800 */
[----:B------:R-:W2:Y:S04]  /*11d10*/  LDL.LU R9, [R1+0x194] ;  /* 0x0001940001097983 */ /* 0x000ea80000300800 */
[----:B------:R-:W3:Y:S04]  /*11d20*/  LDL.LU R10, [R1+0x198] ;  /* 0x00019800010a7983 */ /* 0x000ee80000300800 */
[----:B------:R-:W3:Y:S04]  /*11d30*/  LDL.LU R11, [R1+0x19c] ;  /* 0x00019c00010b7983 */ /* 0x000ee80000300800 */
[----:B---3--:R-:W-:Y:S04]  /*11d40*/  STL.64 [R1+0xcf8], R10 ;  /* 0x000cf80a01007387 */ /* 0x008fe80000100a00 */
[----:B--2---:R0:W-:Y:S04]  /*11d50*/  STL.64 [R1+0xcf0], R8 ;  /* 0x000cf00801007387 */ /* 0x0041e80000100a00 */
        /* <DEDUP_REMOVED lines=8> */
[----:B------:R-:W2:Y:S04]  /*11de0*/  LDL.LU R10, [R1+0x1b8] ;  /* 0x0001b800010a7983 */ /* 0x000ea80000300800 */
[----:B------:R-:W2:Y:S04]  /*11df0*/  LDL.LU R11, [R1+0x1bc] ;  /* 0x0001bc00010b7983 */ /* 0x000ea80000300800 */
[----:B------:R-:W3:Y:S04]  /*11e00*/  LDL.LU R20, [R1+0x120] ;  /* 0x0001200001147983 */ /* 0x000ee80000300800 */
[----:B------:R-:W3:Y:S04]  /*11e10*/  LDL.LU R21, [R1+0x124] ;  /* 0x0001240001157983 */ /* 0x000ee80000300800 */
[----:B------:R-:W4:Y:S04]  /*11e20*/  LDL.LU R22, [R1+0x128] ;  /* 0x0001280001167983 */ /* 0x000f280000300800 */
[----:B------:R-:W4:Y:S04]  /*11e30*/  LDL.LU R23, [R1+0x12c] ;  /* 0x00012c0001177983 */ /* 0x000f280000300800 */
[----:B----4-:R0:W-:Y:S04]  /*11e40*/  STL.64 [R1+0xca0], R22 ;  /* 0x000ca01601007387 */ /* 0x0101e80000100a00 */
[----:B---3--:R1:W-:Y:S04]  /*11e50*/  STL.64 [R1+0xc98], R20 ;  /* 0x000c981401007387 */ /* 0x0083e80000100a00 */
[----:B0-----:R-:W3:Y:S04]  /*11e60*/  LDL.64 R22, [R1+0x8] ;  /* 0x0000080001167983 */ /* 0x001ee80000100a00 */
[----:B---3--:R0:W-:Y:S04]  /*11e70*/  STL.64 [R1+0xcb0], R22 ;  /* 0x000cb01601007387 */ /* 0x0081e80000100a00 */
[----:B-1----:R-:W3:Y:S04]  /*11e80*/  LDL.LU R20, [R1+0x130] ;  /* 0x0001300001147983 */ /* 0x002ee80000300800 */
[----:B------:R-:W3:Y:S04]  /*11e90*/  LDL.LU R21, [R1+0x134] ;  /* 0x0001340001157983 */ /* 0x000ee80000300800 */
[----:B0-----:R-:W3:Y:S04]  /*11ea0*/  LDL.LU R22, [R1+0x138] ;  /* 0x0001380001167983 */ /* 0x001ee80000300800 */
[----:B------:R-:W3:Y:S01]  /*11eb0*/  LDL.LU R23, [R1+0x13c] ;  /* 0x00013c0001177983 */ /* 0x000ee20000300800 */
[----:B------:R-:W-:Y:S01]  /*11ec0*/  IMAD.MOV.U32 R26, RZ, RZ, R4 ;  /* 0x000000ffff1a7224 */ /* 0x000fe200078e0004 */
[----:B---3--:R-:W-:Y:S02]  /*11ed0*/  HMMA.16816.F32.BF16 R20, R12, R6, R20 ;  /* 0x000000060c14723c */ /* 0x008fe40000041814 */
[----:B------:R-:W3:Y:S11]  /*11ee0*/  LDL.LU R12, [R1+0x170] ;  /* 0x00017000010c7983 */ /* 0x000ef60000300800 */
[----:B------:R-:W-:Y:S10]  /*11ef0*/  @!UPT UIADD3 URZ, URZ, URZ, URZ ;  /* 0x0000003f3f3ff290 */ /* 0x000ff4000fffe03f */
[----:B------:R-:W-:Y:S04]  /*11f00*/  STL.64 [R1+0x130], R20 ;  /* 0x0001301401007387 */ /* 0x000fe80000100a00 */
[----:B------:R-:W-:Y:S04]  /*11f10*/  STL.64 [R1+0x138], R22 ;  /* 0x0001381601007387 */ /* 0x000fe80000100a00 */
[----:B------:R-:W3:Y:S04]  /*11f20*/  LDL.LU R13, [R1+0x174] ;  /* 0x00017400010d7983 */ /* 0x000ee80000300800 */
[----:B------:R-:W3:Y:S04]  /*11f30*/  LDL.LU R14, [R1+0x178] ;  /* 0x00017800010e7983 */ /* 0x000ee80000300800 */
[----:B------:R-:W3:Y:S04]  /*11f40*/  LDL.LU R15, [R1+0x17c] ;  /* 0x00017c00010f7983 */ /* 0x000ee80000300800 */
[----:B------:R0:W-:Y:S04]  /*11f50*/  STL.64 [R1+0xca8], R6 ;  /* 0x000ca80601007387 */ /* 0x0001e80000100a00 */
[----:B------:R-:W4:Y:S04]  /*11f60*/  LDL.LU R4, [R1+0x150] ;  /* 0x0001500001047983 */ /* 0x000f280000300800 */
[----:B------:R-:W4:Y:S04]  /*11f70*/  LDL.LU R5, [R1+0x154] ;  /* 0x0001540001057983 */ /* 0x000f280000300800 */
[----:B0-----:R-:W3:Y:S04]  /*11f80*/  LDL.LU R6, [R1+0x158] ;  /* 0x0001580001067983 */ /* 0x001ee80000300800 */
[----:B------:R-:W3:Y:S01]  /*11f90*/  LDL.LU R7, [R1+0x15c] ;  /* 0x00015c0001077983 */ /* 0x000ee20000300800 */
[----:B------:R-:W-:-:S07]  /*11fa0*/  IMAD.MOV.U32 R27, RZ, RZ, R3 ;  /* 0x000000ffff1b7224 */ /* 0x000fce00078e0003 */
[C---:B--2---:R-:W-:Y:S01]  /*11fb0*/  HMMA.16816.F32.BF16 R24, R16.reuse, R26, R8 ;  /* 0x0000001a1018723c */ /* 0x044fe20000041808 */
[----:B---3--:R-:W-:Y:S04]  /*11fc0*/  STL.64 [R1+0xcc0], R6 ;  /* 0x000cc00601007387 */ /* 0x008fe80000100a00 */
[----:B----4-:R0:W-:Y:S04]  /*11fd0*/  STL.64 [R1+0xcb8], R4 ;  /* 0x000cb80401007387 */ /* 0x0101e80000100a00 */
[----:B0-----:R-:W2:Y:S04]  /*11fe0*/  LDL.LU R4, [R1+0x160] ;  /* 0x0001600001047983 */ /* 0x001ea80000300800 */
[----:B------:R-:W2:Y:S04]  /*11ff0*/  LDL.LU R5, [R1+0x164] ;  /* 0x0001640001057983 */ /* 0x000ea80000300800 */
[----:B------:R-:W2:Y:S04]  /*12000*/  LDL.LU R6, [R1+0x168] ;  /* 0x0001680001067983 */ /* 0x000ea80000300800 */
[----:B------:R-:W2:Y:S04]  /*12010*/  LDL.LU R7, [R1+0x16c] ;  /* 0x00016c0001077983 */ /* 0x000ea80000300800 */
[----:B------:R-:W3:Y:S04]  /*12020*/  LDL.LU.64 R10, [R1+0xd10] ;  /* 0x000d1000010a7983 */ /* 0x000ee80000300a00 */
[----:B------:R-:W3:Y:S04]  /*12030*/  LDL.LU.64 R8, [R1+0xd08] ;  /* 0x000d080001087983 */ /* 0x000ee80000300a00 */
[----:B------:R-:W-:Y:S04]  /*12040*/  STL.64 [R1+0x1b0], R24 ;  /* 0x0001b01801007387 */ /* 0x000fe80000100a00 */
[----:B------:R0:W-:Y:S04]  /*12050*/  STL.64 [R1+0x1b8], R26 ;  /* 0x0001b81a01007387 */ /* 0x0001e80000100a00 */
[----:B0-----:R-:W3:Y:S02]  /*12060*/  LDL.LU.64 R26, [R1+0xd00] ;  /* 0x000d0000011a7983 */ /* 0x001ee40000300a00 */
[C---:B---3--:R-:W-:Y:S02]  /*12070*/  HMMA.16816.F32.BF16 R24, R16.reuse, R26, R8 ;  /* 0x0000001a1018723c */ /* 0x048fe40000041808 */
[----:B------:R-:W3:Y:S04]  /*12080*/  LDL.LU.64 R10, [R1+0xcf8] ;  /* 0x000cf800010a7983 */ /* 0x000ee80000300a00 */
[----:B------:R-:W3:Y:S11]  /*12090*/  LDL.LU.64 R8, [R1+0xcf0] ;  /* 0x000cf00001087983 */ /* 0x000ef60000300a00 */
[----:B------:R-:W-:Y:S06]  /*120a0*/  @!UPT UIADD3 URZ, URZ, URZ, URZ ;  /* 0x0000003f3f3ff290 */ /* 0x000fec000fffe03f */
[----:B------:R-:W-:Y:S04]  /*120b0*/  STL.64 [R1+0x1a0], R24 ;  /* 0x0001a01801007387 */ /* 0x000fe80000100a00 */
[----:B------:R0:W-:Y:S04]  /*120c0*/  STL.64 [R1+0x1a8], R26 ;  /* 0x0001a81a01007387 */ /* 0x0001e80000100a00 */
[----:B0-----:R-:W3:Y:S01]  /*120d0*/  LDL.LU.64 R26, [R1+0xce8] ;  /* 0x000ce800011a7983 */ /* 0x001ee20000300a00 */
[----:B------:R-:W-:Y:S02]  /*120e0*/  IMAD.MOV.U32 R22, RZ, RZ, R2 ;  /* 0x000000ffff167224 */ /* 0x000fe400078e0002 */
[----:B------:R-:W-:Y:S01]  /*120f0*/  IMAD.MOV.U32 R23, RZ, RZ, R0 ;  /* 0x000000ffff177224 */ /* 0x000fe200078e0000 */
[----:B---3--:R-:W-:Y:S01]  /*12100*/  HMMA.16816.F32.BF16 R8, R16, R26, R8 ;  /* 0x0000001a1008723c */ /* 0x008fe20000041808 */
[----:B------:R-:W-:-:S02]  /*12110*/  IMAD.MOV.U32 R2, RZ, RZ, R26 ;  /* 0x000000ffff027224 */ /* 0x000fc400078e001a */
[----:B------:R-:W-:Y:S11]  /*12120*/  IMAD.MOV.U32 R0, RZ, RZ, R27 ;  /* 0x000000ffff007224 */ /* 0x000ff600078e001b */
[----:B------:R-:W-:Y:S09]  /*12130*/  @!UPT UIADD3 URZ, URZ, URZ, URZ ;  /* 0x0000003f3f3ff290 */ /* 0x000ff2000fffe03f */
[----:B------:R-:W-:Y:S04]  /*12140*/  STL.64 [R1+0x190], R8 ;  /* 0x0001900801007387 */ /* 0x000fe80000100a00 */
[----:B------:R0:W-:Y:S04]  /*12150*/  STL.64 [R1+0x198], R10 ;  /* 0x0001980a01007387 */ /* 0x0001e80000100a00 */
[----:B0-----:R-:W3:Y:S04]  /*12160*/  LDL.LU.64 R10, [R1+0xce0] ;  /* 0x000ce000010a7983 */ /* 0x001ee80000300a00 */
[----:B------:R-:W3:Y:S04]  /*12170*/  LDL.LU.64 R8, [R1+0xcd8] ;  /* 0x000cd80001087983 */ /* 0x000ee80000300a00 */
[----:B------:R-:W3:Y:S02]  /*12180*/  LDL.LU.64 R26, [R1+0xcd0] ;  /* 0x000cd000011a7983 */ /* 0x000ee40000300a00 */
[----:B---3--:R-:W-:Y:S11]  /*12190*/  HMMA.16816.F32.BF16 R8, R16, R26, R8 ;  /* 0x0000001a1008723c */ /* 0x008ff60000041808 */
[----:B------:R-:W-:Y:S11]  /*121a0*/  @!UPT UIADD3 URZ, URZ, URZ, URZ ;  /* 0x0000003f3f3ff290 */ /* 0x000ff6000fffe03f */
[----:B------:R-:W-:Y:S01]  /*121b0*/  @!UPT UIADD3 URZ, URZ, URZ, URZ ;  /* 0x0000003f3f3ff290 */ /* 0x000fe2000fffe03f */
[----:B------:R-:W-:Y:S04]  /*121c0*/  STL.64 [R1+0x180], R8 ;  /* 0x0001800801007387 */ /* 0x000fe80000100a00 */
[----:B------:R0:W-:Y:S04]  /*121d0*/  STL.64 [R1+0x188], R10 ;  /* 0x0001880a01007387 */ /* 0x0001e80000100a00 */
[----:B0-----:R-:W3:Y:S04]  /*121e0*/  LDL.LU.64 R10, [R1+0xcc8] ;  /* 0x000cc800010a7983 */ /* 0x001ee80000300a00 */
[----:B------:R0:W-:Y:S02]  /*121f0*/  STL.64 [R1+0xc50], R26 ;  /* 0x000c501a01007387 */ /* 0x0001e40000100a00 */
[----:B0-----:R-:W-:-:S02]  /*12200*/  IMAD.MOV.U32 R26, RZ, RZ, R2 ;  /* 0x000000ffff1a7224 */ /* 0x001fc400078e0002 */
[----:B------:R-:W-:-:S05]  /*12210*/  IMAD.MOV.U32 R27, RZ, RZ, R0 ;  /* 0x000000ffff1b7224 */ /* 0x000fca00078e0000 */
[----:B------:R0:W-:Y:S04]  /*12220*/  STL.64 [R1+0xc60], R26 ;  /* 0x000c601a01007387 */ /* 0x0001e80000100a00 */
[----:B0-----:R-:W4:Y:S01]  /*12230*/  LDL.64 R26, [R1+0x58] ;  /* 0x00005800011a7983 */ /* 0x001f220000100a00 */
[----:B---3--:R-:W-:Y:S01]  /*12240*/  HMMA.16816.F32.BF16 R12, R16, R10, R12 ;  /* 0x0000000a100c723c */ /* 0x008fe2000004180c */
[----:B------:R-:W-:Y:S02]  /*12250*/  IMAD.MOV.U32 R8, RZ, RZ, R11 ;  /* 0x000000ffff087224 */ /* 0x000fe400078e000b */
[----:B----4-:R0:W-:Y:S04]  /*12260*/  STL.64 [R1+0xc70], R26 ;  /* 0x000c701a01007387 */ /* 0x0101e80000100a00 */
[----:B0-----:R-:W3:Y:S11]  /*12270*/  LDL.64 R26, [R1+0x68] ;  /* 0x00006800011a7983 */ /* 0x001ef60000100a00 */
[----:B------:R-:W-:Y:S05]  /*12280*/  @!UPT UIADD3 URZ, URZ, URZ, URZ ;  /* 0x0000003f3f3ff290 */ /* 0x000fea000fffe03f */
[----:B------:R0:W-:Y:S04]  /*12290*/  STL.64 [R1+0x170], R12 ;  /* 0x0001700c01007387 */ /* 0x0001e80000100a00 */
[----:B------:R-:W-:Y:S04]  /*122a0*/  STL.64 [R1+0x178], R14 ;  /* 0x0001780e01007387 */ /* 0x000fe80000100a00 */
[----:B------:R1:W-:Y:S01]  /*122b0*/  STL [R1+0xc68], R8 ;  /* 0x000c680801007387 */ /* 0x0003e20000100800 */
[----:B0-----:R-:W-:-:S03]  /*122c0*/  IMAD.MOV.U32 R13, RZ, RZ, R10 ;  /* 0x000000ffff0d7224 */ /* 0x001fc600078e000a */
[----:B-1----:R-:W4:Y:S04]  /*122d0*/  LDL.LU R8, [R1+0x100] ;  /* 0x0001000001087983 */ /* 0x002f280000300800 */
[----:B------:R-:W4:Y:S04]  /*122e0*/  LDL.LU R9, [R1+0x104] ;  /* 0x0001040001097983 */ /* 0x000f280000300800 */
[----:B------:R-:W3:Y:S04]  /*122f0*/  LDL.LU R10, [R1+0x108] ;  /* 0x00010800010a7983 */ /* 0x000ee80000300800 */
[----:B------:R-:W3:Y:S01]  /*12300*/  LDL.LU R11, [R1+0x10c] ;  /* 0x00010c00010b7983 */ /* 0x000ee20000300800 */
[C---:B--2---:R-:W-:Y:S03]  /*12310*/  HMMA.16816.F32.BF16 R20, R16.reuse, R22, R4 ;  /* 0x000000161014723c */ /* 0x044fe60000041804 */
        /* <DEDUP_REMOVED lines=20> */
[----:B---3--:R-:W-:Y:S02]  /*12460*/  HMMA.16816.F32.BF16 R16, R16, R6, R20 ;  /* 0x000000061010723c */ /* 0x008fe40000041814 */
[----:B------:R-:W2:Y:S04]  /*12470*/  LDL.LU.64 R22, [R1+0xc90] ;  /* 0x000c900001167983 */ /* 0x000ea80000300a00 */
[----:B------:R-:W2:Y:S04]  /*12480*/  LDL.LU.64 R20, [R1+0xc88] ;  /* 0x000c880001147983 */ /* 0x000ea80000300a00 */
[----:B------:R0:W-:Y:S04]  /*12490*/  STL.64 [R1+0xc58], R6 ;  /* 0x000c580601007387 */ /* 0x0001e80000100a00 */
[----:B------:R-:W3:Y:S09]  /*124a0*/  LDL.LU R4, [R1+0xf0] ;  /* 0x0000f00001047983 */ /* 0x000ef20000300800 */
[----:B------:R1:W-:Y:S04]  /*124b0*/  STL.64 [R1+0x120], R16 ;  /* 0x0001201001007387 */ /* 0x0003e80000100a00 */
[----:B------:R4:W-:Y:S04]  /*124c0*/  STL.64 [R1+0x128], R18 ;  /* 0x0001281201007387 */ /* 0x0009e80000100a00 */
[----:B------:R-:W3:Y:S04]  /*124d0*/  LDL.LU R5, [R1+0xf4] ;  /* 0x0000f40001057983 */ /* 0x000ee80000300800 */
[----:B0-----:R-:W3:Y:S04]  /*124e0*/  LDL.LU R6, [R1+0xf8] ;  /* 0x0000f80001067983 */ /* 0x001ee80000300800 */
[----:B------:R-:W3:Y:S04]  /*124f0*/  LDL.LU R7, [R1+0xfc] ;  /* 0x0000fc0001077983 */ /* 0x000ee80000300800 */
[----:B-1----:R-:W3:Y:S04]  /*12500*/  LDL.LU R16, [R1+0xe0] ;  /* 0x0000e00001107983 */ /* 0x002ee80000300800 */
[----:B------:R-:W3:Y:S04]  /*12510*/  LDL.LU R17, [R1+0xe4] ;  /* 0x0000e40001117983 */ /* 0x000ee80000300800 */
[----:B----4-:R-:W4:Y:S04]  /*12520*/  LDL.LU R18, [R1+0xe8] ;  /* 0x0000e80001127983 */ /* 0x010f280000300800 */
[----:B------:R-:W4:Y:S01]  /*12530*/  LDL.LU R19, [R1+0xec] ;  /* 0x0000ec0001137983 */ /* 0x000f220000300800 */
[----:B------:R-:W-:-:S02]  /*12540*/  IMAD.MOV.U32 R3, RZ, RZ, R26 ;  /* 0x000000ffff037224 */ /* 0x000fc400078e001a */
[----:B------:R-:W-:Y:S01]  /*12550*/  IMAD.MOV.U32 R0, RZ, RZ, R27 ;  /* 0x000000ffff007224 */ /* 0x000fe200078e001b */
[C---:B--2---:R-:W-:Y:S11]  /*12560*/  HMMA.16816.F32.BF16 R8, R20.reuse, R26, R8 ;  /* 0x0000001a1408723c */ /* 0x044ff60000041808 */
[----:B------:R-:W-:Y:S11]  /*12570*/  @!UPT UIADD3 URZ, URZ, URZ, URZ ;  /* 0x0000003f3f3ff290 */ /* 0x000ff6000fffe03f */
[----:B------:R-:W-:Y:S01]  /*12580*/  @!UPT UIADD3 URZ, URZ, URZ, URZ ;  /* 0x0000003f3f3ff290 */ /* 0x000fe2000fffe03f */
[----:B------:R-:W-:Y:S04]  /*12590*/  STL.64 [R1+0x110], R8 ;  /* 0x0001100801007387 */ /* 0x000fe80000100a00 */
[----:B------:R0:W-:Y:S04]  /*125a0*/  STL.64 [R1+0x118], R10 ;  /* 0x0001180a01007387 */ /* 0x0001e80000100a00 */
[----:B0-----:R-:W2:Y:S04]  /*125b0*/  LDL.LU.64 R10, [R1+0xc80] ;  /* 0x000c8000010a7983 */ /* 0x001ea80000300a00 */
[----:B------:R-:W2:Y:S04]  /*125c0*/  LDL.LU.64 R8, [R1+0xc78] ;  /* 0x000c780001087983 */ /* 0x000ea80000300a00 */
[----:B------:R-:W2:Y:S04]  /*125d0*/  LDL.LU.64 R26, [R1+0xc70] ;  /* 0x000c7000011a7983 */ /* 0x000ea80000300a00 */
[----:B------:R-:W-:Y:S04]  /*125e0*/  STL [R1+0xc2c], R0 ;  /* 0x000c2c0001007387 */ /* 0x000fe80000100800 */
[----:B------:R-:W-:Y:S01]  /*125f0*/  STL [R1+0xc28], R3 ;  /* 0x000c280301007387 */ /* 0x000fe20000100800 */
[----:B--2---:R-:W-:Y:S01]  /*12600*/  HMMA.16816.F32.BF16 R8, R20, R26, R8 ;  /* 0x0000001a1408723c */ /* 0x004fe20000041808 */
[----:B------:R-:W-:Y:S11]  /*12610*/  IMAD.MOV.U32 R14, RZ, RZ, R26 ;  /* 0x000000ffff0e7224 */ /* 0x000ff600078e001a */
[----:B------:R-:W-:Y:S11]  /*12620*/  @!UPT UIADD3 URZ, URZ, URZ, URZ ;  /* 0x0000003f3f3ff290 */ /* 0x000ff6000fffe03f */
[----:B------:R0:W-:Y:S04]  /*12630*/  STL.64 [R1+0x100], R8 ;  /* 0x0001000801007387 */ /* 0x0001e80000100a00 */
[----:B------:R1:W-:Y:S04]  /*12640*/  STL.64 [R1+0x108], R10 ;  /* 0x0001080a01007387 */ /* 0x0003e80000100a00 */
[----:B0-----:R-:W2:Y:S01]  /*12650*/  LDL.LU R8, [R1+0xc68] ;  /* 0x000c680001087983 */ /* 0x001ea20000300800 */
[----:B-1----:R-:W-:-:S03]  /*12660*/  IMAD.MOV.U32 R11, RZ, RZ, R27 ;  /* 0x000000ffff0b7224 */ /* 0x002fc600078e001b */
[----:B------:R-:W3:Y:S02]  /*12670*/  LDL.LU.64 R26, [R1+0xc60] ;  /* 0x000c6000011a7983 */ /* 0x000ee40000300a00 */
[C---:B---3--:R-:W-:Y:S02]  /*12680*/  HMMA.16816.F32.BF16 R24, R20.reuse, R26, R4 ;  /* 0x0000001a1418723c */ /* 0x048fe40000041804 */
[----:B------:R-:W3:Y:S11]  /*12690*/  LDL.LU.64 R6, [R1+0xc58] ;  /* 0x000c580001067983 */ /* 0x000ef60000300a00 */
[----:B------:R-:W-:Y:S10]  /*126a0*/  @!UPT UIADD3 URZ, URZ, URZ, URZ ;  /* 0x0000003f3f3ff290 */ /* 0x000ff4000fffe03f */
[----:B------:R-:W-:Y:S04]  /*126b0*/  STL.64 [R1+0xf0], R24 ;  /* 0x0000f01801007387 */ /* 0x000fe80000100a00 */
[----:B------:R0:W-:Y:S04]  /*126c0*/  STL.64 [R1+0xf8], R26 ;  /* 0x0000f81a01007387 */ /* 0x0001e80000100a00 */
[----:B0-----:R-:W4:Y:S02]  /*126d0*/  LDL.LU.64 R26, [R1+0xc50] ;  /* 0x000c5000011a7983 */ /* 0x001f240000300a00 */
[----:B----4-:R-:W-:Y:S11]  /*126e0*/  HMMA.16816.F32.BF16 R16, R20, R26, R16 ;  /* 0x0000001a1410723c */ /* 0x010ff60000041810 */
[----:B------:R-:W-:Y:S11]  /*126f0*/  @!UPT UIADD3 URZ, URZ, URZ, URZ ;  /* 0x0000003f3f3ff290 */ /* 0x000ff6000fffe03f */
[----:B------:R-:W-:Y:S01]  /*12700*/  @!UPT UIADD3 URZ, URZ, URZ, URZ ;  /* 0x0000003f3f3ff290 */ /* 0x000fe2000fffe03f */
[----:B------:R0:W-:Y:S04]  /*12710*/  STL.64 [R1+0xe0], R16 ;  /* 0x0000e01001007387 */ /* 0x0001e80000100a00 */
[----:B------:R1:W-:Y:S04]  /*12720*/  STL.64 [R1+0xe8], R18 ;  /* 0x0000e81201007387 */ /* 0x0003e80000100a00 */
[----:B------:R-:W4:Y:S04]  /*12730*/  LDL.LU R4, [R1+0x878] ;  /* 0x0008780001047983 */ /* 0x000f280000300800 */
[----:B------:R-:W4:Y:S04]  /*12740*/  LDL.LU R5, [R1+0x908] ;  /* 0x0009080001057983 */ /* 0x000f280000300800 */
[----:B---3--:R-:W-:Y:S04]  /*12750*/  STL.64 [R1+0xc10], R6 ;  /* 0x000c100601007387 */ /* 0x008fe80000100a00 */
[----:B----4-:R-:W-:Y:S04]  /*12760*/  STL.64 [R1+0xc08], R4 ;  /* 0x000c080401007387 */ /* 0x010fe80000100a00 */
[----:B------:R-:W3:Y:S04]  /*12770*/  LDL.LU R9, [R1+0x748] ;  /* 0x0007480001097983 */ /* 0x000ee80000300800 */
[----:B------:R-:W4:Y:S04]  /*12780*/  LDL.LU R10, [R1+0x7b8] ;  /* 0x0007b800010a7983 */ /* 0x000f280000300800 */
[----:B----4-:R4:W-:Y:S04]  /*12790*/  STL [R1+0xbe4], R10 ;  /* 0x000be40a01007387 */ /* 0x0109e80000100800 */
[----:B---3--:R-:W-:Y:S04]  /*127a0*/  STL [R1+0xbe0], R9 ;  /* 0x000be00901007387 */ /* 0x008fe80000100800 */
[----:B0-----:R-:W3:Y:S04]  /*127b0*/  LDL.LU R16, [R1+0xc0] ;  /* 0x0000c00001107983 */ /* 0x001ee80000300800 */
[----:B------:R-:W3:Y:S04]  /*127c0*/  LDL.LU R17, [R1+0xc4] ;  /* 0x0000c40001117983 */ /* 0x000ee80000300800 */
[----:B-1----:R-:W2:Y:S04]  /*127d0*/  LDL.LU R18, [R1+0xc8] ;  /* 0x0000c80001127983 */ /* 0x002ea80000300800 */
[----:B------:R-:W2:Y:S01]  /*127e0*/  LDL.LU R19, [R1+0xcc] ;  /* 0x0000cc0001137983 */ /* 0x000ea20000300800 */
[----:B----4-:R-:W-:-:S03]  /*127f0*/  IMAD.MOV.U32 R10, RZ, RZ, R14 ;  /* 0x000000ffff0a7224 */ /* 0x010fc600078e000e */
[----:B--2---:R0:W-:Y:S04]  /*12800*/  STL.64 [R1+0xc40], R18 ;  /* 0x000c401201007387 */ /* 0x0041e80000100a00 */
[----:B---3--:R-:W-:Y:S04]  /*12810*/  STL.64 [R1+0xc38], R16 ;  /* 0x000c381001007387 */ /* 0x008fe80000100a00 */
[----:B------:R1:W-:Y:S01]  /*12820*/  STL.64 [R1+0xbf0], R10 ;  /* 0x000bf00a01007387 */ /* 0x0003e20000100a00 */
[----:B0-----:R-:W-:-:S03]  /*12830*/  IMAD.MOV.U32 R19, RZ, RZ, R8 ;  /* 0x000000ffff137224 */ /* 0x001fc600078e0008 */
[----:B------:R-:W2:Y:S04]  /*12840*/  LDL.LU R8, [R1+0xa0] ;  /* 0x0000a00001087983 */ /* 0x000ea80000300800 */
[----:B------:R-:W2:Y:S04]  /*12850*/  LDL.LU R9, [R1+0xa4] ;  /* 0x0000a40001097983 */ /* 0x000ea80000300800 */
[----:B-1----:R-:W3:Y:S04]  /*12860*/  LDL.LU R10, [R1+0xa8] ;  /* 0x0000a800010a7983 */ /* 0x002ee80000300800 */
[----:B------:R-:W3:Y:S01]  /*12870*/  LDL.LU R11, [R1+0xac] ;  /* 0x0000ac00010b7983 */ /* 0x000ee20000300800 */
[----:B------:R-:W-:-:S02]  /*12880*/  IMAD.MOV.U32 R6, RZ, RZ, R12 ;  /* 0x000000ffff067224 */ /* 0x000fc400078e000c */
[----:B------:R-:W-:Y:S01]  /*12890*/  IMAD.MOV.U32 R7, RZ, RZ, R2 ;  /* 0x000000ffff077224 */ /* 0x000fe200078e0002 */
[----:B---3--:R-:W-:Y:S04]  /*128a0*/  STL.64 [R1+0xc20], R10 ;  /* 0x000c200a01007387 */ /* 0x008fe80000100a00 */
[----:B--2---:R-:W-:Y:S04]  /*128b0*/  STL.64 [R1+0xc18], R8 ;  /* 0x000c180801007387 */ /* 0x004fe80000100a00 */
[----:B------:R0:W-:Y:S04]  /*128c0*/  STL.64 [R1+0xc30], R6 ;  /* 0x000c300601007387 */ /* 0x0001e80000100a00 */
[----:B0-----:R-:W2:Y:S01]  /*128d0*/  LDL.64 R6, [R1+0x18] ;  /* 0x0000180001067983 */ /* 0x001ea20000100a00 */
[----:B------:R-:W-:-:S02]  /*128e0*/  IMAD.MOV.U32 R0, RZ, RZ, R26 ;  /* 0x000000ffff007224 */ /* 0x000fc400078e001a */
[----:B------:R-:W-:Y:S01]  /*128f0*/  IMAD.MOV.U32 R3, RZ, RZ, R27 ;  /* 0x000000ffff037224 */ /* 0x000fe200078e001b */
[----:B--2---:R0:W-:Y:S04]  /*12900*/  STL.64 [R1+0xc48], R6 ;  /* 0x000c480601007387 */ /* 0x0041e80000100a00 */
[----:B------:R-:W2:Y:S04]  /*12910*/  LDL.LU R4, [R1+0xd0] ;  /* 0x0000d00001047983 */ /* 0x000ea80000300800 */
[----:B------:R-:W2:Y:S04]  /*12920*/  LDL.LU R5, [R1+0xd4] ;  /* 0x0000d40001057983 */ /* 0x000ea80000300800 */
[----:B0-----:R-:W2:Y:S04]  /*12930*/  LDL.LU R6, [R1+0xd8] ;  /* 0x0000d80001067983 */ /* 0x001ea80000300800 */
[----:B------:R-:W2:Y:S04]  /*12940*/  LDL.LU R7, [R1+0xdc] ;  /* 0x0000dc0001077983 */ /* 0x000ea80000300800 */
[----:B------:R-:W3:Y:S04]  /*12950*/  LDL.LU R8, [R1+0xb0] ;  /* 0x0000b00001087983 */ /* 0x000ee80000300800 */
[----:B------:R-:W3:Y:S04]  /*12960*/  LDL.LU R9, [R1+0xb4] ;  /* 0x0000b40001097983 */ /* 0x000ee80000300800 */
[----:B------:R-:W3:Y:S04]  /*12970*/  LDL.LU R10, [R1+0xb8] ;  /* 0x0000b800010a7983 */ /* 0x000ee80000300800 */
[----:B------:R-:W3:Y:S04]  /*12980*/  LDL.LU R11, [R1+0xbc] ;  /* 0x0000bc00010b7983 */ /* 0x000ee80000300800 */
[----:B------:R-:W4:Y:S04]  /*12990*/  LDL.LU R24, [R1+0x70] ;  /* 0x0000700001187983 */ /* 0x000f280000300800 */
[----:B------:R-:W4:Y:S04]  /*129a0*/  LDL.LU R25, [R1+0x74] ;  /* 0x0000740001197983 */ /* 0x000f280000300800 */
[----:B------:R-:W4:Y:S04]  /*129b0*/  LDL.LU R26, [R1+0x78] ;  /* 0x00007800011a7983 */ /* 0x000f280000300800 */
[----:B------:R-:W4:Y:S04]  /*129c0*/  LDL.LU R27, [R1+0x7c] ;  /* 0x00007c00011b7983 */ /* 0x000f280000300800 */
[----:B------:R-:W2:Y:S01]  /*129d0*/  LDL.LU R15, [R1+0x74c] ;  /* 0x00074c00010f7983 */ /* 0x000ea20000300800 */
[----:B------:R-:W-:-:S03]  /*129e0*/  IMAD.MOV.U32 R18, RZ, RZ, R13 ;  /* 0x000000ffff127224 */ /* 0x000fc600078e000d */
[----:B--2---:R0:W-:Y:S04]  /*129f0*/  STL [R1+0xbd0], R15 ;  /* 0x000bd00f01007387 */ /* 0x0041e80000100800 */
[----:B0-----:R-:W2:Y:S01]  /*12a00*/  LDL.64 R14, [R1+0x48] ;  /* 0x00004800010e7983 */ /* 0x001ea20000100a00 */
[C---:B------:R-:W-:Y:S03]  /*12a10*/  HMMA.16816.F32.BF16 R16, R20.reuse, R18, R4 ;  /* 0x000000121410723c */ /* 0x040fe60000041804 */
[----:B--2---:R0:W-:Y:S04]  /*12a20*/  STL.64 [R1+0xbe8], R14 ;  /* 0x000be80e01007387 */ /* 0x0041e80000100a00 */
[----:B------:R-:W2:Y:S04]  /*12a30*/  LDL.LU R12, [R1+0x90] ;  /* 0x00009000010c7983 */ /* 0x000ea80000300800 */
[----:B------:R-:W2:Y:S04]  /*12a40*/  LDL.LU R13, [R1+0x94] ;  /* 0x00009400010d7983 */ /* 0x000ea80000300800 */
[----:B0-----:R-:W2:Y:S04]  /*12a50*/  LDL.LU R14, [R1+0x98] ;  /* 0x00009800010e7983 */ /* 0x001ea80000300800 */
[----:B------:R-:W2:Y:S04]  /*12a60*/  LDL.LU R15, [R1+0x9c] ;  /* 0x00009c00010f7983 */ /* 0x000ea80000300800 */
[----:B------:R-:W2:Y:S04]  /*12a70*/  LDL.LU R29, [R1+0x7bc] ;  /* 0x0007bc00011d7983 */ /* 0x000ea80000300800 */
[----:B------:R-:W2:Y:S04]  /*12a80*/  LDL.LU R2, [R1+0x87c] ;  /* 0x00087c0001027983 */ /* 0x000ea80000300800 */
[----:B------:R-:W2:Y:S04]  /*12a90*/  LDL.LU R28, [R1+0x90c] ;  /* 0x00090c00011c7983 */ /* 0x000ea80000300800 */
[----:B------:R-:W2:Y:S04]  /*12aa0*/  LDL.LU.64 R6, [R1+0xc48] ;  /* 0x000c480001067983 */ /* 0x000ea80000300a00 */
[----:B------:R-:W-:Y:S04]  /*12ab0*/  STL.64 [R1+0xd0], R16 ;  /* 0x0000d01001007387 */ /* 0x000fe80000100a00 */
[----:B------:R0:W-:Y:S04]  /*12ac0*/  STL.64 [R1+0xd8], R18 ;  /* 0x0000d81201007387 */ /* 0x0001e80000100a00 */
[----:B0-----:R-:W2:Y:S04]  /*12ad0*/  LDL.LU.64 R18, [R1+0xc40] ;  /* 0x000c400001127983 */ /* 0x001ea80000300a00 */
[----:B------:R-:W2:Y:S02]  /*12ae0*/  LDL.LU.64 R16, [R1+0xc38] ;  /* 0x000c380001107983 */ /* 0x000ea40000300a00 */
[C---:B--2---:R-:W-:Y:S11]  /*12af0*/  HMMA.16816.F32.BF16 R16, R20.reuse, R6, R16 ;  /* 0x000000061410723c */ /* 0x044ff60000041810 */
[----:B------:R-:W-:Y:S11]  /*12b00*/  @!UPT UIADD3 URZ, URZ, URZ, URZ ;  /* 0x0000003f3f3ff290 */ /* 0x000ff6000fffe03f */
[----:B------:R-:W-:Y:S01]  /*12b10*/  @!UPT UIADD3 URZ, URZ, URZ, URZ ;  /* 0x0000003f3f3ff290 */ /* 0x000fe2000fffe03f */
[----:B------:R0:W-:Y:S04]  /*12b20*/  STL.64 [R1+0xc0], R16 ;  /* 0x0000c01001007387 */ /* 0x0001e80000100a00 */
[----:B------:R-:W-:Y:S01]  /*12b30*/  STL.64 [R1+0xc8], R18 ;  /* 0x0000c81201007387 */ /* 0x000fe20000100a00 */
[----:B0-----:R-:W-:Y:S02]  /*12b40*/  IMAD.MOV.U32 R17, RZ, RZ, R6 ;  /* 0x000000ffff117224 */ /* 0x001fe400078e0006 */
[----:B------:R-:W-:Y:S02]  /*12b50*/  IMAD.MOV.U32 R16, RZ, RZ, R7 ;  /* 0x000000ffff107224 */ /* 0x000fe400078e0007 */
[----:B------:R-:W3:Y:S04]  /*12b60*/  LDL.LU.64 R6, [R1+0xc30] ;  /* 0x000c300001067983 */ /* 0x000ee80000300a00 */
[----:B------:R0:W-:Y:S04]  /*12b70*/  STL.64 [R1+0xbb0], R16 ;  /* 0x000bb01001007387 */ /* 0x0001e80000100a00 */
[----:B0-----:R-:W2:Y:S04]  /*12b80*/  LDL.LU R16, [R1+0x2a0] ;  /* 0x0002a00001107983 */ /* 0x001ea80000300800 */
[----:B------:R-:W2:Y:S04]  /*12b90*/  LDL.LU R17, [R1+0x2a4] ;  /* 0x0002a40001117983 */ /* 0x000ea80000300800 */
[----:B------:R-:W2:Y:S04]  /*12ba0*/  LDL.LU R18, [R1+0x2a8] ;  /* 0x0002a80001127983 */ /* 0x000ea80000300800 */
[----:B------:R-:W2:Y:S01]  /*12bb0*/  LDL.LU R19, [R1+0x2ac] ;  /* 0x0002ac0001137983 */ /* 0x000ea20000300800 */
[----:B---3--:R-:W-:Y:S03]  /*12bc0*/  HMMA.16816.F32.BF16 R4, R20, R6, R8 ;  /* 0x000000061404723c */ /* 0x008fe60000041808 */
[----:B--2---:R0:W-:Y:S04]  /*12bd0*/  STL.64 [R1+0xbc0], R18 ;  /* 0x000bc01201007387 */ /* 0x0041e80000100a00 */
[----:B------:R1:W-:Y:S01]  /*12be0*/  STL.64 [R1+0xbb8], R16 ;  /* 0x000bb81001007387 */ /* 0x0003e20000100a00 */
[----:B0-----:R-:W-:-:S02]  /*12bf0*/  IMAD.MOV.U32 R18, RZ, RZ, R0 ;  /* 0x000000ffff127224 */ /* 0x001fc400078e0000 */
[----:B------:R-:W-:Y:S01]  /*12c00*/  IMAD.MOV.U32 R19, RZ, RZ, R3 ;  /* 0x000000ffff137224 */ /* 0x000fe200078e0003 */
[----:B------:R-:W2:Y:S04]  /*12c10*/  LDL.LU R0, [R1+0xc2c] ;  /* 0x000c2c0001007983 */ /* 0x000ea80000300800 */
[----:B------:R-:W3:Y:S04]  /*12c20*/  LDL.LU R3, [R1+0xc28] ;  /* 0x000c280001037983 */ /* 0x000ee80000300800 */
[----:B------:R0:W-:Y:S04]  /*12c30*/  STL.64 [R1+0xbd8], R18 ;  /* 0x000bd81201007387 */ /* 0x0001e80000100a00 */
[----:B-1----:R-:W2:Y:S04]  /*12c40*/  LDL.LU R16, [R1+0x80] ;  /* 0x0000800001107983 */ /* 0x002ea80000300800 */
[----:B------:R-:W2:Y:S04]  /*12c50*/  LDL.LU R17, [R1+0x84] ;  /* 0x0000840001117983 */ /* 0x000ea80000300800 */
[----:B0-----:R-:W2:Y:S04]  /*12c60*/  LDL.LU R18, [R1+0x88] ;  /* 0x0000880001127983 */ /* 0x001ea80000300800 */
[----:B------:R-:W2:Y:S04]  /*12c70*/  LDL.LU R19, [R1+0x8c] ;  /* 0x00008c0001137983 */ /* 0x000ea80000300800 */
[----:B------:R-:W2:Y:S04]  /*12c80*/  LDL.LU.64 R10, [R1+0xc20] ;  /* 0x000c2000010a7983 */ /* 0x000ea80000300a00 */
[----:B------:R-:W2:Y:S04]  /*12c90*/  LDL.LU.64 R8, [R1+0xc18] ;  /* 0x000c180001087983 */ /* 0x000ea80000300a00 */
[----:B------:R-:W-:Y:S04]  /*12ca0*/  STL.64 [R1+0xb0], R4 ;  /* 0x0000b00401007387 */ /* 0x000fe80000100a00 */
[----:B------:R0:W-:Y:S04]  /*12cb0*/  STL.64 [R1+0xb8], R6 ;  /* 0x0000b80601007387 */ /* 0x0001e80000100a00 */
[----:B0-----:R-:W4:Y:S04]  /*12cc0*/  LDL.LU.64 R6, [R1+0xc10] ;  /* 0x000c100001067983 */ /* 0x001f280000300a00 */
[----:B------:R-:W2:Y:S01]  /*12cd0*/  LDL.LU.64 R4, [R1+0xc08] ;  /* 0x000c080001047983 */ /* 0x000ea20000300a00 */
[----:B----4-:R-:W-:Y:S03]  /*12ce0*/  HMMA.16816.F32.BF16 R20, R20, R6, R24 ;  /* 0x000000061414723c */ /* 0x010fe60000041818 */
[----:B------:R-:W4:Y:S04]  /*12cf0*/  LDL.LU.64 R26, [R1+0xc00] ;  /* 0x000c0000011a7983 */ /* 0x000f280000300a00 */
[----:B------:R-:W4:Y:S11]  /*12d00*/  LDL.LU.64 R24, [R1+0xbf8] ;  /* 0x000bf80001187983 */ /* 0x000f360000300a00 */
[----:B------:R-:W-:Y:S05]  /*12d10*/  @!UPT UIADD3 URZ, URZ, URZ, URZ ;  /* 0x0000003f3f3ff290 */ /* 0x000fea000fffe03f */
[----:B------:R-:W-:Y:S04]  /*12d20*/  STL.64 [R1+0x70], R20 ;  /* 0x0000701401007387 */ /* 0x000fe80000100a00 */
[----:B------:R3:W-:Y:S02]  /*12d30*/  STL.64 [R1+0x78], R22 ;  /* 0x0000781601007387 */ /* 0x0007e40000100a00 */
[----:B---3--:R-:W-:Y:S02]  /*12d40*/  IMAD.MOV.U32 R22, RZ, RZ, R3 ;  /* 0x000000ffff167224 */ /* 0x008fe400078e0003 */
[----:B--2---:R-:W-:-:S07]  /*12d50*/  IMAD.MOV.U32 R23, RZ, RZ, R0 ;  /* 0x000000ffff177224 */ /* 0x004fce00078e0000 */
[C---:B----4-:R-:W-:Y:S01]  /*12d60*/  HMMA.16816.F32.BF16 R20, R24.reuse, R22, R8 ;  /* 0x000000161814723c */ /* 0x050fe20000041808 */
[----:B------:R-:W2:Y:S11]  /*12d70*/  LDL.LU.64 R10, [R1+0xbf0] ;  /* 0x000bf000010a7983 */ /* 0x000eb60000300a00 */
[----:B------:R-:W-:Y:S11]  /*12d80*/  @!UPT UIADD3 URZ, URZ, URZ, URZ ;  /* 0x0000003f3f3ff290 */ /* 0x000ff6000fffe03f */
[----:B------:R-:W-:Y:S04]  /*12d90*/  STL.64 [R1+0xa0], R20 ;  /* 0x0000a01401007387 */ /* 0x000fe80000100a00 */
[----:B------:R-:W-:Y:S01]  /*12da0*/  STL.64 [R1+0xa8], R22 ;  /* 0x0000a81601007387 */ /* 0x000fe20000100a00 */
[----:B--2---:R-:W-:Y:S03]  /*12db0*/  HMMA.16816.F32.BF16 R8, R24, R10, R12 ;  /* 0x0000000a1808723c */ /* 0x004fe6000004180c */
[----:B------:R-:W2:Y:S04]  /*12dc0*/  LDL.LU.64 R14, [R1+0xbe8] ;  /* 0x000be800010e7983 */ /* 0x000ea80000300a00 */
[----:B------:R-:W0:Y:S11]  /*12dd0*/  S2R R0, SR_TID.X ;  /* 0x0000000000007919 */ /* 0x000e360000002100 */
[----:B------:R-:W-:Y:S05]  /*12de0*/  @!UPT UIADD3 URZ, URZ, URZ, URZ ;  /* 0x0000003f3f3ff290 */ /* 0x000fea000fffe03f */
[----:B------:R-:W-:Y:S04]  /*12df0*/  STL.64 [R1+0x90], R8 ;  /* 0x0000900801007387 */ /* 0x000fe80000100a00 */
[----:B------:R1:W-:Y:S04]  /*12e00*/  STL.64 [R1+0x98], R10 ;  /* 0x0000980a01007387 */ /* 0x0003e80000100a00 */
[----:B-1----:R-:W3:Y:S01]  /*12e10*/  LDL.LU R10, [R1+0xbe4] ;  /* 0x000be400010a7983 */ /* 0x002ee20000300800 */
[----:B0-----:R-:W-:-:S03]  /*12e20*/  LOP3.LUT R11, R0, 0x7, RZ, 0xc0, !PT ;  /* 0x00000007000b7812 */ /* 0x001fc600078ec0ff */
[----:B------:R-:W4:Y:S01]  /*12e30*/  LDL.LU R9, [R1+0xbe0] ;  /* 0x000be00001097983 */ /* 0x000f220000300800 */
[----:B--2---:R-:W-:Y:S01]  /*12e40*/  HMMA.16816.F32.BF16 R16, R24, R14, R16 ;  /* 0x0000000e1810723c */ /* 0x004fe20000041810 */
[----:B------:R-:W-:Y:S11]  /*12e50*/  IMAD.MOV.U32 R0, RZ, RZ, R15 ;  /* 0x000000ffff007224 */ /* 0x000ff600078e000f */
[----:B------:R-:W-:Y:S11]  /*12e60*/  @!UPT UIADD3 URZ, URZ, URZ, URZ ;  /* 0x0000003f3f3ff290 */ /* 0x000ff6000fffe03f */
[----:B------:R-:W-:Y:S04]  /*12e70*/  STL.64 [R1+0x80], R16 ;  /* 0x0000801001007387 */ /* 0x000fe80000100a00 */
[----:B------:R0:W-:Y:S04]  /*12e80*/  STL.64 [R1+0x88], R18 ;  /* 0x0000881201007387 */ /* 0x0001e80000100a00 */
[----:B0-----:R-:W2:Y:S04]  /*12e90*/  LDL.LU.64 R18, [R1+0xbd8] ;  /* 0x000bd80001127983 */ /* 0x001ea80000300a00 */
[----:B------:R-:W2:Y:S04]  /*12ea0*/  LDL.LU R15, [R1+0xbd0] ;  /* 0x000bd000010f7983 */ /* 0x000ea80000300800 */
[----:B------:R-:W0:Y:S01]  /*12eb0*/  S2R R8, SR_TID.X ;  /* 0x0000000000087919 */ /* 0x000e220000002100 */
[----:B------:R-:W-:-:S02]  /*12ec0*/  IMAD.MOV.U32 R3, RZ, RZ, R14 ;  /* 0x000000ffff037224 */ /* 0x000fc400078e000e */
[----:B0-----:R-:W-:-:S05]  /*12ed0*/  IMAD.SHL.U32 R14, R8, 0x2, RZ ;  /* 0x00000002080e7824 */ /* 0x001fca00078e00ff */
[----:B--2---:R0:W-:Y:S01]  /*12ee0*/  STL.64 [R1+0xbc8], R14 ;  /* 0x000bc80e01007387 */ /* 0x0041e20000100a00 */
[----:B------:R-:W2:Y:S02]  /*12ef0*/  LDL.LU R12, [R1+0x140] ;  /* 0x00014000010c7983 */ /* 0x000ea40000300800 */
[----:B------:R-:W2:Y:S01]  /*12f00*/  LDL.LU R13, [R1+0x144] ;  /* 0x00014400010d7983 */ /* 0x000ea20000300800 */
[----:B0-----:R-:W2:Y:S01]  /*12f10*/  LDL.LU R14, [R1+0x148] ;  /* 0x00014800010e7983 */ /* 0x001ea20000300800 */
[----:B------:R-:W2:Y:S01]  /*12f20*/  LDL.LU R15, [R1+0x14c] ;  /* 0x00014c00010f7983 */ /* 0x000ea20000300800 */
[-C--:B------:R-:W-:Y:S01]  /*12f30*/  LOP3.LUT R5, R5, R4.reuse, RZ, 0x3c, !PT ;  /* 0x0000000405057212 */ /* 0x080fe200078e3cff */
[----:B------:R-:W-:Y:S01]  /*12f40*/  IMAD R11, R11, 0x110, RZ ;  /* 0x000001100b0b7824 */ /* 0x000fe200078e02ff */
[----:B--2---:R-:W-:Y:S01]  /*12f50*/  HMMA.16816.F32.BF16 R16, R24, R18, R12 ;  /* 0x000000121810723c */ /* 0x004fe2000004180c */
[----:B------:R-:W2:Y:S01]  /*12f60*/  LDL.LU.64 R14, [R1+0xbc8] ;  /* 0x000bc800010e7983 */ /* 0x000ea20000300a00 */
[----:B------:R-:W-:Y:S01]  /*12f70*/  LOP3.LUT R4, R5, R4, RZ, 0x3c, !PT ;  /* 0x0000000405047212 */ /* 0x000fe200078e3cff */
[----:B------:R-:W-:-:S02]  /*12f80*/  IMAD.MOV.U32 R21, RZ, RZ, c[0x0][0x18c] ;  /* 0x00006300ff157624 */ /* 0x000fc400078e00ff */
[----:B------:R-:W-:Y:S01]  /*12f90*/  IMAD.SHL.U32 R8, R8, 0x80, RZ ;  /* 0x0000008008087824 */ /* 0x000fe200078e00ff */
[----:B------:R-:W-:Y:S01]  /*12fa0*/  LOP3.LUT R5, R5, R4, RZ, 0x3c, !PT ;  /* 0x0000000405057212 */ /* 0x000fe200078e3cff */
[----:B------:R-:W-:-:S04]  /*12fb0*/  IMAD.SHL.U32 R21, R21, 0x20, RZ ;  /* 0x0000002015157824 */ /* 0x000fc800078e00ff */
[----:B------:R-:W-:Y:S11]  /*12fc0*/  IMAD.WIDE R4, R21, 0x2, R4 ;  /* 0x0000000215047825 */ /* 0x000ff600078e0204 */
[----:B------:R-:W-:Y:S01]  /*12fd0*/  @!UPT UIADD3 URZ, URZ, URZ, URZ ;  /* 0x0000003f3f3ff290 */ /* 0x000fe2000fffe03f */
[----:B------:R-:W-:Y:S01]  /*12fe0*/  STL.64 [R1+0x140], R16 ;  /* 0x0001401001007387 */ /* 0x000fe20000100a00 */
[----:B------:R0:W-:Y:S03]  /*12ff0*/  STL.64 [R1+0x148], R18 ;  /* 0x0001481201007387 */ /* 0x0001e60000100a00 */
[----:B0-----:R-:W2:Y:S01]  /*13000*/  LDL.LU.64 R18, [R1+0xbc0] ;  /* 0x000bc00001127983 */ /* 0x001ea20000300a00 */
[----:B------:R-:W2:Y:S02]  /*13010*/  LDL.LU.64 R16, [R1+0xbb8] ;  /* 0x000bb80001107983 */ /* 0x000ea40000300a00 */
[----:B------:R3:W-:Y:S02]  /*13020*/  STL [R1+0x908], R4 ;  /* 0x0009080401007387 */ /* 0x0007e40000100800 */
[----:B------:R4:W-:Y:S02]  /*13030*/  STL [R1+0x878], R5 ;  /* 0x0008780501007387 */ /* 0x0009e40000100800 */
[----:B---3--:R-:W-:-:S02]  /*13040*/  IMAD.MOV.U32 R4, RZ, RZ, R10 ;  /* 0x000000ffff047224 */ /* 0x008fc400078e000a */
[----:B----4-:R-:W-:Y:S01]  /*13050*/  IMAD.MOV.U32 R5, RZ, RZ, R9 ;  /* 0x000000ffff057224 */ /* 0x010fe200078e0009 */
[----:B--2---:R-:W-:-:S04]  /*13060*/  LOP3.LUT R11, R11, 0x10, R14, 0x78, !PT ;  /* 0x000000100b0b7812 */ /* 0x004fc800078e780e */
[----:B------:R-:W-:-:S04]  /*13070*/  LOP3.LUT R11, R11, 0x800, R8, 0xf8, !PT ;  /* 0x000008000b0b7812 */ /* 0x000fc800078ef808 */
[----:B------:R-:W-:-:S06]  /*13080*/  LOP3.LUT R11, R11, 0x40, RZ, 0x3c, !PT ;  /* 0x000000400b0b7812 */ /* 0x000fcc00078e3cff */
[----:B------:R-:W0:Y:S04]  /*13090*/  LDSM.16.MT88.4 R8, [R11+0x1080] ;  /* 0x001080000b08783b */ /* 0x000e280000004200 */
[----:B0-----:R0:W-:Y:S01]  /*130a0*/  STL.64 [R1+0xb78], R10 ;  /* 0x000b780a01007387 */ /* 0x0011e20000100a00 */
[----:B------:R-:W-:Y:S03]  /*130b0*/  STL.64 [R1+0xb70], R8 ;  /* 0x000b700801007387 */ /* 0x000fe60000100a00 */
[----:B0-----:R-:W2:Y:S02]  /*130c0*/  LDL.64 R10, [R1+0x28] ;  /* 0x00002800010a7983 */ /* 0x001ea40000100a00 */
[----:B--2---:R-:W-:Y:S11]  /*130d0*/  HMMA.16816.F32.BF16 R16, R24, R10, R16 ;  /* 0x0000000a1810723c */ /* 0x004ff60000041810 */
[----:B------:R-:W-:Y:S11]  /*130e0*/  @!UPT UIADD3 URZ, URZ, URZ, URZ ;  /* 0x0000003f3f3ff290 */ /* 0x000ff6000fffe03f */
[----:B------:R-:W-:Y:S01]  /*130f0*/  @!UPT UIADD3 URZ, URZ, URZ, URZ ;  /* 0x0000003f3f3ff290 */ /* 0x000fe2000fffe03f */
[----:B------:R0:W-:Y:S01]  /*13100*/  STL.64 [R1+0x2a0], R16 ;  /* 0x0002a01001007387 */ /* 0x0001e20000100a00 */
[----:B------:R1:W-:Y:S03]  /*13110*/  STL.64 [R1+0x2a8], R18 ;  /* 0x0002a81201007387 */ /* 0x0003e60000100a00 */
[----:B0-----:R-:W2:Y:S01]  /*13120*/  LDL.LU.64 R16, [R1+0xbb0] ;  /* 0x000bb00001107983 */ /* 0x001ea20000300a00 */
[----:B-1----:R-:W-:Y:S02]  /*13130*/  IMAD.MOV.U32 R19, RZ, RZ, R10 ;  /* 0x000000ffff137224 */ /* 0x002fe400078e000a */
[----:B------:R-:W-:-:S05]  /*13140*/  IMAD.MOV.U32 R18, RZ, RZ, R11 ;  /* 0x000000ffff127224 */ /* 0x000fca00078e000b */
[----:B------:R-:W-:Y:S01]  /*13150*/  STL.64 [R1+0xba0], R18 ;  /* 0x000ba01201007387 */ /* 0x000fe20000100a00 */
[----:B------:R-:W3:Y:S02]  /*13160*/  LDL.LU R22, [R1+0x880] ;  /* 0x0008800001167983 */ /* 0x000ee40000300800 */
[----:B------:R-:W-:Y:S02]  /*13170*/  IMAD.MOV.U32 R13, RZ, RZ, R15 ;  /* 0x000000ffff0d7224 */ /* 0x000fe400078e000f */
[----:B------:R-:W-:-:S04]  /*13180*/  IMAD.WIDE R14, R21, 0x2, R4 ;  /* 0x00000002150e7825 */ /* 0x000fc800078e0204 */
[----:B------:R-:W-:Y:S02]  /*13190*/  IMAD.MOV.U32 R12, RZ, RZ, R29 ;  /* 0x000000ffff0c7224 */ /* 0x000fe400078e001d */
[----:B------:R-:W-:Y:S02]  /*131a0*/  IMAD.MOV.U32 R4, RZ, RZ, R28 ;  /* 0x000000ffff047224 */ /* 0x000fe400078e001c */
[----:B------:R-:W-:Y:S02]  /*131b0*/  IMAD.MOV.U32 R5, RZ, RZ, R2 ;  /* 0x000000ffff057224 */ /* 0x000fe400078e0002 */
[----:B------:R-:W-:-:S04]  /*131c0*/  IMAD.WIDE R12, R21, 0x2, R12 ;  /* 0x00000002150c7825 */ /* 0x000fc800078e020c */
[----:B------:R-:W-:Y:S01]  /*131d0*/  IMAD.WIDE R4, R21, 0x2, R4 ;  /* 0x0000000215047825 */ /* 0x000fe200078e0204 */
[----:B---3--:R-:W-:Y:S03]  /*131e0*/  STL [R1+0xbac], R22 ;  /* 0x000bac1601007387 */ /* 0x008fe60000100800 */
[----:B------:R0:W-:Y:S02]  /*131f0*/  STL [R1+0xba8], R21 ;  /* 0x000ba81501007387 */ /* 0x0001e40000100800 */
[----:B------:R-:W3:Y:S01]  /*13200*/  LDL.LU R20, [R1+0x2b0] ;  /* 0x0002b00001147983 */ /* 0x000ee20000300800 */
[----:B0-----:R-:W3:Y:S01]  /*13210*/  LDL.LU R21, [R1+0x2b4] ;  /* 0x0002b40001157983 */ /* 0x001ee20000300800 */
[----:B------:R-:W3:Y:S02]  /*13220*/  LDL.LU R22, [R1+0x2b8] ;  /* 0x0002b80001167983 */ /* 0x000ee40000300800 */
[----:B------:R-:W3:Y:S02]  /*13230*/  LDL.LU R23, [R1+0x2bc] ;  /* 0x0002bc0001177983 */ /* 0x000ee40000300800 */
[----:B------:R0:W-:Y:S01]  /*13240*/  STL [R1+0x7b8], R14 ;  /* 0x0007b80e01007387 */ /* 0x0001e20000100800 */
[----:B------:R1:W-:Y:S04]  /*13250*/  STL [R1+0x748], R15 ;  /* 0x0007480f01007387 */ /* 0x0003e80000100800 */
[----:B0-----:R-:W4:Y:S01]  /*13260*/  LDL.LU R14, [R1+0x754] ;  /* 0x00075400010e7983 */ /* 0x001f220000300800 */
[----:B-1----:R-:W4:Y:S02]  /*13270*/  LDL.LU R15, [R1+0x7c4] ;  /* 0x0007c400010f7983 */ /* 0x002f240000300800 */
[----:B------:R-:W4:Y:S02]  /*13280*/  LDL.LU R8, [R1+0x2c0] ;  /* 0x0002c00001087983 */ /* 0x000f240000300800 */
[----:B------:R-:W4:Y:S01]  /*13290*/  LDL.LU R9, [R1+0x2c4] ;  /* 0x0002c40001097983 */ /* 0x000f220000300800 */
[----:B------:R-:W4:Y:S01]  /*132a0*/  LDL.LU R10, [R1+0x2c8] ;  /* 0x0002c800010a7983 */ /* 0x000f220000300800 */
[----:B------:R-:W4:Y:S02]  /*132b0*/  LDL.LU R11, [R1+0x2cc] ;  /* 0x0002cc00010b7983 */ /* 0x000f240000300800 */
[----:B--2---:R-:W-:-:S02]  /*132c0*/  IMAD.MOV.U32 R18, RZ, RZ, R17 ;  /* 0x000000ffff127224 */ /* 0x004fc400078e0011 */
[----:B------:R-:W-:-:S07]  /*132d0*/  IMAD.MOV.U32 R19, RZ, RZ, R16 ;  /* 0x000000ffff137224 */ /* 0x000fce00078e0010 */
[----:B---3--:R-:W-:Y:S01]  /*132e0*/  HMMA.16816.F32.BF16 R16, R24, R18, R20 ;  /* 0x000000121810723c */ /* 0x008fe20000041814 */
[----:B----4-:R-:W-:Y:S01]  /*132f0*/  STL.64 [R1+0xb88], R10 ;  /* 0x000b880a01007387 */ /* 0x010fe20000100a00 */
[----:B------:R0:W-:Y:S03]  /*13300*/  STL.64 [R1+0xb80], R8 ;  /* 0x000b800801007387 */ /* 0x0001e60000100a00 */
[----:B0-----:R-:W2:Y:S01]  /*13310*/  LDL.LU R8, [R1+0x7c0] ;  /* 0x0007c00001087983 */ /* 0x001ea20000300800 */
[----:B------:R-:W3:Y:S02]  /*13320*/  LDL.LU R9, [R1+0x7c8] ;  /* 0x0007c80001097983 */ /* 0x000ee40000300800 */
[----:B------:R-:W4:Y:S02]  /*13330*/  LDL.64 R10, [R1+0x8] ;  /* 0x00000800010a7983 */ /* 0x000f240000100a00 */
[----:B------:R-:W-:Y:S01]  /*13340*/  STL [R1+0x7bc], R12 ;  /* 0x0007bc0c01007387 */ /* 0x000fe20000100800 */
[----:B------:R0:W-:Y:S04]  /*13350*/  STL [R1+0x74c], R13 ;  /* 0x00074c0d01007387 */ /* 0x0001e80000100800 */
[----:B0-----:R-:W2:Y:S01]  /*13360*/  LDL.LU R13, [R1+0x750] ;  /* 0x00075000010d7983 */ /* 0x001ea20000300800 */
[----:B------:R-:W2:Y:S02]  /*13370*/  LDL.LU R2, [R1+0x910] ;  /* 0x0009100001027983 */ /* 0x000ea40000300800 */
[----:B------:R-:W2:Y:S02]  /*13380*/  LDL.LU R22, [R1+0xbac] ;  /* 0x000bac0001167983 */ /* 0x000ea40000300800 */
[----:B------:R-:W2:Y:S03]  /*13390*/  LDL.LU R21, [R1+0xba8] ;  /* 0x000ba80001157983 */ /* 0x000ea60000300800 */
[----:B------:R-:W-:Y:S01]  /*133a0*/  STL.64 [R1+0x2b0], R16 ;  /* 0x0002b01001007387 */ /* 0x000fe20000100a00 */
[----:B------:R0:W-:Y:S03]  /*133b0*/  STL.64 [R1+0x2b8], R18 ;  /* 0x0002b81201007387 */ /* 0x0001e60000100a00 */
[----:B0-----:R-:W2:Y:S01]  /*133c0*/  LDL.LU.64 R18, [R1+0xba0] ;  /* 0x000ba00001127983 */ /* 0x001ea20000300a00 */
[----:B------:R-:W-:Y:S02]  /*133d0*/  STL [R1+0x90c], R4 ;  /* 0x00090c0401007387 */ /* 0x000fe40000100800 */
[----:B------:R-:W-:Y:S02]  /*133e0*/  STL [R1+0x87c], R5 ;  /* 0x00087c0501007387 */ /* 0x000fe40000100800 */
[----:B------:R-:W3:Y:S01]  /*133f0*/  LDL.LU R20, [R1+0x75c] ;  /* 0x00075c0001147983 */ /* 0x000ee20000300800 */
[----:B------:R-:W3:Y:S01]  /*13400*/  LDL.LU R23, [R1+0x7d4] ;  /* 0x0007d40001177983 */ /* 0x000ee20000300800 */
[----:B------:R-:W3:Y:S02]  /*13410*/  LDL.LU R16, [R1+0x7d8] ;  /* 0x0007d80001107983 */ /* 0x000ee40000300800 */
[----:B------:R-:W3:Y:S01]  /*13420*/  LDL.LU R17, [R1+0x88c] ;  /* 0x00088c0001117983 */ /* 0x000ee20000300800 */
[----:B--2---:R-:W-:Y:S04]  /*13430*/  STL.64 [R1+0xb98], R18 ;  /* 0x000b981201007387 */ /* 0x004fe80000100a00 */
[----:B---3--:R0:W-:Y:S04]  /*13440*/  STL.64 [R1+0xb90], R16 ;  /* 0x000b901001007387 */ /* 0x0081e80000100a00 */
[----:B0-----:R-:W2:Y:S01]  /*13450*/  LDL.LU R16, [R1+0x2d0] ;  /* 0x0002d00001107983 */ /* 0x001ea20000300800 */
[----:B------:R-:W2:Y:S02]  /*13460*/  LDL.LU R17, [R1+0x2d4] ;  /* 0x0002d40001117983 */ /* 0x000ea40000300800 */
[----:B------:R-:W2:Y:S02]  /*13470*/  LDL.LU R18, [R1+0x2d8] ;  /* 0x0002d80001127983 */ /* 0x000ea40000300800 */
[----:B------:R-:W2:Y:S02]  /*13480*/  LDL.LU R19, [R1+0x2dc] ;  /* 0x0002dc0001137983 */ /* 0x000ea40000300800 */
[----:B------:R-:W-:-:S02]  /*13490*/  IMAD.MOV.U32 R4, RZ, RZ, R8 ;  /* 0x000000ffff047224 */ /* 0x000fc400078e0008 */
[----:B------:R-:W-:Y:S01]  /*134a0*/  IMAD.MOV.U32 R5, RZ, RZ, R13 ;  /* 0x000000ffff057224 */ /* 0x000fe200078e000d */
[----:B------:R-:W3:Y:S01]  /*134b0*/  LDL.LU R29, [R1+0x7dc] ;  /* 0x0007dc00011d7983 */ /* 0x000ee20000300800 */
[----:B------:R-:W3:Y:S02]  /*134c0*/  LDL.LU R28, [R1+0x890] ;  /* 0x00089000011c7983 */ /* 0x000ee40000300800 */
[----:B------:R-:W-:Y:S02]  /*134d0*/  IMAD.MOV.U32 R12, RZ, RZ, R15 ;  /* 0x000000ffff0c7224 */ /* 0x000fe400078e000f */
[----:B------:R-:W-:Y:S02]  /*134e0*/  IMAD.MOV.U32 R13, RZ, RZ, R14 ;  /* 0x000000ffff0d7224 */ /* 0x000fe400078e000e */
[----:B------:R-:W-:-:S04]  /*134f0*/  IMAD.WIDE R14, R21, 0x2, R4 ;  /* 0x00000002150e7825 */ /* 0x000fc800078e0204 */
[----:B------:R-:W-:Y:S02]  /*13500*/  IMAD.MOV.U32 R4, RZ, RZ, R22 ;  /* 0x000000ffff047224 */ /* 0x000fe400078e0016 */
[----:B----4-:R-:W-:Y:S02]  /*13510*/  IMAD.MOV.U32 R22, RZ, RZ, R11 ;  /* 0x000000ffff167224 */ /* 0x010fe400078e000b */
[----:B------:R-:W-:Y:S02]  /*13520*/  IMAD.MOV.U32 R5, RZ, RZ, R9 ;  /* 0x000000ffff057224 */ /* 0x000fe400078e0009 */
[C---:B------:R-:W-:Y:S01]  /*13530*/  IMAD.WIDE R12, R21.reuse, 0x2, R12 ;  /* 0x00000002150c7825 */ /* 0x040fe200078e020c */
[----:B--2---:R-:W-:Y:S11]  /*13540*/  HMMA.16816.F32.BF16 R16, R24, R10, R16 ;  /* 0x0000000a1810723c */ /* 0x004ff60000041810 */
[----:B------:R-:W-:Y:S11]  /*13550*/  @!UPT UIADD3 URZ, URZ, URZ, URZ ;  /* 0x0000003f3f3ff290 */ /* 0x000ff6000fffe03f */
[----:B------:R-:W-:Y:S01]  /*13560*/  @!UPT UIADD3 URZ, URZ, URZ, URZ ;  /* 0x0000003f3f3ff290 */ /* 0x000fe2000fffe03f */
[----:B------:R-:W-:Y:S01]  /*13570*/  STL.64 [R1+0x2d0], R16 ;  /* 0x0002d01001007387 */ /* 0x000fe20000100a00 */
[----:B------:R0:W-:Y:S03]  /*13580*/  STL.64 [R1+0x2d8], R18 ;  /* 0x0002d81201007387 */ /* 0x0001e60000100a00 */
[----:B0-----:R-:W2:Y:S01]  /*13590*/  LDL.LU.64 R18, [R1+0xb98] ;  /* 0x000b980001127983 */ /* 0x001ea20000300a00 */
[----:B------:R-:W4:Y:S02]  /*135a0*/  LDL.LU.64 R16, [R1+0xb90] ;  /* 0x000b900001107983 */ /* 0x000f240000300a00 */
[----:B------:R-:W2:Y:S02]  /*135b0*/  LDL.LU.64 R10, [R1+0xb88] ;  /* 0x000b8800010a7983 */ /* 0x000ea40000300a00 */
[----:B------:R-:W2:Y:S01]  /*135c0*/  LDL.LU.64 R8, [R1+0xb80] ;  /* 0x000b800001087983 */ /* 0x000ea20000300a00 */
[----:B------:R0:W-:Y:S01]  /*135d0*/  STL [R1+0x7c0], R14 ;  /* 0x0007c00e01007387 */ /* 0x0001e20000100800 */
[----:B------:R1:W-:Y:S03]  /*135e0*/  STL [R1+0x750], R15 ;  /* 0x0007500f01007387 */ /* 0x0003e60000100800 */
[----:B0-----:R-:W3:Y:S01]  /*135f0*/  LDL.LU R14, [R1+0x758] ;  /* 0x00075800010e7983 */ /* 0x001ee20000300800 */
[----:B-1----:R-:W4:Y:S02]  /*13600*/  LDL.LU R15, [R1+0x7cc] ;  /* 0x0007cc00010f7983 */ /* 0x002f240000300800 */
[----:B------:R0:W-:Y:S02]  /*13610*/  STL [R1+0x7c4], R12 ;  /* 0x0007c40c01007387 */ /* 0x0001e40000100800 */
[----:B------:R1:W-:Y:S01]  /*13620*/  STL [R1+0x754], R13 ;  /* 0x0007540d01007387 */ /* 0x0003e20000100800 */
[----:B0-----:R-:W4:Y:S01]  /*13630*/  LDL.LU R12, [R1+0x7d0] ;  /* 0x0007d000010c7983 */ /* 0x001f220000300800 */
[----:B-1----:R-:W4:Y:S02]  /*13640*/  LDL.LU R13, [R1+0x884] ;  /* 0x00088400010d7983 */ /* 0x002f240000300800 */
[----:B------:R-:W-:-:S05]  /*13650*/  IMAD.WIDE R4, R21, 0x2, R4 ;  /* 0x0000000215047825 */ /* 0x000fca00078e0204 */
[----:B------:R-:W-:Y:S01]  /*13660*/  STL [R1+0x880], R4 ;  /* 0x0008800401007387 */ /* 0x000fe20000100800 */
[----:B------:R3:W-:Y:S01]  /*13670*/  STL [R1+0x7c8], R5 ;  /* 0x0007c80501007387 */ /* 0x0007e20000100800 */
[----:B--2---:R-:W-:Y:S02]  /*13680*/  HMMA.16816.F32.BF16 R24, R24, R6, R8 ;  /* 0x000000061818723c */ /* 0x004fe40000041808 */
[----:B------:R-:W2:Y:S01]  /*13690*/  LDL.LU.64 R10, [R1+0xb78] ;  /* 0x000b7800010a7983 */ /* 0x000ea20000300a00 */
[----:B------:R-:W2:Y:S02]  /*136a0*/  LDL.LU.64 R8, [R1+0xb70] ;  /* 0x000b700001087983 */ /* 0x000ea40000300a00 */
[----:B---3--:R-:W-:Y:S02]  /*136b0*/  IMAD.MOV.U32 R5, RZ, RZ, R14 ;  /* 0x000000ffff057224 */ /* 0x008fe400078e000e */
[----:B----4-:R-:W-:-:S04]  /*136c0*/  IMAD.MOV.U32 R4, RZ, RZ, R15 ;  /* 0x000000ffff047224 */ /* 0x010fc800078e000f */
[----:B------:R-:W-:Y:S11]  /*136d0*/  IMAD.WIDE R14, R21, 0x2, R4 ;  /* 0x00000002150e7825 */ /* 0x000ff600078e0204 */
[----:B------:R-:W-:Y:S01]  /*136e0*/  @!UPT UIADD3 URZ, URZ, URZ, URZ ;  /* 0x0000003f3f3ff290 */ /* 0x000fe2000fffe03f */
[----:B------:R0:W-:Y:S01]  /*136f0*/  STL.64 [R1+0x2c0], R24 ;  /* 0x0002c01801007387 */ /* 0x0001e20000100a00 */
[----:B------:R1:W-:Y:S02]  /*13700*/  STL.64 [R1+0x2c8], R26 ;  /* 0x0002c81a01007387 */ /* 0x0003e40000100a00 */
[----:B------:R-:W-:Y:S02]  /*13710*/  IMAD.MOV.U32 R5, RZ, RZ, R12 ;  /* 0x000000ffff057224 */ /* 0x000fe400078e000c */
[----:B------:R-:W-:-:S04]  /*13720*/  IMAD.MOV.U32 R4, RZ, RZ, R13 ;  /* 0x000000ffff047224 */ /* 0x000fc800078e000d */
[----:B------:R-:W-:Y:S01]  /*13730*/  IMAD.WIDE R12, R21, 0x2, R4 ;  /* 0x00000002150c7825 */ /* 0x000fe200078e0204 */
[----:B0-----:R-:W3:Y:S03]  /*13740*/  LDL.LU R25, [R1+0x888] ;  /* 0x0008880001197983 */ /* 0x001ee60000300800 */
[----:B-1----:R-:W2:Y:S02]  /*13750*/  LDL.LU R26, [R1+0x68] ;  /* 0x00006800011a7983 */ /* 0x002ea40000300800 */
[----:B------:R-:W2:Y:S02]  /*13760*/  LDL.LU R27, [R1+0x6c] ;  /* 0x00006c00011b7983 */ /* 0x000ea40000300800 */
[----:B------:R-:W-:Y:S01]  /*13770*/  STL [R1+0x7cc], R14 ;  /* 0x0007cc0e01007387 */ /* 0x000fe20000100800 */
[----:B------:R-:W-:Y:S01]  /*13780*/  STL [R1+0x758], R15 ;  /* 0x0007580f01007387 */ /* 0x000fe20000100800 */
[----:B------:R0:W-:Y:S02]  /*13790*/  STL [R1+0x884], R12 ;  /* 0x0008840c01007387 */ /* 0x0001e40000100800 */
[----:B------:R1:W-:Y:S01]  /*137a0*/  STL [R1+0x7d0], R13 ;  /* 0x0007d00d01007387 */ /* 0x0003e20000100800 */
[----:B0-----:R-:W2:Y:S01]  /*137b0*/  LDL.LU R12, [R1+0x2f0] ;  /* 0x0002f000010c7983 */ /* 0x001ea20000300800 */
[----:B-1----:R-:W2:Y:S02]  /*137c0*/  LDL.LU R13, [R1+0x2f4] ;  /* 0x0002f400010d7983 */ /* 0x002ea40000300800 */
[----:B------:R-:W2:Y:S02]  /*137d0*/  LDL.LU R14, [R1+0x2f8] ;  /* 0x0002f800010e7983 */ /* 0x000ea40000300800 */
[----:B------:R-:W2:Y:S02]  /*137e0*/  LDL.LU R15, [R1+0x2fc] ;  /* 0x0002fc00010f7983 */ /* 0x000ea40000300800 */
[----:B------:R-:W-:-:S02]  /*137f0*/  IMAD.MOV.U32 R4, RZ, RZ, R2 ;  /* 0x000000ffff047224 */ /* 0x000fc400078e0002 */
[----:B---3--:R-:W-:-:S04]  /*13800*/  IMAD.MOV.U32 R5, RZ, RZ, R25 ;  /* 0x000000ffff057224 */ /* 0x008fc800078e0019 */
[----:B------:R-:W-:Y:S01]  /*13810*/  IMAD.WIDE R4, R21, 0x2, R4 ;  /* 0x0000000215047825 */ /* 0x000fe200078e0204 */
[----:B--2---:R-:W-:Y:S04]  /*13820*/  HMMA.16816.F32.BF16 R12, R8, R26, R12 ;  /* 0x0000001a080c723c */ /* 0x004fe8000004180c */
[----:B------:R0:W-:Y:S01]  /*13830*/  STL [R1+0x910], R4 ;  /* 0x0009100401007387 */ /* 0x0001e20000100800 */
[----:B------:R1:W-:Y:S02]  /*13840*/  STL [R1+0x888], R5 ;  /* 0x0008880501007387 */ /* 0x0003e40000100800 */
[----:B------:R2:W-:Y:S02]  /*13850*/  STL.64 [R1+0xb60], R26 ;  /* 0x000b601a01007387 */ /* 0x0005e40000100a00 */
[----:B0-----:R-:W-:-:S02]  /*13860*/  IMAD.MOV.U32 R4, RZ, RZ, R23 ;  /* 0x000000ffff047224 */ /* 0x001fc400078e0017 */
[----:B-1----:R-:W-:Y:S01]  /*13870*/  IMAD.MOV.U32 R5, RZ, RZ, R20 ;  /* 0x000000ffff057224 */ /* 0x002fe200078e0014 */
[----:B--2---:R-:W2:Y:S11]  /*13880*/  LDL.64 R26, [R1+0x58] ;  /* 0x00005800011a7983 */ /* 0x004eb60000100a00 */
[----:B------:R-:W-:Y:S01]  /*13890*/  STL.64 [R1+0x2f0], R12 ;  /* 0x0002f00c01007387 */ /* 0x000fe20000100a00 */
[----:B------:R0:W-:Y:S02]  /*138a0*/  STL.64 [R1+0x2f8], R14 ;  /* 0x0002f80e01007387 */ /* 0x0001e40000100a00 */
[----:B------:R-:W3:Y:S02]  /*138b0*/  LDL.LU R2, [R1+0x914] ;  /* 0x0009140001027983 */ /* 0x000ee40000300800 */
[----:B------:R-:W-:Y:S01]  /*138c0*/  STL [R1+0xb6c], R22 ;  /* 0x000b6c1601007387 */ /* 0x000fe20000100800 */
[----:B------:R1:W-:Y:S01]  /*138d0*/  STL [R1+0xb68], R21 ;  /* 0x000b681501007387 */ /* 0x0003e20000100800 */
[----:B------:R-:W4:Y:S02]  /*138e0*/  LDL.LU R20, [R1+0x320] ;  /* 0x0003200001147983 */ /* 0x000f240000300800 */
[----:B0-----:R-:W-:-:S04]  /*138f0*/  IMAD.WIDE R14, R21, 0x2, R4 ;  /* 0x00000002150e7825 */ /* 0x001fc800078e0204 */
[----:B------:R-:W-:Y:S02]  /*13900*/  IMAD.MOV.U32 R4, RZ, RZ, R17 ;  /* 0x000000ffff047224 */ /* 0x000fe400078e0011 */
[----:B------:R-:W-:Y:S02]  /*13910*/  IMAD.MOV.U32 R5, RZ, RZ, R16 ;  /* 0x000000ffff057224 */ /* 0x000fe400078e0010 */
[----:B------:R-:W-:Y:S02]  /*13920*/  IMAD.MOV.U32 R16, RZ, RZ, R28 ;  /* 0x000000ffff107224 */ /* 0x000fe400078e001c */
[----:B------:R-:W-:Y:S02]  /*13930*/  IMAD.MOV.U32 R17, RZ, RZ, R29 ;  /* 0x000000ffff117224 */ /* 0x000fe400078e001d */
[----:B------:R-:W-:-:S04]  /*13940*/  IMAD.WIDE R12, R21, 0x2, R4 ;  /* 0x00000002150c7825 */ /* 0x000fc800078e0204 */
[----:B------:R-:W-:Y:S02]  /*13950*/  IMAD.WIDE R4, R21, 0x2, R16 ;  /* 0x0000000215047825 */ /* 0x000fe400078e0210 */
[----:B-1----:R-:W4:Y:S02]  /*13960*/  LDL.LU R21, [R1+0x324] ;  /* 0x0003240001157983 */ /* 0x002f240000300800 */
[----:B------:R-:W4:Y:S02]  /*13970*/  LDL.LU R22, [R1+0x328] ;  /* 0x0003280001167983 */ /* 0x000f240000300800 */
[----:B------:R-:W4:Y:S02]  /*13980*/  LDL.LU R23, [R1+0x32c] ;  /* 0x00032c0001177983 */ /* 0x000f240000300800 */
[----:B------:R-:W3:Y:S01]  /*13990*/  LDL.LU R16, [R1+0x894] ;  /* 0x0008940001107983 */ /* 0x000ee20000300800 */
[----:B------:R-:W3:Y:S01]  /*139a0*/  LDL.LU R17, [R1+0x898] ;  /* 0x0008980001117983 */ /* 0x000ee20000300800 */
[----:B------:R0:W-:Y:S02]  /*139b0*/  STL.64 [R1+0xb50], R18 ;  /* 0x000b501201007387 */ /* 0x0001e40000100a00 */
[----:B0-----:R-:W-:-:S02]  /*139c0*/  IMAD.MOV.U32 R18, RZ, RZ, R3 ;  /* 0x000000ffff127224 */ /* 0x001fc400078e0003 */
[----:B------:R-:W-:Y:S02]  /*139d0*/  IMAD.MOV.U32 R19, RZ, RZ, R0 ;  /* 0x000000ffff137224 */ /* 0x000fe400078e0000 */
[----:B--2---:R-:W-:Y:S02]  /*139e0*/  IMAD.MOV.U32 R3, RZ, RZ, R26 ;  /* 0x000000ffff037224 */ /* 0x004fe400078e001a */
[----:B------:R-:W-:Y:S01]  /*139f0*/  IMAD.MOV.U32 R0, RZ, RZ, R27 ;  /* 0x000000ffff007224 */ /* 0x000fe200078e001b */
[----:B----4-:R-:W-:Y:S01]  /*13a00*/  HMMA.16816.F32.BF16 R20, R8, R26, R20 ;  /* 0x0000001a0814723c */ /* 0x010fe20000041814 */
[----:B---3--:R0:W-:Y:S01]  /*13a10*/  STL.64 [R1+0xb48], R16 ;  /* 0x000b481001007387 */ /* 0x0081e20000100a00 */
[----:B------:R-:W-:Y:S03]  /*13a20*/  STL [R1+0x7d4], R14 ;  /* 0x0007d40e01007387 */ /* 0x000fe60000100800 */
[----:B0-----:R-:W2:Y:S01]  /*13a30*/  LDL.LU R16, [R1+0x760] ;  /* 0x0007600001107983 */ /* 0x001ea20000300800 */
[----:B------:R-:W3:Y:S11]  /*13a40*/  LDL.LU R17, [R1+0x7e0] ;  /* 0x0007e00001117983 */ /* 0x000ef60000300800 */
[----:B------:R-:W-:Y:S06]  /*13a50*/  @!UPT UIADD3 URZ, URZ, URZ, URZ ;  /* 0x0000003f3f3ff290 */ /* 0x000fec000fffe03f */
[----:B------:R-:W-:Y:S01]  /*13a60*/  STL.64 [R1+0x320], R20 ;  /* 0x0003201401007387 */ /* 0x000fe20000100a00 */
[----:B------:R0:W-:Y:S03]  /*13a70*/  STL.64 [R1+0x328], R22 ;  /* 0x0003281601007387 */ /* 0x0001e60000100a00 */
[----:B0-----:R-:W4:Y:S01]  /*13a80*/  LDL.LU R22, [R1+0xb6c] ;  /* 0x000b6c0001167983 */ /* 0x001f220000300800 */
[----:B------:R-:W2:Y:S02]  /*13a90*/  LDL.LU R21, [R1+0xb68] ;  /* 0x000b680001157983 */ /* 0x000ea40000300800 */
[----:B------:R-:W2:Y:S02]  /*13aa0*/  LDL.LU.64 R26, [R1+0xb60] ;  /* 0x000b6000011a7983 */ /* 0x000ea40000300a00 */
[----:B------:R-:W-:Y:S01]  /*13ab0*/  STL [R1+0x75c], R15 ;  /* 0x00075c0f01007387 */ /* 0x000fe20000100800 */
[----:B------:R-:W-:Y:S01]  /*13ac0*/  STL [R1+0x88c], R12 ;  /* 0x00088c0c01007387 */ /* 0x000fe20000100800 */
[----:B------:R-:W3:Y:S02]  /*13ad0*/  LDL.LU R20, [R1+0x764] ;  /* 0x0007640001147983 */ /* 0x000ee40000300800 */
[----:B------:R-:W4:Y:S02]  /*13ae0*/  LDL.LU R23, [R1+0x7e8] ;  /* 0x0007e80001177983 */ /* 0x000f240000300800 */
[----:B------:R0:W-:Y:S02]  /*13af0*/  STL [R1+0x7d8], R13 ;  /* 0x0007d80d01007387 */ /* 0x0001e40000100800 */
[----:B0-----:R-:W3:Y:S01]  /*13b00*/  LDL.LU R13, [R1+0x7e4] ;  /* 0x0007e400010d7983 */ /* 0x001ee20000300800 */
[----:B------:R-:W-:Y:S02]  /*13b10*/  STL [R1+0x890], R4 ;  /* 0x0008900401007387 */ /* 0x000fe40000100800 */
[----:B------:R-:W3:Y:S02]  /*13b20*/  LDL.LU R29, [R1+0x768] ;  /* 0x00076800011d7983 */ /* 0x000ee40000300800 */
[----:B------:R-:W3:Y:S01]  /*13b30*/  LDL.LU R28, [R1+0x7ec] ;  /* 0x0007ec00011c7983 */ /* 0x000ee20000300800 */
[----:B------:R-:W3:Y:S01]  /*13b40*/  LDL.LU R24, [R1+0x89c] ;  /* 0x00089c0001187983 */ /* 0x000ee20000300800 */
[----:B------:R-:W3:Y:S03]  /*13b50*/  LDL.LU R25, [R1+0x918] ;  /* 0x0009180001197983 */ /* 0x000ee60000300800 */
[----:B--2---:R-:W-:Y:S04]  /*13b60*/  STL.64 [R1+0xb20], R26 ;  /* 0x000b201a01007387 */ /* 0x004fe80000100a00 */
[----:B---3--:R0:W-:Y:S04]  /*13b70*/  STL.64 [R1+0xb18], R24 ;  /* 0x000b181801007387 */ /* 0x0081e80000100a00 */
[----:B0-----:R-:W2:Y:S01]  /*13b80*/  LDL.LU R24, [R1+0x350] ;  /* 0x0003500001187983 */ /* 0x001ea20000300800 */
[----:B------:R-:W2:Y:S02]  /*13b90*/  LDL.LU R25, [R1+0x354] ;  /* 0x0003540001197983 */ /* 0x000ea40000300800 */
[----:B------:R-:W3:Y:S02]  /*13ba0*/  LDL.LU R26, [R1+0x358] ;  /* 0x00035800011a7983 */ /* 0x000ee40000300800 */
[----:B------:R-:W3:Y:S02]  /*13bb0*/  LDL.LU R27, [R1+0x35c] ;  /* 0x00035c00011b7983 */ /* 0x000ee40000300800 */
[----:B---3--:R0:W-:Y:S01]  /*13bc0*/  STL.64 [R1+0xb30], R26 ;  /* 0x000b301a01007387 */ /* 0x0081e20000100a00 */
[----:B--2---:R1:W-:Y:S03]  /*13bd0*/  STL.64 [R1+0xb28], R24 ;  /* 0x000b281801007387 */ /* 0x0043e60000100a00 */
[----:B0-----:R-:W2:Y:S04]  /*13be0*/  LDL R26, [R1+0x38] ;  /* 0x00003800011a7983 */ /* 0x001ea80000100800 */
[----:B------:R-:W2:Y:S04]  /*13bf0*/  LDL R27, [R1+0x3c] ;  /* 0x00003c00011b7983 */ /* 0x000ea80000100800 */
[----:B--2---:R0:W-:Y:S01]  /*13c00*/  STL.64 [R1+0xb58], R26 ;  /* 0x000b581a01007387 */ /* 0x0041e20000100a00 */
[----:B-1----:R-:W2:Y:S02]  /*13c10*/  LDL.LU R24, [R1+0x330] ;  /* 0x0003300001187983 */ /* 0x002ea40000300800 */
[----:B------:R-:W2:Y:S01]  /*13c20*/  LDL.LU R25, [R1+0x334] ;  /* 0x0003340001197983 */ /* 0x000ea20000300800 */
[----:B0-----:R-:W2:Y:S01]  /*13c30*/  LDL.LU R26, [R1+0x338] ;  /* 0x00033800011a7983 */ /* 0x001ea20000300800 */
[----:B------:R-:W2:Y:S02]  /*13c40*/  LDL.LU R27, [R1+0x33c] ;  /* 0x00033c00011b7983 */ /* 0x000ea40000300800 */
[----:B------:R0:W-:Y:S02]  /*13c50*/  STL [R1+0x7dc], R5 ;  /* 0x0007dc0501007387 */ /* 0x0001e40000100800 */
[----:B------:R-:W-:-:S02]  /*13c60*/  IMAD.MOV.U32 R4, RZ, RZ, R17 ;  /* 0x000000ffff047224 */ /* 0x000fc400078e0011 */
[----:B0-----:R-:W-:Y:S02]  /*13c70*/  IMAD.MOV.U32 R5, RZ, RZ, R16 ;  /* 0x000000ffff057224 */ /* 0x001fe400078e0010 */
[----:B--2---:R-:W-:Y:S01]  /*13c80*/  HMMA.16816.F32.BF16 R16, R8, R18, R24 ;  /* 0x000000120810723c */ /* 0x004fe20000041818 */
[----:B------:R-:W2:Y:S11]  /*13c90*/  LDL.LU.64 R26, [R1+0xb58] ;  /* 0x000b5800011a7983 */ /* 0x000eb60000300a00 */
[----:B------:R-:W-:Y:S11]  /*13ca0*/  @!UPT UIADD3 URZ, URZ, URZ, URZ ;  /* 0x0000003f3f3ff290 */ /* 0x000ff6000fffe03f */
[----:B------:R-:W-:Y:S01]  /*13cb0*/  STL.64 [R1+0x330], R16 ;  /* 0x0003301001007387 */ /* 0x000fe20000100a00 */
[----:B------:R0:W-:Y:S03]  /*13cc0*/  STL.64 [R1+0x338], R18 ;  /* 0x0003381201007387 */ /* 0x0001e60000100a00 */
[----:B0-----:R-:W3:Y:S01]  /*13cd0*/  LDL.LU.64 R18, [R1+0xb50] ;  /* 0x000b500001127983 */ /* 0x001ee20000300a00 */
[----:B------:R-:W2:Y:S02]  /*13ce0*/  LDL.LU.64 R16, [R1+0xb48] ;  /* 0x000b480001107983 */ /* 0x000ea40000300a00 */
[----:B------:R-:W-:-:S04]  /*13cf0*/  IMAD.WIDE R14, R21, 0x2, R4 ;  /* 0x00000002150e7825 */ /* 0x000fc800078e0204 */
[----:B------:R-:W-:Y:S01]  /*13d00*/  IMAD.MOV.U32 R5, RZ, RZ, R13 ;  /* 0x000000ffff057224 */ /* 0x000fe200078e000d */
[----:B----4-:R-:W-:Y:S01]  /*13d10*/  STL.64 [R1+0xb40], R22 ;  /* 0x000b401601007387 */ /* 0x010fe20000100a00 */
[----:B------:R0:W-:Y:S03]  /*13d20*/  STL.64 [R1+0xb38], R20 ;  /* 0x000b381401007387 */ /* 0x0001e60000100a00 */
[----:B0-----:R-:W4:Y:S01]  /*13d30*/  LDL.LU R20, [R1+0x340] ;  /* 0x0003400001147983 */ /* 0x001f220000300800 */
[----:B--2---:R-:W-:-:S04]  /*13d40*/  IMAD.MOV.U32 R4, RZ, RZ, R16 ;  /* 0x000000ffff047224 */ /* 0x004fc800078e0010 */
[----:B------:R-:W-:-:S04]  /*13d50*/  IMAD.WIDE R12, R21, 0x2, R4 ;  /* 0x00000002150c7825 */ /* 0x000fc800078e0204 */
[----:B------:R-:W-:Y:S02]  /*13d60*/  IMAD.MOV.U32 R4, RZ, RZ, R2 ;  /* 0x000000ffff047224 */ /* 0x000fe400078e0002 */
[----:B------:R-:W-:-:S04]  /*13d70*/  IMAD.MOV.U32 R5, RZ, RZ, R17 ;  /* 0x000000ffff057224 */ /* 0x000fc800078e0011 */
[----:B------:R-:W-:Y:S02]  /*13d80*/  IMAD.WIDE R4, R21, 0x2, R4 ;  /* 0x0000000215047825 */ /* 0x000fe400078e0204 */
[----:B------:R-:W4:Y:S02]  /*13d90*/  LDL.LU R21, [R1+0x344] ;  /* 0x0003440001157983 */ /* 0x000f240000300800 */
[----:B------:R-:W4:Y:S02]  /*13da0*/  LDL.LU R22, [R1+0x348] ;  /* 0x0003480001167983 */ /* 0x000f240000300800 */
[----:B------:R-:W4:Y:S02]  /*13db0*/  LDL.LU R23, [R1+0x34c] ;  /* 0x00034c0001177983 */ /* 0x000f240000300800 */
[----:B------:R-:W-:Y:S01]  /*13dc0*/  STL [R1+0x7e0], R14 ;  /* 0x0007e00e01007387 */ /* 0x000fe20000100800 */
[----:B------:R-:W-:Y:S01]  /*13dd0*/  STL [R1+0x760], R15 ;  /* 0x0007600f01007387 */ /* 0x000fe20000100800 */
[----:B------:R-:W-:Y:S03]  /*13de0*/  STL [R1+0x894], R12 ;  /* 0x0008940c01007387 */ /* 0x000fe60000100800 */
[----:B------:R-:W0:Y:S04]  /*13df0*/  S2R R2, SR_TID.X ;  /* 0x0000000000027919 */ /* 0x000e280000002100 */
[----:B------:R-:W1:Y:S01]  /*13e00*/  S2R R17, SR_TID.X ;  /* 0x0000000000117919 */ /* 0x000e620000002100 */
[----:B0-----:R-:W-:Y:S01]  /*13e10*/  LOP3.LUT R2, R2, 0x7, RZ, 0xc0, !PT ;  /* 0x0000000702027812 */ /* 0x001fe200078ec0ff */
[----:B-1----:R-:W-:-:S04]  /*13e20*/  IMAD.SHL.U32 R16, R17, 0x2, RZ ;  /* 0x0000000211107824 */ /* 0x002fc800078e00ff */
[----:B------:R-:W-:Y:S02]  /*13e30*/  IMAD R2, R2, 0x110, RZ ;  /* 0x0000011002027824 */ /* 0x000fe400078e02ff */
[----:B------:R-:W-:Y:S01]  /*13e40*/  IMAD.SHL.U32 R17, R17, 0x80, RZ ;  /* 0x0000008011117824 */ /* 0x000fe200078e00ff */
[----:B----4-:R-:W-:Y:S01]  /*13e50*/  HMMA.16816.F32.BF16 R24, R8, R26, R20 ;  /* 0x0000001a0818723c */ /* 0x010fe20000041814 */
[----:B------:R-:W2:Y:S01]  /*13e60*/  LDL.LU.64 R22, [R1+0xb40] ;  /* 0x000b400001167983 */ /* 0x000ea20000300a00 */
[----:B------:R-:W4:Y:S11]  /*13e70*/  LDL.LU.64 R20, [R1+0xb38] ;  /* 0x000b380001147983 */ /* 0x000f360000300a00 */
[----:B------:R-:W-:Y:S10]  /*13e80*/  @!UPT UIADD3 URZ, URZ, URZ, URZ ;  /* 0x0000003f3f3ff290 */ /* 0x000ff4000fffe03f */
[----:B------:R-:W-:Y:S01]  /*13e90*/  STL.64 [R1+0x340], R24 ;  /* 0x0003401801007387 */ /* 0x000fe20000100a00 */
[----:B------:R0:W-:Y:S03]  /*13ea0*/  STL.64 [R1+0x348], R26 ;  /* 0x0003481a01007387 */ /* 0x0001e60000100a00 */
[----:B0-----:R-:W2:Y:S01]  /*13eb0*/  LDL.LU.64 R26, [R1+0xb30] ;  /* 0x000b3000011a7983 */ /* 0x001ea20000300a00 */
[----:B------:R-:W2:Y:S01]  /*13ec0*/  LDL.LU.64 R24, [R1+0xb28] ;  /* 0x000b280001187983 */ /* 0x000ea20000300a00 */
[----:B------:R-:W-:-:S04]  /*13ed0*/  LOP3.LUT R2, R2, 0x10, R16, 0x78, !PT ;  /* 0x0000001002027812 */ /* 0x000fc800078e7810 */
[----:B------:R-:W-:-:S04]  /*13ee0*/  LOP3.LUT R2, R2, 0x800, R17, 0xf8, !PT ;  /* 0x0000080002027812 */ /* 0x000fc800078ef811 */
[----:B------:R-:W-:Y:S01]  /*13ef0*/  LOP3.LUT R2, R2, 0x60, RZ, 0x3c, !PT ;  /* 0x0000006002027812 */ /* 0x000fe200078e3cff */
[----:B------:R-:W-:Y:S04]  /*13f00*/  STL [R1+0x7e4], R13 ;  /* 0x0007e40d01007387 */ /* 0x000fe80000100800 */
[----:B------:R-:W0:Y:S01]  /*13f10*/  LDSM.16.MT88.4 R12, [R2+0x1000] ;  /* 0x00100000020c783b */ /* 0x000e220000004200 */
[----:B------:R-:W-:Y:S02]  /*13f20*/  STL [R1+0x914], R4 ;  /* 0x0009140401007387 */ /* 0x000fe40000100800 */
[----:B------:R-:W-:Y:S01]  /*13f30*/  STL [R1+0x898], R5 ;  /* 0x0008980501007387 */ /* 0x000fe20000100800 */
[----:B0-----:R3:W-:Y:S01]  /*13f40*/  STL.64 [R1+0xae0], R14 ;  /* 0x000ae00e01007387 */ /* 0x0017e20000100a00 */
[----:B------:R2:W-:Y:S02]  /*13f50*/  STL.64 [R1+0xad8], R12 ;  /* 0x000ad80c01007387 */ /* 0x0005e40000100a00 */
[----:B---3--:R-:W-:-:S02]  /*13f60*/  IMAD.MOV.U32 R14, RZ, RZ, R19 ;  /* 0x000000ffff0e7224 */ /* 0x008fc400078e0013 */
[----:B------:R-:W-:-:S07]  /*13f70*/  IMAD.MOV.U32 R15, RZ, RZ, R18 ;  /* 0x000000ffff0f7224 */ /* 0x000fce00078e0012 */
[----:B--2---:R-:W-:Y:S01]  /*13f80*/  HMMA.16816.F32.BF16 R12, R8, R14, R24 ;  /* 0x0000000e080c723c */ /* 0x004fe20000041818 */
[----:B------:R-:W2:Y:S01]  /*13f90*/  LDL.LU.64 R26, [R1+0xb20] ;  /* 0x000b2000011a7983 */ /* 0x000ea20000300a00 */
[----:B------:R-:W3:Y:S02]  /*13fa0*/  LDL.LU.64 R24, [R1+0xb18] ;  /* 0x000b180001187983 */ /* 0x000ee40000300a00 */
[----:B------:R-:W-:Y:S02]  /*13fb0*/  IMAD.MOV.U32 R4, RZ, RZ, R23 ;  /* 0x000000ffff047224 */ /* 0x000fe400078e0017 */
[----:B----4-:R-:W-:Y:S02]  /*13fc0*/  IMAD.MOV.U32 R5, RZ, RZ, R20 ;  /* 0x000000ffff057224 */ /* 0x010fe400078e0014 */
[----:B------:R-:W4:Y:S01]  /*13fd0*/  LDL.LU R20, [R1+0x770] ;  /* 0x0007700001147983 */ /* 0x000f220000300800 */
[----:B------:R-:W2:Y:S02]  /*13fe0*/  LDL.LU R23, [R1+0x7f4] ;  /* 0x0007f40001177983 */ /* 0x000ea40000300800 */
[----:B------:R-:W-:-:S04]  /*13ff0*/  IMAD.WIDE R18, R21, 0x2, R4 ;  /* 0x0000000215127825 */ /* 0x000fc800078e0204 */
[----:B------:R-:W-:Y:S02]  /*14000*/  IMAD.MOV.U32 R17, RZ, RZ, R29 ;  /* 0x000000ffff117224 */ /* 0x000fe400078e001d */
[----:B------:R-:W-:-:S06]  /*14010*/  IMAD.MOV.U32 R16, RZ, RZ, R28 ;  /* 0x000000ffff107224 */ /* 0x000fcc00078e001c */
[----:B------:R-:W-:Y:S01]  /*14020*/  STL.64 [R1+0x350], R12 ;  /* 0x0003500c01007387 */ /* 0x000fe20000100a00 */
[----:B------:R-:W-:Y:S02]  /*14030*/  STL.64 [R1+0x358], R14 ;  /* 0x0003580e01007387 */ /* 0x000fe40000100a00 */
[----:B------:R-:W2:Y:S02]  /*14040*/  LDL.LU R29, [R1+0x7f8] ;  /* 0x0007f800011d7983 */ /* 0x000ea40000300800 */
[----:B------:R-:W2:Y:S01]  /*14050*/  LDL.LU R28, [R1+0x8a0] ;  /* 0x0008a000011c7983 */ /* 0x000ea20000300800 */
[----:B------:R-:W-:Y:S01]  /*14060*/  STL.64 [R1+0xb10], R6 ;  /* 0x000b100601007387 */ /* 0x000fe20000100a00 */
[----:B---3--:R-:W-:Y:S02]  /*14070*/  IMAD.MOV.U32 R4, RZ, RZ, R25 ;  /* 0x000000ffff047224 */ /* 0x008fe400078e0019 */
[----:B------:R-:W-:-:S04]  /*14080*/  IMAD.MOV.U32 R5, RZ, RZ, R24 ;  /* 0x000000ffff057224 */ /* 0x000fc800078e0018 */
[----:B------:R-:W-:-:S05]  /*14090*/  IMAD.WIDE R4, R21, 0x2, R4 ;  /* 0x0000000215047825 */ /* 0x000fca00078e0204 */
[----:B------:R0:W-:Y:S04]  /*140a0*/  STL.64 [R1+0xb08], R4 ;  /* 0x000b080401007387 */ /* 0x0001e80000100a00 */
[----:B0-----:R-:W3:Y:S01]  /*140b0*/  LDL.LU R4, [R1+0x360] ;  /* 0x0003600001047983 */ /* 0x001ee20000300800 */
[----:B------:R-:W3:Y:S02]  /*140c0*/  LDL.LU R5, [R1+0x364] ;  /* 0x0003640001057983 */ /* 0x000ee40000300800 */
[----:B------:R-:W3:Y:S02]  /*140d0*/  LDL.LU R6, [R1+0x368] ;  /* 0x0003680001067983 */ /* 0x000ee40000300800 */
[----:B------:R-:W3:Y:S01]  /*140e0*/  LDL.LU R7, [R1+0x36c] ;  /* 0x00036c0001077983 */ /* 0x000ee20000300800 */
[----:B------:R-:W-:Y:S01]  /*140f0*/  STL [R1+0x7e8], R18 ;  /* 0x0007e81201007387 */ /* 0x000fe20000100800 */
[----:B------:R-:W2:Y:S02]  /*14100*/  LDL.LU R12, [R1+0x380] ;  /* 0x00038000010c7983 */ /* 0x000ea40000300800 */
[----:B------:R-:W2:Y:S02]  /*14110*/  LDL.LU R13, [R1+0x384] ;  /* 0x00038400010d7983 */ /* 0x000ea40000300800 */
[----:B------:R-:W2:Y:S01]  /*14120*/  LDL.LU R14, [R1+0x388] ;  /* 0x00038800010e7983 */ /* 0x000ea20000300800 */
[----:B------:R-:W2:Y:S04]  /*14130*/  LDL.LU R15, [R1+0x38c] ;  /* 0x00038c00010f7983 */ /* 0x000ea80000300800 */
[----:B--2---:R-:W-:Y:S01]  /*14140*/  STL.64 [R1+0xaf0], R14 ;  /* 0x000af00e01007387 */ /* 0x004fe20000100a00 */
[----:B------:R0:W-:Y:S03]  /*14150*/  STL.64 [R1+0xae8], R12 ;  /* 0x000ae80c01007387 */ /* 0x0001e60000100a00 */
[----:B0-----:R-:W2:Y:S01]  /*14160*/  LDL.LU R12, [R1+0x76c] ;  /* 0x00076c00010c7983 */ /* 0x001ea20000300800 */
[----:B------:R-:W2:Y:S02]  /*14170*/  LDL.LU R13, [R1+0x7f0] ;  /* 0x0007f000010d7983 */ /* 0x000ea40000300800 */
[----:B------:R-:W2:Y:S02]  /*14180*/  LDL R14, [R1+0x8] ;  /* 0x00000800010e7983 */ /* 0x000ea40000100800 */
[----:B------:R-:W2:Y:S01]  /*14190*/  LDL.LU R24, [R1+0x8a4] ;  /* 0x0008a40001187983 */ /* 0x000ea20000300800 */
[----:B------:R-:W2:Y:S01]  /*141a0*/  LDL.LU R25, [R1+0x8a8] ;  /* 0x0008a80001197983 */ /* 0x000ea20000300800 */
[----:B------:R-:W-:Y:S02]  /*141b0*/  STL.64 [R1+0xb00], R26 ;  /* 0x000b001a01007387 */ /* 0x000fe40000100a00 */
[----:B------:R-:W-:-:S04]  /*141c0*/  IMAD.WIDE R16, R21, 0x2, R16 ;  /* 0x0000000215107825 */ /* 0x000fc800078e0210 */
[----:B------:R-:W-:Y:S01]  /*141d0*/  IMAD.MOV.U32 R15, RZ, RZ, R22 ;  /* 0x000000ffff0f7224 */ /* 0x000fe200078e0016 */
[----:B--2---:R0:W-:Y:S04]  /*141e0*/  STL.64 [R1+0xaf8], R24 ;  /* 0x000af81801007387 */ /* 0x0041e80000100a00 */
[----:B0-----:R-:W2:Y:S01]  /*141f0*/  LDL.LU R24, [R1+0x390] ;  /* 0x0003900001187983 */ /* 0x001ea20000300800 */
[----:B------:R-:W2:Y:S02]  /*14200*/  LDL.LU R25, [R1+0x394] ;  /* 0x0003940001197983 */ /* 0x000ea40000300800 */
[----:B------:R-:W2:Y:S02]  /*14210*/  LDL.LU R26, [R1+0x398] ;  /* 0x00039800011a7983 */ /* 0x000ea40000300800 */
[----:B------:R-:W2:Y:S01]  /*14220*/  LDL.LU R27, [R1+0x39c] ;  /* 0x00039c00011b7983 */ /* 0x000ea20000300800 */
[----:B------:R-:W2:Y:S01]  /*14230*/  LDL.LU R22, [R1+0x91c] ;  /* 0x00091c0001167983 */ /* 0x000ea20000300800 */
[----:B------:R0:W-:Y:S02]  /*14240*/  STL [R1+0x764], R19 ;  /* 0x0007641301007387 */ /* 0x0001e40000100800 */
[----:B------:R-:W-:Y:S02]  /*14250*/  STL [R1+0x7ec], R16 ;  /* 0x0007ec1001007387 */ /* 0x000fe40000100800 */
[----:B------:R3:W-:Y:S01]  /*14260*/  STL [R1+0x768], R17 ;  /* 0x0007681101007387 */ /* 0x0007e20000100800 */
[----:B------:R-:W3:Y:S04]  /*14270*/  LDL R18, [R1+0x18] ;  /* 0x0000180001127983 */ /* 0x000ee80000100800 */
[----:B0-----:R-:W3:Y:S02]  /*14280*/  LDL R19, [R1+0x1c] ;  /* 0x00001c0001137983 */ /* 0x001ee40000100800 */
[C---:B---3--:R-:W-:Y:S02]  /*14290*/  HMMA.16816.F32.BF16 R16, R8.reuse, R18, R4 ;  /* 0x000000120810723c */ /* 0x048fe40000041804 */
[----:B------:R-:W3:Y:S01]  /*142a0*/  LDL.LU.64 R6, [R1+0xb10] ;  /* 0x000b100001067983 */ /* 0x000ee20000300a00 */
[----:B------:R-:W2:Y:S03]  /*142b0*/  LDL.LU.64 R4, [R1+0xb08] ;  /* 0x000b080001047983 */ /* 0x000ea60000300a00 */
[----:B--2---:R0:W-:Y:S11]  /*142c0*/  STL [R1+0x918], R4 ;  /* 0x0009180401007387 */ /* 0x0041f60000100800 */
[----:B------:R-:W-:Y:S06]  /*142d0*/  @!UPT UIADD3 URZ, URZ, URZ, URZ ;  /* 0x0000003f3f3ff290 */ /* 0x000fec000fffe03f */
[----:B------:R-:W-:Y:S02]  /*142e0*/  STL.64 [R1+0x360], R16 ;  /* 0x0003601001007387 */ /* 0x000fe40000100a00 */
[----:B------:R-:W-:Y:S02]  /*142f0*/  STL.64 [R1+0x368], R18 ;  /* 0x0003681201007387 */ /* 0x000fe40000100a00 */
[----:B------:R1:W-:Y:S02]  /*14300*/  STL [R1+0x89c], R5 ;  /* 0x00089c0501007387 */ /* 0x0003e40000100800 */
[----:B0-----:R-:W-:Y:S02]  /*14310*/  IMAD.MOV.U32 R4, RZ, RZ, R13 ;  /* 0x000000ffff047224 */ /* 0x001fe400078e000d */
[----:B-1----:R-:W-:Y:S02]  /*14320*/  IMAD.MOV.U32 R5, RZ, RZ, R12 ;  /* 0x000000ffff057224 */ /* 0x002fe400078e000c */
[----:B------:R-:W-:Y:S01]  /*14330*/  HMMA.16816.F32.BF16 R12, R8, R14, R24 ;  /* 0x0000000e080c723c */ /* 0x000fe20000041818 */
[----:B------:R-:W2:Y:S01]  /*14340*/  LDL.LU.64 R26, [R1+0xb00] ;  /* 0x000b0000011a7983 */ /* 0x000ea20000300a00 */
[----:B------:R-:W2:Y:S02]  /*14350*/  LDL.LU.64 R24, [R1+0xaf8] ;  /* 0x000af80001187983 */ /* 0x000ea40000300a00 */
[----:B------:R-:W-:-:S02]  /*14360*/  IMAD.MOV.U32 R16, RZ, RZ, R23 ;  /* 0x000000ffff107224 */ /* 0x000fc400078e0017 */
[----:B----4-:R-:W-:Y:S02]  /*14370*/  IMAD.MOV.U32 R17, RZ, RZ, R20 ;  /* 0x000000ffff117224 */ /* 0x010fe400078e0014 */
[----:B------:R-:W-:-:S04]  /*14380*/  IMAD.WIDE R18, R21, 0x2, R4 ;  /* 0x0000000215127825 */ /* 0x000fc800078e0204 */
[----:B------:R-:W-:-:S11]  /*14390*/  IMAD.WIDE R16, R21, 0x2, R16 ;  /* 0x0000000215107825 */ /* 0x000fd600078e0210 */
[----:B------:R-:W-:Y:S01]  /*143a0*/  STL.64 [R1+0x390], R12 ;  /* 0x0003900c01007387 */ /* 0x000fe20000100a00 */
[----:B------:R0:W-:Y:S03]  /*143b0*/  STL.64 [R1+0x398], R14 ;  /* 0x0003980e01007387 */ /* 0x0001e60000100a00 */
[----:B0-----:R-:W3:Y:S01]  /*143c0*/  LDL.LU.64 R14, [R1+0xaf0] ;  /* 0x000af000010e7983 */ /* 0x001ee20000300a00 */
[----:B------:R-:W3:Y:S02]  /*143d0*/  LDL.LU.64 R12, [R1+0xae8] ;  /* 0x000ae800010c7983 */ /* 0x000ee40000300a00 */
[----:B------:R0:W-:Y:S02]  /*143e0*/  STL [R1+0x7f0], R18 ;  /* 0x0007f01201007387 */ /* 0x0001e40000100800 */
[----:B------:R1:W-:Y:S01]  /*143f0*/  STL [R1+0x76c], R19 ;  /* 0x00076c1301007387 */ /* 0x0003e20000100800 */
[----:B------:R4:W-:Y:S01]  /*14400*/  STL [R1+0x7f4], R16 ;  /* 0x0007f41001007387 */ /* 0x0009e20000100800 */
[----:B------:R-:W-:-:S02]  /*14410*/  IMAD.MOV.U32 R4, RZ, RZ, R28 ;  /* 0x000000ffff047224 */ /* 0x000fc400078e001c */
[----:B------:R-:W-:-:S04]  /*14420*/  IMAD.MOV.U32 R5, RZ, RZ, R29 ;  /* 0x000000ffff057224 */ /* 0x000fc800078e001d */
[C---:B------:R-:W-:Y:S01]  /*14430*/  IMAD.WIDE R4, R21.reuse, 0x2, R4 ;  /* 0x0000000215047825 */ /* 0x040fe200078e0204 */
[----:B0-----:R-:W2:Y:S03]  /*14440*/  LDL.LU R18, [R1+0x778] ;  /* 0x0007780001127983 */ /* 0x001ea60000300800 */
[----:B-1----:R-:W2:Y:S02]  /*14450*/  LDL.LU R19, [R1+0x804] ;  /* 0x0008040001137983 */ /* 0x002ea40000300800 */
[----:B------:R-:W2:Y:S02]  /*14460*/  LDL.LU R20, [R1+0x808] ;  /* 0x0008080001147983 */ /* 0x000ea40000300800 */
[----:B------:R-:W2:Y:S01]  /*14470*/  LDL.LU R23, [R1+0x8ac] ;  /* 0x0008ac0001177983 */ /* 0x000ea20000300800 */
[----:B------:R-:W2:Y:S01]  /*14480*/  LDL.LU R29, [R1+0x80c] ;  /* 0x00080c00011d7983 */ /* 0x000ea20000300800 */
[----:B------:R-:W2:Y:S02]  /*14490*/  LDL.LU R28, [R1+0x8b0] ;  /* 0x0008b000011c7983 */ /* 0x000ea40000300800 */
[----:B------:R0:W-:Y:S02]  /*144a0*/  STL [R1+0x770], R17 ;  /* 0x0007701101007387 */ /* 0x0001e40000100800 */
[----:B----4-:R-:W4:Y:S01]  /*144b0*/  LDL.LU R16, [R1+0x7fc] ;  /* 0x0007fc0001107983 */ /* 0x010f220000300800 */
[----:B0-----:R-:W2:Y:S01]  /*144c0*/  LDL.LU R17, [R1+0x800] ;  /* 0x0008000001117983 */ /* 0x001ea20000300800 */
[----:B------:R-:W-:Y:S02]  /*144d0*/  STL [R1+0x8a0], R4 ;  /* 0x0008a00401007387 */ /* 0x000fe40000100800 */
[----:B------:R0:W-:Y:S02]  /*144e0*/  STL [R1+0x7f8], R5 ;  /* 0x0007f80501007387 */ /* 0x0001e40000100800 */
[----:B0-----:R-:W2:Y:S01]  /*144f0*/  LDL.LU R5, [R1+0x774] ;  /* 0x0007740001057983 */ /* 0x001ea20000300800 */
[----:B---3--:R-:W-:Y:S03]  /*14500*/  HMMA.16816.F32.BF16 R8, R8, R6, R12 ;  /* 0x000000060808723c */ /* 0x008fe6000004180c */
[----:B------:R-:W3:Y:S01]  /*14510*/  LDL.LU.64 R14, [R1+0xae0] ;  /* 0x000ae000010e7983 */ /* 0x000ee20000300a00 */
[----:B------:R-:W3:Y:S02]  /*14520*/  LDL.LU.64 R12, [R1+0xad8] ;  /* 0x000ad800010c7983 */ /* 0x000ee40000300a00 */
[----:B----4-:R-:W-:Y:S11]  /*14530*/  IMAD.MOV.U32 R4, RZ, RZ, R16 ;  /* 0x000000ffff047224 */ /* 0x010ff600078e0010 */
[----:B------:R-:W-:Y:S06]  /*14540*/  @!UPT UIADD3 URZ, URZ, URZ, URZ ;  /* 0x0000003f3f3ff290 */ /* 0x000fec000fffe03f */
[----:B------:R-:W-:Y:S01]  /*14550*/  STL.64 [R1+0x380], R8 ;  /* 0x0003800801007387 */ /* 0x000fe20000100a00 */
[----:B------:R2:W-:Y:S02]  /*14560*/  STL.64 [R1+0x388], R10 ;  /* 0x0003880a01007387 */ /* 0x0005e40000100a00 */
[----:B--2---:R-:W-:-:S04]  /*14570*/  IMAD.WIDE R10, R21, 0x2, R4 ;  /* 0x00000002150a7825 */ /* 0x004fc800078e0204 */
[----:B------:R-:W-:Y:S02]  /*14580*/  IMAD.MOV.U32 R4, RZ, RZ, R24 ;  /* 0x000000ffff047224 */ /* 0x000fe400078e0018 */
[----:B------:R-:W-:-:S04]  /*14590*/  IMAD.MOV.U32 R5, RZ, RZ, R17 ;  /* 0x000000ffff057224 */ /* 0x000fc800078e0011 */
[----:B------:R-:W-:Y:S01]  /*145a0*/  IMAD.WIDE R8, R21, 0x2, R4 ;  /* 0x0000000215087825 */ /* 0x000fe200078e0204 */
[----:B------:R-:W-:Y:S03]  /*145b0*/  STL [R1+0x7fc], R10 ;  /* 0x0007fc0a01007387 */ /* 0x000fe60000100800 */
[----:B------:R-:W-:Y:S01]  /*145c0*/  STL [R1+0x774], R11 ;  /* 0x0007740b01007387 */ /* 0x000fe20000100800 */
[----:B------:R0:W-:Y:S01]  /*145d0*/  STL [R1+0x8a4], R8 ;  /* 0x0008a40801007387 */ /* 0x0001e20000100800 */
[----:B------:R1:W-:Y:S03]  /*145e0*/  STL [R1+0x800], R9 ;  /* 0x0008000901007387 */ /* 0x0003e60000100800 */
[----:B0-----:R-:W3:Y:S01]  /*145f0*/  LDL.LU R8, [R1+0x3a0] ;  /* 0x0003a00001087983 */ /* 0x001ee20000300800 */
[----:B-1----:R-:W3:Y:S02]  /*14600*/  LDL.LU R9, [R1+0x3a4] ;  /* 0x0003a40001097983 */ /* 0x002ee40000300800 */
[----:B------:R-:W3:Y:S02]  /*14610*/  LDL.LU R10, [R1+0x3a8] ;  /* 0x0003a800010a7983 */ /* 0x000ee40000300800 */
[----:B------:R-:W3:Y:S02]  /*14620*/  LDL.LU R11, [R1+0x3ac] ;  /* 0x0003ac00010b7983 */ /* 0x000ee40000300800 */
[----:B------:R-:W-:-:S02]  /*14630*/  IMAD.MOV.U32 R4, RZ, RZ, R22 ;  /* 0x000000ffff047224 */ /* 0x000fc400078e0016 */
[----:B------:R-:W-:-:S04]  /*14640*/  IMAD.MOV.U32 R5, RZ, RZ, R25 ;  /* 0x000000ffff057224 */ /* 0x000fc800078e0019 */
[----:B------:R-:W-:-:S05]  /*14650*/  IMAD.WIDE R4, R21, 0x2, R4 ;  /* 0x0000000215047825 */ /* 0x000fca00078e0204 */
[----:B------:R-:W-:Y:S01]  /*14660*/  STL [R1+0x91c], R4 ;  /* 0x00091c0401007387 */ /* 0x000fe20000100800 */
[----:B------:R-:W-:Y:S02]  /*14670*/  STL [R1+0x8a8], R5 ;  /* 0x0008a80501007387 */ /* 0x000fe40000100800 */
[----:B------:R-:W2:Y:S02]  /*14680*/  LDL.LU R25, [R1+0x77c] ;  /* 0x00077c0001197983 */ /* 0x000ea40000300800 */
[----:B------:R-:W4:Y:S01]  /*14690*/  LDL.LU R22, [R1+0x810] ;  /* 0x0008100001167983 */ /* 0x000f220000300800 */
[----:B---3--:R-:W-:Y:S11]  /*146a0*/  HMMA.16816.F32.BF16 R8, R12, R26, R8 ;  /* 0x0000001a0c08723c */ /* 0x008ff60000041808 */
[----:B------:R-:W-:Y:S11]  /*146b0*/  @!UPT UIADD3 URZ, URZ, URZ, URZ ;  /* 0x0000003f3f3ff290 */ /* 0x000ff6000fffe03f */
[----:B------:R-:W-:Y:S01]  /*146c0*/  @!UPT UIADD3 URZ, URZ, URZ, URZ ;  /* 0x0000003f3f3ff290 */ /* 0x000fe2000fffe03f */
[----:B------:R-:W-:Y:S01]  /*146d0*/  STL.64 [R1+0x3a0], R8 ;  /* 0x0003a00801007387 */ /* 0x000fe20000100a00 */
[----:B------:R-:W-:Y:S02]  /*146e0*/  STL.64 [R1+0x3a8], R10 ;  /* 0x0003a80a01007387 */ /* 0x000fe40000100a00 */
[----:B------:R0:W-:Y:S02]  /*146f0*/  STL.64 [R1+0xa88], R26 ;  /* 0x000a881a01007387 */ /* 0x0001e40000100a00 */
[----:B0-----:R-:W3:Y:S01]  /*14700*/  LDL.64 R26, [R1+0x48] ;  /* 0x00004800011a7983 */ /* 0x001ee20000100a00 */
[----:B------:R-:W-:Y:S02]  /*14710*/  IMAD.MOV.U32 R4, RZ, RZ, R19 ;  /* 0x000000ffff047224 */ /* 0x000fe400078e0013 */
[----:B------:R-:W-:Y:S01]  /*14720*/  IMAD.MOV.U32 R5, RZ, RZ, R18 ;  /* 0x000000ffff057224 */ /* 0x000fe200078e0012 */
[----:B---3--:R-:W-:Y:S01]  /*14730*/  STL.64 [R1+0xad0], R26 ;  /* 0x000ad01a01007387 */ /* 0x008fe20000100a00 */
[----:B--2---:R0:W-:Y:S02]  /*14740*/  STL [R1+0xac8], R25 ;  /* 0x000ac81901007387 */ /* 0x0041e40000100800 */
[----:B------:R-:W2:Y:S01]  /*14750*/  LDL.LU R24, [R1+0x3b0] ;  /* 0x0003b00001187983 */ /* 0x000ea20000300800 */
[----:B0-----:R-:W2:Y:S01]  /*14760*/  LDL.LU R25, [R1+0x3b4] ;  /* 0x0003b40001197983 */ /* 0x001ea20000300800 */
[----:B------:R-:W2:Y:S02]  /*14770*/  LDL.LU R26, [R1+0x3b8] ;  /* 0x0003b800011a7983 */ /* 0x000ea40000300800 */
[----:B------:R-:W2:Y:S02]  /*14780*/  LDL.LU R27, [R1+0x3bc] ;  /* 0x0003bc00011b7983 */ /* 0x000ea40000300800 */
[----:B------:R-:W-:-:S04]  /*14790*/  IMAD.WIDE R10, R21, 0x2, R4 ;  /* 0x00000002150a7825 */ /* 0x000fc800078e0204 */
[----:B------:R-:W-:Y:S02]  /*147a0*/  IMAD.MOV.U32 R18, RZ, RZ, R3 ;  /* 0x000000ffff127224 */ /* 0x000fe400078e0003 */
[----:B------:R-:W-:Y:S02]  /*147b0*/  IMAD.MOV.U32 R19, RZ, RZ, R0 ;  /* 0x000000ffff137224 */ /* 0x000fe400078e0000 */
[----:B------:R-:W-:Y:S02]  /*147c0*/  IMAD.MOV.U32 R4, RZ, RZ, R23 ;  /* 0x000000ffff047224 */ /* 0x000fe400078e0017 */
[----:B------:R-:W-:Y:S02]  /*147d0*/  IMAD.MOV.U32 R5, RZ, RZ, R20 ;  /* 0x000000ffff057224 */ /* 0x000fe400078e0014 */
[----:B------:R-:W-:Y:S02]  /*147e0*/  IMAD.MOV.U32 R16, RZ, RZ, R28 ;  /* 0x000000ffff107224 */ /* 0x000fe400078e001c */
[----:B------:R-:W-:-:S02]  /*147f0*/  IMAD.MOV.U32 R17, RZ, RZ, R29 ;  /* 0x000000ffff117224 */ /* 0x000fc400078e001d */
[----:B------:R-:W-:-:S04]  /*14800*/  IMAD.WIDE R8, R21, 0x2, R4 ;  /* 0x0000000215087825 */ /* 0x000fc800078e0204 */
[----:B------:R-:W-:Y:S01]  /*14810*/  IMAD.WIDE R4, R21, 0x2, R16 ;  /* 0x0000000215047825 */ /* 0x000fe200078e0210 */
[----:B------:R-:W-:Y:S01]  /*14820*/  STL [R1+0x804], R10 ;  /* 0x0008040a01007387 */ /* 0x000fe20000100800 */
[----:B--2---:R-:W-:Y:S03]  /*14830*/  HMMA.16816.F32.BF16 R16, R12, R18, R24 ;  /* 0x000000120c10723c */ /* 0x004fe60000041818 */
[----:B------:R-:W2:Y:S01]  /*14840*/  LDL.LU.64 R26, [R1+0xad0] ;  /* 0x000ad000011a7983 */ /* 0x000ea20000300a00 */
[----:B------:R-:W3:Y:S02]  /*14850*/  LDL.LU R25, [R1+0xac8] ;  /* 0x000ac80001197983 */ /* 0x000ee40000300800 */
[----:B------:R-:W-:Y:S11]  /*14860*/  STL [R1+0x778], R11 ;  /* 0x0007780b01007387 */ /* 0x000ff60000100800 */
[----:B------:R-:W-:Y:S06]  /*14870*/  @!UPT UIADD3 URZ, URZ, URZ, URZ ;  /* 0x0000003f3f3ff290 */ /* 0x000fec000fffe03f */
[----:B------:R0:W-:Y:S01]  /*14880*/  STL.64 [R1+0x3b0], R16 ;  /* 0x0003b01001007387 */ /* 0x0001e20000100a00 */
[----:B------:R1:W-:Y:S03]  /*14890*/  STL.64 [R1+0x3b8], R18 ;  /* 0x0003b81201007387 */ /* 0x0003e60000100a00 */
[----:B0-----:R-:W2:Y:S01]  /*148a0*/  LDL.LU R16, [R1+0x8b4] ;  /* 0x0008b40001107983 */ /* 0x001ea20000300800 */
[----:B------:R-:W2:Y:S02]  /*148b0*/  LDL.LU R17, [R1+0x8b8] ;  /* 0x0008b80001117983 */ /* 0x000ea40000300800 */
[----:B------:R-:W2:Y:S02]  /*148c0*/  LDL.LU R23, [R1+0x920] ;  /* 0x0009200001177983 */ /* 0x000ea40000300800 */
[----:B------:R-:W-:Y:S01]  /*148d0*/  STL [R1+0x8ac], R8 ;  /* 0x0008ac0801007387 */ /* 0x000fe20000100800 */
[----:B-1----:R-:W2:Y:S04]  /*148e0*/  LDL.LU R19, [R1+0x780] ;  /* 0x0007800001137983 */ /* 0x002ea80000300800 */
[----:B--2---:R0:W-:Y:S04]  /*148f0*/  STL [R1+0xaa8], R19 ;  /* 0x000aa81301007387 */ /* 0x0041e80000100800 */
[----:B0-----:R-:W2:Y:S04]  /*14900*/  LDL.64 R18, [R1+0x38] ;  /* 0x0000380001127983 */ /* 0x001ea80000100a00 */
[----:B--2---:R-:W-:Y:S01]  /*14910*/  STL.64 [R1+0xac0], R18 ;  /* 0x000ac01201007387 */ /* 0x004fe20000100a00 */
[----:B------:R0:W-:Y:S03]  /*14920*/  STL.64 [R1+0xab8], R16 ;  /* 0x000ab81001007387 */ /* 0x0001e60000100a00 */
[----:B0-----:R-:W2:Y:S01]  /*14930*/  LDL.LU R16, [R1+0x3c0] ;  /* 0x0003c00001107983 */ /* 0x001ea20000300800 */
[----:B------:R-:W2:Y:S02]  /*14940*/  LDL.LU R17, [R1+0x3c4] ;  /* 0x0003c40001117983 */ /* 0x000ea40000300800 */
[----:B------:R-:W2:Y:S02]  /*14950*/  LDL.LU R18, [R1+0x3c8] ;  /* 0x0003c80001127983 */ /* 0x000ea40000300800 */
[----:B------:R-:W2:Y:S01]  /*14960*/  LDL.LU R19, [R1+0x3cc] ;  /* 0x0003cc0001137983 */ /* 0x000ea20000300800 */
[----:B------:R-:W2:Y:S01]  /*14970*/  LDL.LU R20, [R1+0x818] ;  /* 0x0008180001147983 */ /* 0x000ea20000300800 */
[----:B------:R0:W-:Y:S03]  /*14980*/  STL [R1+0x808], R9 ;  /* 0x0008080901007387 */ /* 0x0001e60000100800 */
[----:B0-----:R-:W2:Y:S01]  /*14990*/  LDL.LU R9, [R1+0x814] ;  /* 0x0008140001097983 */ /* 0x001ea20000300800 */
[----:B------:R4:W-:Y:S02]  /*149a0*/  STL [R1+0x8b0], R4 ;  /* 0x0008b00401007387 */ /* 0x0009e40000100800 */
[----:B------:R3:W-:Y:S02]  /*149b0*/  STL [R1+0x80c], R5 ;  /* 0x00080c0501007387 */ /* 0x0007e40000100800 */
[----:B------:R-:W2:Y:S01]  /*149c0*/  LDL.LU R3, [R1+0x784] ;  /* 0x0007840001037983 */ /* 0x000ea20000300800 */
[----:B------:R-:W2:Y:S01]  /*149d0*/  LDL.LU R28, [R1+0x81c] ;  /* 0x00081c00011c7983 */ /* 0x000ea20000300800 */
[----:B------:R-:W2:Y:S02]  /*149e0*/  LDL.LU R29, [R1+0x8bc] ;  /* 0x0008bc00011d7983 */ /* 0x000ea40000300800 */
[----:B------:R-:W2:Y:S02]  /*149f0*/  LDL.LU R0, [R1+0x924] ;  /* 0x0009240001007983 */ /* 0x000ea40000300800 */
[----:B----4-:R-:W-:-:S02]  /*14a00*/  IMAD.MOV.U32 R4, RZ, RZ, R22 ;  /* 0x000000ffff047224 */ /* 0x010fc400078e0016 */
[----:B---3--:R-:W-:Y:S02]  /*14a10*/  IMAD.MOV.U32 R5, RZ, RZ, R25 ;  /* 0x000000ffff057224 */ /* 0x008fe400078e0019 */
[----:B------:R-:W-:Y:S01]  /*14a20*/  IMAD.MOV.U32 R22, RZ, RZ, R26 ;  /* 0x000000ffff167224 */ /* 0x000fe200078e001a */
[----:B--2---:R-:W-:Y:S11]  /*14a30*/  HMMA.16816.F32.BF16 R16, R12, R26, R16 ;  /* 0x0000001a0c10723c */ /* 0x004ff60000041810 */
[----:B------:R-:W-:Y:S11]  /*14a40*/  @!UPT UIADD3 URZ, URZ, URZ, URZ ;  /* 0x0000003f3f3ff290 */ /* 0x000ff6000fffe03f */
[----:B------:R-:W-:Y:S01]  /*14a50*/  @!UPT UIADD3 URZ, URZ, URZ, URZ ;  /* 0x0000003f3f3ff290 */ /* 0x000fe2000fffe03f */
[----:B------:R-:W-:Y:S01]  /*14a60*/  STL.64 [R1+0x3c0], R16 ;  /* 0x0003c01001007387 */ /* 0x000fe20000100a00 */
[----:B------:R0:W-:Y:S03]  /*14a70*/  STL.64 [R1+0x3c8], R18 ;  /* 0x0003c81201007387 */ /* 0x0001e60000100a00 */
[----:B0-----:R-:W2:Y:S01]  /*14a80*/  LDL.LU.64 R18, [R1+0xac0] ;  /* 0x000ac00001127983 */ /* 0x001ea20000300a00 */
[----:B------:R-:W3:Y:S02]  /*14a90*/  LDL.LU.64 R16, [R1+0xab8] ;  /* 0x000ab80001107983 */ /* 0x000ee40000300a00 */
[----:B------:R-:W4:Y:S02]  /*14aa0*/  LDL.LU R24, [R1+0x3f0] ;  /* 0x0003f00001187983 */ /* 0x000f240000300800 */
[----:B------:R-:W4:Y:S01]  /*14ab0*/  LDL.LU R25, [R1+0x3f4] ;  /* 0x0003f40001197983 */ /* 0x000f220000300800 */
[----:B------:R-:W2:Y:S01]  /*14ac0*/  LDL.LU R26, [R1+0x3f8] ;  /* 0x0003f800011a7983 */ /* 0x000ea20000300800 */
[----:B------:R-:W2:Y:S03]  /*14ad0*/  LDL.LU R27, [R1+0x3fc] ;  /* 0x0003fc00011b7983 */ /* 0x000ea60000300800 */
[----:B--2---:R0:W-:Y:S01]  /*14ae0*/  STL.64 [R1+0xa98], R26 ;  /* 0x000a981a01007387 */ /* 0x0041e20000100a00 */
[----:B----4-:R1:W-:Y:S03]  /*14af0*/  STL.64 [R1+0xa90], R24 ;  /* 0x000a901801007387 */ /* 0x0103e60000100a00 */
[----:B0-----:R-:W2:Y:S04]  /*14b00*/  LDL.64 R26, [R1+0x28] ;  /* 0x00002800011a7983 */ /* 0x001ea80000100a00 */
[----:B--2---:R0:W-:Y:S01]  /*14b10*/  STL.64 [R1+0xab0], R26 ;  /* 0x000ab01a01007387 */ /* 0x0041e20000100a00 */
[----:B-1----:R-:W2:Y:S02]  /*14b20*/  LDL.LU R24, [R1+0x3d0] ;  /* 0x0003d00001187983 */ /* 0x002ea40000300800 */
[----:B------:R-:W2:Y:S01]  /*14b30*/  LDL.LU R25, [R1+0x3d4] ;  /* 0x0003d40001197983 */ /* 0x000ea20000300800 */
[----:B0-----:R-:W2:Y:S01]  /*14b40*/  LDL.LU R26, [R1+0x3d8] ;  /* 0x0003d800011a7983 */ /* 0x001ea20000300800 */
[----:B------:R-:W2:Y:S02]  /*14b50*/  LDL.LU R27, [R1+0x3dc] ;  /* 0x0003dc00011b7983 */ /* 0x000ea40000300800 */
[----:B------:R-:W-:-:S04]  /*14b60*/  IMAD.WIDE R10, R21, 0x2, R4 ;  /* 0x00000002150a7825 */ /* 0x000fc800078e0204 */
[----:B---3--:R-:W-:Y:S02]  /*14b70*/  IMAD.MOV.U32 R4, RZ, RZ, R16 ;  /* 0x000000ffff047224 */ /* 0x008fe400078e0010 */
[----:B------:R-:W-:-:S04]  /*14b80*/  IMAD.MOV.U32 R5, RZ, RZ, R9 ;  /* 0x000000ffff057224 */ /* 0x000fc800078e0009 */
[----:B------:R-:W-:Y:S01]  /*14b90*/  IMAD.WIDE R8, R21, 0x2, R4 ;  /* 0x0000000215087825 */ /* 0x000fe200078e0204 */
[----:B------:R-:W-:Y:S03]  /*14ba0*/  STL [R1+0x810], R10 ;  /* 0x0008100a01007387 */ /* 0x000fe60000100800 */
[----:B------:R-:W-:Y:S02]  /*14bb0*/  STL [R1+0x77c], R11 ;  /* 0x00077c0b01007387 */ /* 0x000fe40000100800 */
[----:B------:R-:W-:Y:S01]  /*14bc0*/  IMAD.MOV.U32 R4, RZ, RZ, R23 ;  /* 0x000000ffff047224 */ /* 0x000fe200078e0017 */
[----:B------:R-:W-:Y:S01]  /*14bd0*/  STL [R1+0x8b4], R8 ;  /* 0x0008b40801007387 */ /* 0x000fe20000100800 */
[----:B------:R-:W-:Y:S02]  /*14be0*/  IMAD.MOV.U32 R23, RZ, RZ, R19 ;  /* 0x000000ffff177224 */ /* 0x000fe400078e0013 */
[----:B------:R-:W-:-:S04]  /*14bf0*/  IMAD.MOV.U32 R5, RZ, RZ, R17 ;  /* 0x000000ffff057224 */ /* 0x000fc800078e0011 */
[----:B------:R-:W-:Y:S01]  /*14c00*/  IMAD.WIDE R4, R21, 0x2, R4 ;  /* 0x0000000215047825 */ /* 0x000fe200078e0204 */
[----:B--2---:R-:W-:Y:S11]  /*14c10*/  HMMA.16816.F32.BF16 R24, R12, R18, R24 ;  /* 0x000000120c18723c */ /* 0x004ff60000041818 */
[----:B------:R-:W-:Y:S11]  /*14c20*/  @!UPT UIADD3 URZ, URZ, URZ, URZ ;  /* 0x0000003f3f3ff290 */ /* 0x000ff6000fffe03f */
[----:B------:R-:W-:Y:S01]  /*14c30*/  @!UPT UIADD3 URZ, URZ, URZ, URZ ;  /* 0x0000003f3f3ff290 */ /* 0x000fe2000fffe03f */
[----:B------:R-:W-:Y:S01]  /*14c40*/  STL.64 [R1+0x3d0], R24 ;  /* 0x0003d01801007387 */ /* 0x000fe20000100a00 */
[----:B------:R0:W-:Y:S03]  /*14c50*/  STL.64 [R1+0x3d8], R26 ;  /* 0x0003d81a01007387 */ /* 0x0001e60000100a00 */
[----:B0-----:R-:W2:Y:S01]  /*14c60*/  LDL.LU.64 R26, [R1+0xab0] ;  /* 0x000ab000011a7983 */ /* 0x001ea20000300a00 */
[----:B------:R-:W3:Y:S02]  /*14c70*/  LDL.LU R19, [R1+0xaa8] ;  /* 0x000aa80001137983 */ /* 0x000ee40000300800 */
[----:B------:R-:W-:Y:S02]  /*14c80*/  STL [R1+0x814], R9 ;  /* 0x0008140901007387 */ /* 0x000fe40000100800 */
[----:B------:R-:W0:Y:S04]  /*14c90*/  LDSM.16.MT88.4 R8, [R2+0x1080] ;  /* 0x001080000208783b */ /* 0x000e280000004200 */
[----:B------:R-:W-:Y:S01]  /*14ca0*/  STL [R1+0x920], R4 ;  /* 0x0009200401007387 */ /* 0x000fe20000100800 */
[----:B------:R-:W-:Y:S03]  /*14cb0*/  STL [R1+0x8b8], R5 ;  /* 0x0008b80501007387 */ /* 0x000fe60000100800 */
[----:B0-----:R0:W-:Y:S01]  /*14cc0*/  STL.64 [R1+0xa60], R10 ;  /* 0x000a600a01007387 */ /* 0x0011e20000100a00 */
[----:B------:R1:W-:Y:S03]  /*14cd0*/  STL.64 [R1+0xa58], R8 ;  /* 0x000a580801007387 */ /* 0x0003e60000100a00 */
[----:B0-----:R-:W4:Y:S04]  /*14ce0*/  LDL.LU.64 R10, [R1+0x18] ;  /* 0x00001800010a7983 */ /* 0x001f280000300a00 */
[----:B----4-:R0:W-:Y:S01]  /*14cf0*/  STL.64 [R1+0xaa0], R10 ;  /* 0x000aa00a01007387 */ /* 0x0101e20000100a00 */
[----:B-1----:R-:W4:Y:S02]  /*14d00*/  LDL.LU R8, [R1+0x3e0] ;  /* 0x0003e00001087983 */ /* 0x002f240000300800 */
[----:B------:R-:W4:Y:S01]  /*14d10*/  LDL.LU R9, [R1+0x3e4] ;  /* 0x0003e40001097983 */ /* 0x000f220000300800 */
[----:B0-----:R-:W4:Y:S01]  /*14d20*/  LDL.LU R10, [R1+0x3e8] ;  /* 0x0003e800010a7983 */ /* 0x001f220000300800 */
[----:B------:R-:W4:Y:S02]  /*14d30*/  LDL.LU R11, [R1+0x3ec] ;  /* 0x0003ec00010b7983 */ /* 0x000f240000300800 */
[----:B------:R-:W-:-:S02]  /*14d40*/  IMAD.MOV.U32 R16, RZ, RZ, R28 ;  /* 0x000000ffff107224 */ /* 0x000fc400078e001c */
[----:B--2---:R-:W-:Y:S01]  /*14d50*/  IMAD.MOV.U32 R28, RZ, RZ, R27 ;  /* 0x000000ffff1c7224 */ /* 0x004fe200078e001b */
[----:B----4-:R-:W-:Y:S11]  /*14d60*/  HMMA.16816.F32.BF16 R8, R12, R26, R8 ;  /* 0x0000001a0c08723c */ /* 0x010ff60000041808 */
[----:B------:R-:W-:Y:S11]  /*14d70*/  @!UPT UIADD3 URZ, URZ, URZ, URZ ;  /* 0x0000003f3f3ff290 */ /* 0x000ff6000fffe03f */
[----:B------:R-:W-:Y:S01]  /*14d80*/  @!UPT UIADD3 URZ, URZ, URZ, URZ ;  /* 0x0000003f3f3ff290 */ /* 0x000fe2000fffe03f */
[----:B------:R-:W-:Y:S01]  /*14d90*/  STL.64 [R1+0x3e0], R8 ;  /* 0x0003e00801007387 */ /* 0x000fe20000100a00 */
[----:B------:R0:W-:Y:S03]  /*14da0*/  STL.64 [R1+0x3e8], R10 ;  /* 0x0003e80a01007387 */ /* 0x0001e60000100a00 */
[----:B0-----:R-:W2:Y:S01]  /*14db0*/  LDL.LU.64 R10, [R1+0xaa0] ;  /* 0x000aa000010a7983 */ /* 0x001ea20000300a00 */
[----:B------:R-:W2:Y:S02]  /*14dc0*/  LDL.LU.64 R26, [R1+0xa98] ;  /* 0x000a9800011a7983 */ /* 0x000ea40000300a00 */
[----:B------:R-:W2:Y:S02]  /*14dd0*/  LDL.LU.64 R24, [R1+0xa90] ;  /* 0x000a900001187983 */ /* 0x000ea40000300a00 */
[----:B------:R-:W-:Y:S02]  /*14de0*/  IMAD.MOV.U32 R4, RZ, RZ, R20 ;  /* 0x000000ffff047224 */ /* 0x000fe400078e0014 */
[----:B---3--:R-:W-:-:S02]  /*14df0*/  IMAD.MOV.U32 R5, RZ, RZ, R19 ;  /* 0x000000ffff057224 */ /* 0x008fc400078e0013 */
[----:B------:R-:W-:Y:S01]  /*14e00*/  IMAD.MOV.U32 R17, RZ, RZ, R3 ;  /* 0x000000ffff117224 */ /* 0x000fe200078e0003 */
[----:B------:R-:W3:Y:S01]  /*14e10*/  LDL.LU R20, [R1+0x824] ;  /* 0x0008240001147983 */ /* 0x000ee20000300800 */
[----:B------:R-:W4:Y:S02]  /*14e20*/  LDL.LU R2, [R1+0x828] ;  /* 0x0008280001027983 */ /* 0x000f240000300800 */
[----:B------:R-:W-:-:S04]  /*14e30*/  IMAD.WIDE R18, R21, 0x2, R4 ;  /* 0x0000000215127825 */ /* 0x000fc800078e0204 */
[----:B------:R-:W3:Y:S02]  /*14e40*/  LDL.LU R3, [R1+0x8c0] ;  /* 0x0008c00001037983 */ /* 0x000ee40000300800 */
[----:B------:R-:W-:-:S04]  /*14e50*/  IMAD.WIDE R16, R21, 0x2, R16 ;  /* 0x0000000215107825 */ /* 0x000fc800078e0210 */
[----:B------:R-:W-:Y:S02]  /*14e60*/  IMAD.MOV.U32 R4, RZ, RZ, R0 ;  /* 0x000000ffff047224 */ /* 0x000fe400078e0000 */
[----:B------:R-:W-:Y:S01]  /*14e70*/  IMAD.MOV.U32 R5, RZ, RZ, R29 ;  /* 0x000000ffff057224 */ /* 0x000fe200078e001d */
[----:B------:R0:W-:Y:S01]  /*14e80*/  STL [R1+0x818], R18 ;  /* 0x0008181201007387 */ /* 0x0001e20000100800 */
[----:B------:R1:W-:Y:S02]  /*14e90*/  STL [R1+0x780], R19 ;  /* 0x0007801301007387 */ /* 0x0003e40000100800 */
[----:B------:R-:W-:Y:S01]  /*14ea0*/  IMAD.WIDE R4, R21, 0x2, R4 ;  /* 0x0000000215047825 */ /* 0x000fe200078e0204 */
[----:B0-----:R-:W3:Y:S03]  /*14eb0*/  LDL.LU R18, [R1+0x820] ;  /* 0x0008200001127983 */ /* 0x001ee60000300800 */
[----:B-1----:R-:W3:Y:S02]  /*14ec0*/  LDL.LU R19, [R1+0x78c] ;  /* 0x00078c0001137983 */ /* 0x002ee40000300800 */
[----:B------:R-:W-:Y:S02]  /*14ed0*/  STL [R1+0x81c], R16 ;  /* 0x00081c1001007387 */ /* 0x000fe40000100800 */
[----:B------:R0:W-:Y:S02]  /*14ee0*/  STL [R1+0x784], R17 ;  /* 0x0007841101007387 */ /* 0x0001e40000100800 */
[----:B0-----:R-:W3:Y:S01]  /*14ef0*/  LDL.LU R17, [R1+0x788] ;  /* 0x0007880001117983 */ /* 0x001ee20000300800 */
[----:B--2---:R-:W-:Y:S01]  /*14f00*/  HMMA.16816.F32.BF16 R24, R12, R10, R24 ;  /* 0x0000000a0c18723c */ /* 0x004fe20000041818 */
[----:B------:R-:W-:-:S02]  /*14f10*/  IMAD.MOV.U32 R29, RZ, RZ, R10 ;  /* 0x000000ffff1d7224 */ /* 0x000fc400078e000a */
[----:B------:R-:W-:Y:S11]  /*14f20*/  IMAD.MOV.U32 R0, RZ, RZ, R11 ;  /* 0x000000ffff007224 */ /* 0x000ff600078e000b */
[----:B------:R-:W-:Y:S09]  /*14f30*/  @!UPT UIADD3 URZ, URZ, URZ, URZ ;  /* 0x0000003f3f3ff290 */ /* 0x000ff2000fffe03f */
[----:B------:R-:W-:Y:S01]  /*14f40*/  STL.64 [R1+0x3f0], R24 ;  /* 0x0003f01801007387 */ /* 0x000fe20000100a00 */
[----:B------:R0:W-:Y:S03]  /*14f50*/  STL.64 [R1+0x3f8], R26 ;  /* 0x0003f81a01007387 */ /* 0x0001e60000100a00 */
[----:B0-----:R-:W2:Y:S01]  /*14f60*/  LDL.LU.64 R26, [R1+0xa88] ;  /* 0x000a8800011a7983 */ /* 0x001ea20000300a00 */
[----:B------:R-:W-:Y:S02]  /*14f70*/  STL [R1+0x924], R4 ;  /* 0x0009240401007387 */ /* 0x000fe40000100800 */
[----:B------:R-:W-:Y:S02]  /*14f80*/  STL [R1+0x8bc], R5 ;  /* 0x0008bc0501007387 */ /* 0x000fe40000100800 */
[----:B------:R-:W2:Y:S01]  /*14f90*/  LDL.LU R8, [R1+0x400] ;  /* 0x0004000001087983 */ /* 0x000ea20000300800 */
[----:B------:R-:W2:Y:S01]  /*14fa0*/  LDL.LU R9, [R1+0x404] ;  /* 0x0004040001097983 */ /* 0x000ea20000300800 */
[----:B------:R-:W2:Y:S02]  /*14fb0*/  LDL.LU R10, [R1+0x408] ;  /* 0x00040800010a7983 */ /* 0x000ea40000300800 */
[----:B------:R-:W2:Y:S02]  /*14fc0*/  LDL.LU R11, [R1+0x40c] ;  /* 0x00040c00010b7983 */ /* 0x000ea40000300800 */
[----:B--2---:R0:W-:Y:S01]  /*14fd0*/  STL.64 [R1+0xa70], R10 ;  /* 0x000a700a01007387 */ /* 0x0041e20000100a00 */
[----:B------:R-:W-:Y:S03]  /*14fe0*/  STL.64 [R1+0xa68], R8 ;  /* 0x000a680801007387 */ /* 0x000fe60000100a00 */
[----:B0-----:R-:W2:Y:S01]  /*14ff0*/  LDL.LU.64 R10, [R1+0x8] ;  /* 0x00000800010a7983 */ /* 0x001ea20000300a00 */
[----:B------:R-:W2:Y:S02]  /*15000*/  LDL.LU R24, [R1+0x8c8] ;  /* 0x0008c80001187983 */ /* 0x000ea40000300800 */
[----:B------:R-:W2:Y:S02]  /*15010*/  LDL.LU R25, [R1+0x928] ;  /* 0x0009280001197983 */ /* 0x000ea40000300800 */
[----:B------:R-:W-:Y:S01]  /*15020*/  STL.64 [R1+0xa80], R26 ;  /* 0x000a801a01007387 */ /* 0x000fe20000100a00 */
[----:B--2---:R0:W-:Y:S04]  /*15030*/  STL.64 [R1+0xa78], R24 ;  /* 0x000a781801007387 */ /* 0x0041e80000100a00 */
[----:B0-----:R-:W2:Y:S01]  /*15040*/  LDL.LU R24, [R1+0x410] ;  /* 0x0004100001187983 */ /* 0x001ea20000300800 */
[----:B------:R-:W2:Y:S02]  /*15050*/  LDL.LU R25, [R1+0x414] ;  /* 0x0004140001197983 */ /* 0x000ea40000300800 */
[----:B------:R-:W2:Y:S02]  /*15060*/  LDL.LU R26, [R1+0x418] ;  /* 0x00041800011a7983 */ /* 0x000ea40000300800 */
[----:B------:R-:W2:Y:S02]  /*15070*/  LDL.LU R27, [R1+0x41c] ;  /* 0x00041c00011b7983 */ /* 0x000ea40000300800 */
[----:B---3--:R-:W-:-:S02]  /*15080*/  IMAD.MOV.U32 R4, RZ, RZ, R18 ;  /* 0x000000ffff047224 */ /* 0x008fc400078e0012 */
[----:B------:R-:W-:Y:S02]  /*15090*/  IMAD.MOV.U32 R5, RZ, RZ, R17 ;  /* 0x000000ffff057224 */ /* 0x000fe400078e0011 */
[----:B------:R-:W-:Y:S02]  /*150a0*/  IMAD.MOV.U32 R16, RZ, RZ, R20 ;  /* 0x000000ffff107224 */ /* 0x000fe400078e0014 */
[----:B------:R-:W-:Y:S02]  /*150b0*/  IMAD.MOV.U32 R17, RZ, RZ, R19 ;  /* 0x000000ffff117224 */ /* 0x000fe400078e0013 */
[----:B------:R-:W-:-:S04]  /*150c0*/  IMAD.WIDE R18, R21, 0x2, R4 ;  /* 0x0000000215127825 */ /* 0x000fc800078e0204 */
[----:B------:R-:W-:Y:S02]  /*150d0*/  IMAD.MOV.U32 R4, RZ, RZ, R3 ;  /* 0x000000ffff047224 */ /* 0x000fe400078e0003 */
[----:B----4-:R-:W-:Y:S02]  /*150e0*/  IMAD.MOV.U32 R5, RZ, RZ, R2 ;  /* 0x000000ffff057224 */ /* 0x010fe400078e0002 */
[----:B------:R-:W-:-:S04]  /*150f0*/  IMAD.WIDE R16, R21, 0x2, R16 ;  /* 0x0000000215107825 */ /* 0x000fc800078e0210 */
[----:B------:R-:W-:Y:S02]  /*15100*/  IMAD.MOV.U32 R3, RZ, RZ, R10 ;  /* 0x000000ffff037224 */ /* 0x000fe400078e000a */
[----:B------:R-:W-:Y:S02]  /*15110*/  IMAD.MOV.U32 R2, RZ, RZ, R11 ;  /* 0x000000ffff027224 */ /* 0x000fe400078e000b */
[----:B------:R-:W-:Y:S01]  /*15120*/  IMAD.WIDE R4, R21, 0x2, R4 ;  /* 0x0000000215047825 */ /* 0x000fe200078e0204 */
[C---:B--2---:R-:W-:Y:S11]  /*15130*/  HMMA.16816.F32.BF16 R24, R12.reuse, R10, R24 ;  /* 0x0000000a0c18723c */ /* 0x044ff60000041818 */
[----:B------:R-:W-:Y:S11]  /*15140*/  @!UPT UIADD3 URZ, URZ, URZ, URZ ;  /* 0x0000003f3f3ff290 */ /* 0x000ff6000fffe03f */
[----:B------:R-:W-:Y:S01]  /*15150*/  @!UPT UIADD3 URZ, URZ, URZ, URZ ;  /* 0x0000003f3f3ff290 */ /* 0x000fe2000fffe03f */
[----:B------:R-:W-:Y:S01]  /*15160*/  STL.64 [R1+0x410], R24 ;  /* 0x0004101801007387 */ /* 0x000fe20000100a00 */
[----:B------:R0:W-:Y:S03]  /*15170*/  STL.64 [R1+0x418], R26 ;  /* 0x0004181a01007387 */ /* 0x0001e60000100a00 */
[----:B0-----:R-:W2:Y:S01]  /*15180*/  LDL.LU.64 R26, [R1+0xa80] ;  /* 0x000a8000011a7983 */ /* 0x001ea20000300a00 */
[----:B------:R-:W3:Y:S02]  /*15190*/  LDL.LU.64 R24, [R1+0xa78] ;  /* 0x000a780001187983 */ /* 0x000ee40000300a00 */
[----:B------:R-:W4:Y:S02]  /*151a0*/  LDL.LU.64 R10, [R1+0xa70] ;  /* 0x000a7000010a7983 */ /* 0x000f240000300a00 */
[----:B------:R-:W4:Y:S01]  /*151b0*/  LDL.LU.64 R8, [R1+0xa68] ;  /* 0x000a680001087983 */ /* 0x000f220000300a00 */
[----:B------:R-:W-:Y:S01]  /*151c0*/  STL [R1+0x820], R18 ;  /* 0x0008201201007387 */ /* 0x000fe20000100800 */
[----:B------:R-:W-:Y:S02]  /*151d0*/  STL [R1+0x788], R19 ;  /* 0x0007881301007387 */ /* 0x000fe40000100800 */
[----:B------:R0:W-:Y:S02]  /*151e0*/  STL [R1+0x824], R16 ;  /* 0x0008241001007387 */ /* 0x0001e40000100800 */
[----:B------:R-:W-:Y:S01]  /*151f0*/  STL [R1+0x78c], R17 ;  /* 0x00078c1101007387 */ /* 0x000fe20000100800 */
[----:B0-----:R-:W2:Y:S01]  /*15200*/  LDL.LU R16, [R1+0x8c4] ;  /* 0x0008c40001107983 */ /* 0x001ea20000300800 */
[----:B------:R0:W-:Y:S02]  /*15210*/  STL [R1+0x8c0], R4 ;  /* 0x0008c00401007387 */ /* 0x0001e40000100800 */
[----:B------:R1:W-:Y:S01]  /*15220*/  STL [R1+0x828], R5 ;  /* 0x0008280501007387 */ /* 0x0003e20000100800 */
[----:B0-----:R-:W2:Y:S01]  /*15230*/  LDL.LU R4, [R1+0x790] ;  /* 0x0007900001047983 */ /* 0x001ea20000300800 */
[----:B-1----:R-:W2:Y:S02]  /*15240*/  LDL.LU R5, [R1+0x82c] ;  /* 0x00082c0001057983 */ /* 0x002ea40000300800 */
[----:B------:R-:W2:Y:S02]  /*15250*/  LDL.LU R17, [R1+0x8cc] ;  /* 0x0008cc0001117983 */ /* 0x000ea40000300800 */
[----:B------:R-:W2:Y:S01]  /*15260*/  LDL.LU R18, [R1+0x8d0] ;  /* 0x0008d00001127983 */ /* 0x000ea20000300800 */
[----:B------:R-:W2:Y:S01]  /*15270*/  LDL.LU R21, [R1+0x92c] ;  /* 0x00092c0001157983 */ /* 0x000ea20000300800 */
[----:B------:R-:W-:Y:S01]  /*15280*/  STL.64 [R1+0xa50], R22 ;  /* 0x000a501601007387 */ /* 0x000fe20000100a00 */
[----:B----4-:R-:W-:Y:S02]  /*15290*/  HMMA.16816.F32.BF16 R12, R12, R6, R8 ;  /* 0x000000060c0c723c */ /* 0x010fe40000041808 */
[----:B--2---:R0:W-:Y:S01]  /*152a0*/  STL [R1+0xa4c], R21 ;  /* 0x000a4c1501007387 */ /* 0x0041e20000100800 */
[----:B------:R-:W2:Y:S03]  /*152b0*/  LDL.LU R20, [R1+0x420] ;  /* 0x0004200001147983 */ /* 0x000ea60000300800 */
[----:B0-----:R-:W2:Y:S01]  /*152c0*/  LDL.LU R21, [R1+0x424] ;  /* 0x0004240001157983 */ /* 0x001ea20000300800 */
[----:B------:R-:W2:Y:S02]  /*152d0*/  LDL.LU R22, [R1+0x428] ;  /* 0x0004280001167983 */ /* 0x000ea40000300800 */
[----:B------:R-:W2:Y:S02]  /*152e0*/  LDL.LU R23, [R1+0x42c] ;  /* 0x00042c0001177983 */ /* 0x000ea40000300800 */
[----:B------:R-:W2:Y:S01]  /*152f0*/  LDL.LU.64 R10, [R1+0xa60] ;  /* 0x000a6000010a7983 */ /* 0x000ea20000300a00 */
[----:B------:R-:W2:Y:S11]  /*15300*/  LDL.LU.64 R8, [R1+0xa58] ;  /* 0x000a580001087983 */ /* 0x000eb60000300a00 */
[----:B------:R0:W-:Y:S02]  /*15310*/  STL.64 [R1+0x400], R12 ;  /* 0x0004000c01007387 */ /* 0x0001e40000100a00 */
[----:B------:R1:W-:Y:S01]  /*15320*/  STL.64 [R1+0x408], R14 ;  /* 0x0004080e01007387 */ /* 0x0003e20000100a00 */
[----:B0-----:R-:W4:Y:S01]  /*15330*/  LDL.LU R13, [R1+0x830] ;  /* 0x00083000010d7983 */ /* 0x001f220000300800 */
[----:B------:R-:W-:Y:S01]  /*15340*/  LOP3.LUT R5, R5, R4, RZ, 0x3c, !PT ;  /* 0x0000000405057212 */ /* 0x000fe200078e3cff */
[----:B------:R-:W-:-:S03]  /*15350*/  IMAD.MOV.U32 R19, RZ, RZ, c[0x0][0x18c] ;  /* 0x00006300ff137624 */ /* 0x000fc600078e00ff */
[----:B------:R-:W-:Y:S01]  /*15360*/  LOP3.LUT R4, R5, R4, RZ, 0x3c, !PT ;  /* 0x0000000405047212 */ /* 0x000fe200078e3cff */
[----:B------:R-:W-:-:S03]  /*15370*/  IMAD.SHL.U32 R19, R19, 0x20, RZ ;  /* 0x0000002013137824 */ /* 0x000fc600078e00ff */
[----:B------:R-:W-:-:S05]  /*15380*/  LOP3.LUT R5, R5, R4, RZ, 0x3c, !PT ;  /* 0x0000000405057212 */ /* 0x000fca00078e3cff */
[----:B-1----:R-:W-:-:S04]  /*15390*/  IMAD.WIDE R14, R19, 0x2, R4 ;  /* 0x00000002130e7825 */ /* 0x002fc800078e0204 */
[----:B------:R-:W-:Y:S01]  /*153a0*/  IMAD.MOV.U32 R4, RZ, RZ, R16 ;  /* 0x000000ffff047224 */ /* 0x000fe200078e0010 */
[----:B------:R0:W-:Y:S01]  /*153b0*/  STL [R1+0x82c], R14 ;  /* 0x00082c0e01007387 */ /* 0x0001e20000100800 */
[----:B------:R1:W-:Y:S03]  /*153c0*/  STL [R1+0x790], R15 ;  /* 0x0007900f01007387 */ /* 0x0003e60000100800 */
[----:B0-----:R-:W3:Y:S01]  /*153d0*/  LDL.LU R14, [R1+0x794] ;  /* 0x00079400010e7983 */ /* 0x001ee20000300800 */
[----:B-1----:R-:W3:Y:S01]  /*153e0*/  LDL.LU R15, [R1+0x834] ;  /* 0x00083400010f7983 */ /* 0x002ee20000300800 */
[----:B--2---:R-:W-:Y:S01]  /*153f0*/  HMMA.16816.F32.BF16 R20, R8, R26, R20 ;  /* 0x0000001a0814723c */ /* 0x004fe20000041814 */
[----:B----4-:R-:W-:-:S04]  /*15400*/  IMAD.MOV.U32 R5, RZ, RZ, R13 ;  /* 0x000000ffff057224 */ /* 0x010fc800078e000d */
[----:B------:R-:W-:-:S04]  /*15410*/  IMAD.WIDE R12, R19, 0x2, R4 ;  /* 0x00000002130c7825 */ /* 0x000fc800078e0204 */
[----:B---3--:R-:W-:Y:S02]  /*15420*/  IMAD.MOV.U32 R4, RZ, RZ, R25 ;  /* 0x000000ffff047224 */ /* 0x008fe400078e0019 */
[----:B------:R-:W-:-:S04]  /*15430*/  IMAD.MOV.U32 R5, RZ, RZ, R24 ;  /* 0x000000ffff057224 */ /* 0x000fc800078e0018 */
[----:B------:R-:W-:Y:S01]  /*15440*/  IMAD.WIDE R4, R19, 0x2, R4 ;  /* 0x0000000213047825 */ /* 0x000fe200078e0204 */
[----:B------:R-:W-:Y:S03]  /*15450*/  STL [R1+0x8c4], R12 ;  /* 0x0008c40c01007387 */ /* 0x000fe60000100800 */
[----:B------:R0:W-:Y:S05]  /*15460*/  STL [R1+0x830], R13 ;  /* 0x0008300d01007387 */ /* 0x0001ea0000100800 */
[----:B------:R-:W-:Y:S01]  /*15470*/  IMAD.MOV.U32 R24, RZ, RZ, R22 ;  /* 0x000000ffff187224 */ /* 0x000fe200078e0016 */
[----:B0-----:R-:W2:Y:S01]  /*15480*/  LDL.LU R13, [R1+0x838] ;  /* 0x00083800010d7983 */ /* 0x001ea20000300800 */
[----:B------:R-:W-:Y:S02]  /*15490*/  STL [R1+0x928], R4 ;  /* 0x0009280401007387 */ /* 0x000fe40000100800 */
[----:B------:R-:W-:Y:S02]  /*154a0*/  STL [R1+0x8c8], R5 ;  /* 0x0008c80501007387 */ /* 0x000fe40000100800 */
[----:B------:R-:W-:Y:S01]  /*154b0*/  STL.64 [R1+0x420], R20 ;  /* 0x0004201401007387 */ /* 0x000fe20000100a00 */
[----:B------:R0:W-:Y:S04]  /*154c0*/  STL.64 [R1+0x428], R22 ;  /* 0x0004281601007387 */ /* 0x0001e80000100a00 */
[----:B0-----:R-:W3:Y:S01]  /*154d0*/  LDL.LU.64 R22, [R1+0xa50] ;  /* 0x000a500001167983 */ /* 0x001ee20000300a00 */
[----:B------:R-:W4:Y:S02]  /*154e0*/  LDL.LU R21, [R1+0xa4c] ;  /* 0x000a4c0001157983 */ /* 0x000f240000300800 */
[----:B------:R0:W-:Y:S02]  /*154f0*/  STL [R1+0xa48], R24 ;  /* 0x000a481801007387 */ /* 0x0001e40000100800 */
[----:B0-----:R-:W2:Y:S01]  /*15500*/  LDL.LU R24, [R1+0x430] ;  /* 0x0004300001187983 */ /* 0x001ea20000300800 */
[----:B------:R-:W2:Y:S02]  /*15510*/  LDL.LU R25, [R1+0x434] ;  /* 0x0004340001197983 */ /* 0x000ea40000300800 */
[----:B------:R-:W2:Y:S02]  /*15520*/  LDL.LU R26, [R1+0x438] ;  /* 0x00043800011a7983 */ /* 0x000ea40000300800 */
[----:B------:R-:W2:Y:S01]  /*15530*/  LDL.LU R27, [R1+0x43c] ;  /* 0x00043c00011b7983 */ /* 0x000ea20000300800 */
[----:B---3--:R0:W-:Y:S01]  /*15540*/  STL.64 [R1+0xa40], R22 ;  /* 0x000a401601007387 */ /* 0x0081e20000100a00 */
[----:B------:R-:W-:Y:S03]  /*15550*/  STL [R1+0xa38], R20 ;  /* 0x000a381401007387 */ /* 0x000fe60000100800 */
[----:B0-----:R-:W3:Y:S01]  /*15560*/  LDL.LU R22, [R1+0x58] ;  /* 0x0000580001167983 */ /* 0x001ee20000300800 */
[----:B------:R-:W3:Y:S02]  /*15570*/  LDL.LU R23, [R1+0x5c] ;  /* 0x00005c0001177983 */ /* 0x000ee40000300800 */
[----:B------:R-:W-:-:S02]  /*15580*/  IMAD.MOV.U32 R4, RZ, RZ, R15 ;  /* 0x000000ffff047224 */ /* 0x000fc400078e000f */
[----:B------:R-:W-:Y:S02]  /*15590*/  IMAD.MOV.U32 R5, RZ, RZ, R14 ;  /* 0x000000ffff057224 */ /* 0x000fe400078e000e */
[----:B----4-:R-:W-:Y:S01]  /*155a0*/  IMAD.MOV.U32 R12, RZ, RZ, R21 ;  /* 0x000000ffff0c7224 */ /* 0x010fe200078e0015 */
[----:B------:R-:W4:Y:S01]  /*155b0*/  LDL.LU R16, [R1+0x930] ;  /* 0x0009300001107983 */ /* 0x000f220000300800 */
[----:B------:R-:W-:-:S04]  /*155c0*/  IMAD.WIDE R14, R19, 0x2, R4 ;  /* 0x00000002130e7825 */ /* 0x000fc800078e0204 */
[----:B------:R-:W-:Y:S02]  /*155d0*/  IMAD.MOV.U32 R4, RZ, RZ, R17 ;  /* 0x000000ffff047224 */ /* 0x000fe400078e0011 */
[----:B--2---:R-:W-:Y:S02]  /*155e0*/  IMAD.MOV.U32 R5, RZ, RZ, R13 ;  /* 0x000000ffff057224 */ /* 0x004fe400078e000d */
[----:B------:R-:W-:Y:S01]  /*155f0*/  IMAD.MOV.U32 R13, RZ, RZ, R18 ;  /* 0x000000ffff0d7224 */ /* 0x000fe200078e0012 */
[----:B------:R0:W-:Y:S01]  /*15600*/  STL [R1+0x834], R14 ;  /* 0x0008340e01007387 */ /* 0x0001e20000100800 */
[----:B------:R-:W-:-:S04]  /*15610*/  IMAD.WIDE R4, R19, 0x2, R4 ;  /* 0x0000000213047825 */ /* 0x000fc800078e0204 */
[----:B------:R1:W-:Y:S02]  /*15620*/  STL [R1+0x794], R15 ;  /* 0x0007940f01007387 */ /* 0x0003e40000100800 */
[----:B------:R-:W-:Y:S01]  /*15630*/  IMAD.WIDE R12, R19, 0x2, R12 ;  /* 0x00000002130c7825 */ /* 0x000fe200078e020c */
[----:B0-----:R-:W2:Y:S03]  /*15640*/  LDL.LU R14, [R1+0x8d4] ;  /* 0x0008d400010e7983 */ /* 0x001ea60000300800 */
[----:B-1----:R-:W2:Y:S02]  /*15650*/  LDL.LU R15, [R1+0x8d8] ;  /* 0x0008d800010f7983 */ /* 0x002ea40000300800 */
[----:B------:R0:W-:Y:S02]  /*15660*/  STL [R1+0x8cc], R4 ;  /* 0x0008cc0401007387 */ /* 0x0001e40000100800 */
[----:B------:R1:W-:Y:S01]  /*15670*/  STL [R1+0x838], R5 ;  /* 0x0008380501007387 */ /* 0x0003e20000100800 */
[----:B0-----:R-:W2:Y:S01]  /*15680*/  LDL.LU R4, [R1+0x798] ;  /* 0x0007980001047983 */ /* 0x001ea20000300800 */
[----:B-1----:R-:W2:Y:S02]  /*15690*/  LDL.LU R5, [R1+0x83c] ;  /* 0x00083c0001057983 */ /* 0x002ea40000300800 */
[----:B------:R-:W-:Y:S02]  /*156a0*/  STL [R1+0x92c], R12 ;  /* 0x00092c0c01007387 */ /* 0x000fe40000100800 */
[----:B------:R0:W-:Y:S02]  /*156b0*/  STL [R1+0x8d0], R13 ;  /* 0x0008d00d01007387 */ /* 0x0001e40000100800 */
[----:B0-----:R-:W2:Y:S01]  /*156c0*/  LDL.LU R13, [R1+0x840] ;  /* 0x00084000010d7983 */ /* 0x001ea20000300800 */
[----:B---3--:R-:W-:Y:S03]  /*156d0*/  HMMA.16816.F32.BF16 R20, R8, R22, R24 ;  /* 0x000000160814723c */ /* 0x008fe60000041818 */
[----:B------:R-:W3:Y:S11]  /*156e0*/  LDL.LU R24, [R1+0xa48] ;  /* 0x000a480001187983 */ /* 0x000ef60000300800 */
[----:B------:R-:W-:Y:S09]  /*156f0*/  @!UPT UIADD3 URZ, URZ, URZ, URZ ;  /* 0x0000003f3f3ff290 */ /* 0x000ff2000fffe03f */
[----:B------:R0:W-:Y:S01]  /*15700*/  STL.64 [R1+0x430], R20 ;  /* 0x0004301401007387 */ /* 0x0001e20000100a00 */
[----:B------:R-:W-:Y:S02]  /*15710*/  IMAD.MOV.U32 R25, RZ, RZ, R22 ;  /* 0x000000ffff197224 */ /* 0x000fe400078e0016 */
[----:B------:R1:W-:Y:S02]  /*15720*/  STL.64 [R1+0x438], R22 ;  /* 0x0004381601007387 */ /* 0x0003e40000100a00 */
[----:B0-----:R-:W-:Y:S01]  /*15730*/  IMAD.MOV.U32 R21, RZ, RZ, R20 ;  /* 0x000000ffff157224 */ /* 0x001fe200078e0014 */
[----:B-1----:R-:W2:Y:S01]  /*15740*/  LDL.LU.64 R22, [R1+0xa40] ;  /* 0x000a400001167983 */ /* 0x002ea20000300a00 */
[----:B------:R-:W4:Y:S03]  /*15750*/  LDL.LU R20, [R1+0xa38] ;  /* 0x000a380001147983 */ /* 0x000f260000300800 */
[----:B---3--:R0:W-:Y:S04]  /*15760*/  STL.64 [R1+0xa30], R24 ;  /* 0x000a301801007387 */ /* 0x0081e80000100a00 */
[----:B0-----:R-:W3:Y:S01]  /*15770*/  LDL.LU R24, [R1+0x450] ;  /* 0x0004500001187983 */ /* 0x001ee20000300800 */
[----:B------:R-:W3:Y:S02]  /*15780*/  LDL.LU R25, [R1+0x454] ;  /* 0x0004540001197983 */ /* 0x000ee40000300800 */
[----:B------:R-:W3:Y:S02]  /*15790*/  LDL.LU R26, [R1+0x458] ;  /* 0x00045800011a7983 */ /* 0x000ee40000300800 */
[----:B------:R-:W3:Y:S01]  /*157a0*/  LDL.LU R27, [R1+0x45c] ;  /* 0x00045c00011b7983 */ /* 0x000ee20000300800 */
[----:B--2---:R0:W-:Y:S01]  /*157b0*/  STL [R1+0xa28], R23 ;  /* 0x000a281701007387 */ /* 0x0041e20000100800 */
[----:B----4-:R-:W-:Y:S03]  /*157c0*/  STL.64 [R1+0xa20], R20 ;  /* 0x000a201401007387 */ /* 0x010fe60000100a00 */
[----:B0-----:R-:W3:Y:S01]  /*157d0*/  LDL.LU R23, [R1+0x4c] ;  /* 0x00004c0001177983 */ /* 0x001ee20000300800 */
[----:B------:R-:W-:Y:S01]  /*157e0*/  LOP3.LUT R5, R5, R4, RZ, 0x3c, !PT ;  /* 0x0000000405057212 */ /* 0x000fe200078e3cff */
[----:B------:R-:W-:-:S02]  /*157f0*/  IMAD.MOV.U32 R12, RZ, RZ, R14 ;  /* 0x000000ffff0c7224 */ /* 0x000fc400078e000e */
[----:B------:R-:W2:Y:S01]  /*15800*/  LDL.LU R17, [R1+0x8e0] ;  /* 0x0008e00001117983 */ /* 0x000ea20000300800 */
[----:B------:R-:W4:Y:S01]  /*15810*/  LDL.LU R18, [R1+0x934] ;  /* 0x0009340001127983 */ /* 0x000f220000300800 */
[----:B------:R-:W-:-:S04]  /*15820*/  LOP3.LUT R4, R5, R4, RZ, 0x3c, !PT ;  /* 0x0000000405047212 */ /* 0x000fc800078e3cff */
[----:B------:R-:W-:Y:S01]  /*15830*/  LOP3.LUT R5, R5, R4, RZ, 0x3c, !PT ;  /* 0x0000000405057212 */ /* 0x000fe200078e3cff */
[----:B------:R-:W-:-:S04]  /*15840*/  IMAD.WIDE R12, R19, 0x2, R12 ;  /* 0x00000002130c7825 */ /* 0x000fc800078e020c */
[----:B------:R-:W-:-:S04]  /*15850*/  IMAD.WIDE R4, R19, 0x2, R4 ;  /* 0x0000000213047825 */ /* 0x000fc800078e0204 */
[----:B------:R-:W-:Y:S01]  /*15860*/  IMAD.MOV.U32 R14, RZ, RZ, R16 ;  /* 0x000000ffff0e7224 */ /* 0x000fe200078e0010 */
[----:B------:R0:W-:Y:S01]  /*15870*/  STL [R1+0x83c], R4 ;  /* 0x00083c0401007387 */ /* 0x0001e20000100800 */
        /* <DEDUP_REMOVED lines=9> */
[----:B------:R-:W-:Y:S01]  /*15910*/  STL [R1+0x8d8], R15 ;  /* 0x0008d80f01007387 */ /* 0x000fe20000100800 */
[----:B------:R-:W2:Y:S01]  /*15920*/  LDL.LU R16, [R1+0x938] ;  /* 0x0009380001107983 */ /* 0x000ea20000300800 */
[----:B---3--:R-:W-:Y:S03]  /*15930*/  HMMA.16816.F32.BF16 R20, R8, R22, R24 ;  /* 0x000000160814723c */ /* 0x008fe60000041818 */
[----:B------:R-:W3:Y:S11]  /*15940*/  LDL.LU.64 R24, [R1+0xa30] ;  /* 0x000a300001187983 */ /* 0x000ef60000300a00 */
[----:B------:R-:W-:Y:S09]  /*15950*/  @!UPT UIADD3 URZ, URZ, URZ, URZ ;  /* 0x0000003f3f3ff290 */ /* 0x000ff2000fffe03f */
[----:B------:R-:W-:Y:S01]  /*15960*/  STL.64 [R1+0x450], R20 ;  /* 0x0004501401007387 */ /* 0x000fe20000100a00 */
[----:B------:R-:W-:Y:S02]  /*15970*/  IMAD.MOV.U32 R26, RZ, RZ, R22 ;  /* 0x000000ffff1a7224 */ /* 0x000fe400078e0016 */
[----:B------:R0:W-:Y:S02]  /*15980*/  STL.64 [R1+0x458], R22 ;  /* 0x0004581601007387 */ /* 0x0001e40000100a00 */
[----:B0-----:R-:W-:Y:S01]  /*15990*/  IMAD.MOV.U32 R22, RZ, RZ, R20 ;  /* 0x000000ffff167224 */ /* 0x001fe200078e0014 */
[----:B------:R-:W2:Y:S01]  /*159a0*/  LDL.LU R23, [R1+0xa28] ;  /* 0x000a280001177983 */ /* 0x000ea20000300800 */
[----:B------:R-:W2:Y:S02]  /*159b0*/  LDL.LU.64 R20, [R1+0xa20] ;  /* 0x000a200001147983 */ /* 0x000ea40000300a00 */
[----:B------:R-:W-:Y:S01]  /*159c0*/  STL [R1+0xa18], R26 ;  /* 0x000a181a01007387 */ /* 0x000fe20000100800 */
[----:B---3--:R0:W-:Y:S04]  /*159d0*/  STL.64 [R1+0xa10], R24 ;  /* 0x000a101801007387 */ /* 0x0081e80000100a00 */
[----:B0-----:R-:W3:Y:S01]  /*159e0*/  LDL.LU R24, [R1+0x460] ;  /* 0x0004600001187983 */ /* 0x001ee20000300800 */
[----:B------:R-:W3:Y:S02]  /*159f0*/  LDL.LU R25, [R1+0x464] ;  /* 0x0004640001197983 */ /* 0x000ee40000300800 */
[----:B------:R-:W3:Y:S02]  /*15a00*/  LDL.LU R26, [R1+0x468] ;  /* 0x00046800011a7983 */ /* 0x000ee40000300800 */
[----:B------:R-:W3:Y:S01]  /*15a10*/  LDL.LU R27, [R1+0x46c] ;  /* 0x00046c00011b7983 */ /* 0x000ee20000300800 */
[----:B------:R0:W-:Y:S04]  /*15a20*/  STL [R1+0xa08], R22 ;  /* 0x000a081601007387 */ /* 0x0001e80000100800 */
[----:B--2---:R-:W-:Y:S01]  /*15a30*/  STL.64 [R1+0xa00], R20 ;  /* 0x000a001401007387 */ /* 0x004fe20000100a00 */
[----:B0-----:R-:W3:Y:S01]  /*15a40*/  LDL.LU R22, [R1+0x38] ;  /* 0x0000380001167983 */ /* 0x001ee20000300800 */
[----:B------:R-:W-:-:S02]  /*15a50*/  LOP3.LUT R5, R5, R4, RZ, 0x3c, !PT ;  /* 0x0000000405057212 */ /* 0x000fc400078e3cff */
[----:B------:R-:W-:Y:S02]  /*15a60*/  LOP3.LUT R13, R13, R12, RZ, 0x3c, !PT ;  /* 0x0000000c0d0d7212 */ /* 0x000fe400078e3cff */
[----:B------:R-:W-:Y:S02]  /*15a70*/  LOP3.LUT R4, R5, R4, RZ, 0x3c, !PT ;  /* 0x0000000405047212 */ /* 0x000fe400078e3cff */
[----:B------:R-:W-:Y:S02]  /*15a80*/  LOP3.LUT R12, R13, R12, RZ, 0x3c, !PT ;  /* 0x0000000c0d0c7212 */ /* 0x000fe400078e3cff */
[----:B------:R-:W-:Y:S02]  /*15a90*/  LOP3.LUT R5, R5, R4, RZ, 0x3c, !PT ;  /* 0x0000000405057212 */ /* 0x000fe400078e3cff */
[----:B------:R-:W-:-:S03]  /*15aa0*/  LOP3.LUT R13, R13, R12, RZ, 0x3c, !PT ;  /* 0x0000000c0d0d7212 */ /* 0x000fc600078e3cff */
[----:B------:R-:W-:-:S04]  /*15ab0*/  IMAD.WIDE R4, R19, 0x2, R4 ;  /* 0x0000000213047825 */ /* 0x000fc800078e0204 */
[----:B------:R-:W-:-:S04]  /*15ac0*/  IMAD.WIDE R12, R19, 0x2, R12 ;  /* 0x00000002130c7825 */ /* 0x000fc800078e020c */
[----:B----4-:R-:W-:Y:S02]  /*15ad0*/  IMAD.MOV.U32 R14, RZ, RZ, R18 ;  /* 0x000000ffff0e7224 */ /* 0x010fe400078e0012 */
        /* <DEDUP_REMOVED lines=8> */
[----:B0-----:R-:W4:Y:S01]  /*15b60*/  LDL.LU R12, [R1+0x850] ;  /* 0x00085000010c7983 */ /* 0x001f220000300800 */
[----:B-1----:R-:W4:Y:S02]  /*15b70*/  LDL.LU R13, [R1+0x8e4] ;  /* 0x0008e400010d7983 */ /* 0x002f240000300800 */
[----:B------:R-:W-:Y:S02]  /*15b80*/  STL [R1+0x934], R14 ;  /* 0x0009340e01007387 */ /* 0x000fe40000100800 */
[----:B------:R0:W-:Y:S02]  /*15b90*/  STL [R1+0x8e0], R15 ;  /* 0x0008e00f01007387 */ /* 0x0001e40000100800 */
[----:B0-----:R-:W4:Y:S01]  /*15ba0*/  LDL.LU R15, [R1+0x8e8] ;  /* 0x0008e800010f7983 */ /* 0x001f220000300800 */
[----:B---3--:R-:W-:Y:S03]  /*15bb0*/  HMMA.16816.F32.BF16 R20, R8, R22, R24 ;  /* 0x000000160814723c */ /* 0x008fe60000041818 */
[----:B------:R-:W3:Y:S01]  /*15bc0*/  LDL.LU R26, [R1+0xa18] ;  /* 0x000a1800011a7983 */ /* 0x000ee20000300800 */
[----:B------:R-:W3:Y:S11]  /*15bd0*/  LDL.LU.64 R24, [R1+0xa10] ;  /* 0x000a100001187983 */ /* 0x000ef60000300a00 */
[----:B------:R-:W-:Y:S08]  /*15be0*/  @!UPT UIADD3 URZ, URZ, URZ, URZ ;  /* 0x0000003f3f3ff290 */ /* 0x000ff0000fffe03f */
[----:B------:R-:W-:Y:S01]  /*15bf0*/  STL.64 [R1+0x460], R20 ;  /* 0x0004601401007387 */ /* 0x000fe20000100a00 */
[----:B------:R-:W-:Y:S02]  /*15c00*/  IMAD.MOV.U32 R27, RZ, RZ, R22 ;  /* 0x000000ffff1b7224 */ /* 0x000fe400078e0016 */
[----:B------:R0:W-:Y:S02]  /*15c10*/  STL.64 [R1+0x468], R22 ;  /* 0x0004681601007387 */ /* 0x0001e40000100a00 */
[----:B0-----:R-:W-:Y:S01]  /*15c20*/  IMAD.MOV.U32 R23, RZ, RZ, R20 ;  /* 0x000000ffff177224 */ /* 0x001fe200078e0014 */
[----:B------:R-:W3:Y:S01]  /*15c30*/  LDL.LU R22, [R1+0xa08] ;  /* 0x000a080001167983 */ /* 0x000ee20000300800 */
[----:B------:R-:W4:Y:S01]  /*15c40*/  LDL.LU.64 R20, [R1+0xa00] ;  /* 0x000a000001147983 */ /* 0x000f220000300a00 */
[-C--:B--2---:R-:W-:Y:S01]  /*15c50*/  LOP3.LUT R5, R5, R4.reuse, RZ, 0x3c, !PT ;  /* 0x0000000405057212 */ /* 0x084fe200078e3cff */
[----:B------:R-:W2:Y:S01]  /*15c60*/  LDL.LU R17, [R1+0x8f0] ;  /* 0x0008f00001117983 */ /* 0x000ea20000300800 */
[----:B------:R-:W2:Y:S02]  /*15c70*/  LDL.LU R18, [R1+0x93c] ;  /* 0x00093c0001127983 */ /* 0x000ea40000300800 */
[----:B------:R-:W-:-:S04]  /*15c80*/  LOP3.LUT R4, R5, R4, RZ, 0x3c, !PT ;  /* 0x0000000405047212 */ /* 0x000fc800078e3cff */
[----:B------:R-:W-:-:S05]  /*15c90*/  LOP3.LUT R5, R5, R4, RZ, 0x3c, !PT ;  /* 0x0000000405057212 */ /* 0x000fca00078e3cff */
[----:B------:R-:W-:Y:S01]  /*15ca0*/  IMAD.WIDE R4, R19, 0x2, R4 ;  /* 0x0000000213047825 */ /* 0x000fe200078e0204 */
[----:B---3--:R0:W-:Y:S03]  /*15cb0*/  STL.64 [R1+0x9a8], R22 ;  /* 0x0009a81601007387 */ /* 0x0081e60000100a00 */
[----:B----4-:R-:W-:Y:S01]  /*15cc0*/  STL.64 [R1+0x9a0], R20 ;  /* 0x0009a01401007387 */ /* 0x010fe20000100a00 */
[----:B0-----:R-:W3:Y:S01]  /*15cd0*/  LDL.LU R22, [R1+0x28] ;  /* 0x0000280001167983 */ /* 0x001ee20000300800 */
[----:B------:R-:W-:Y:S02]  /*15ce0*/  IMAD.MOV.U32 R23, RZ, RZ, R28 ;  /* 0x000000ffff177224 */ /* 0x000fe400078e001c */
[----:B------:R-:W4:Y:S02]  /*15cf0*/  LDL.LU R28, [R1+0x9f8] ;  /* 0x0009f800011c7983 */ /* 0x000f240000300800 */
[----:B------:R-:W-:Y:S01]  /*15d00*/  STL.64 [R1+0x998], R26 ;  /* 0x0009981a01007387 */ /* 0x000fe20000100a00 */
[----:B------:R-:W-:Y:S01]  /*15d10*/  STL.64 [R1+0x990], R24 ;  /* 0x0009901801007387 */ /* 0x000fe20000100a00 */
[----:B------:R0:W-:Y:S02]  /*15d20*/  STL [R1+0x84c], R4 ;  /* 0x00084c0401007387 */ /* 0x0001e40000100800 */
[----:B------:R1:W-:Y:S01]  /*15d30*/  STL [R1+0x7a0], R5 ;  /* 0x0007a00501007387 */ /* 0x0003e20000100800 */
[----:B0-----:R-:W2:Y:S01]  /*15d40*/  LDL.LU R4, [R1+0x7a4] ;  /* 0x0007a40001047983 */ /* 0x001ea20000300800 */
[----:B-1----:R-:W2:Y:S02]  /*15d50*/  LDL.LU R5, [R1+0x854] ;  /* 0x0008540001057983 */ /* 0x002ea40000300800 */
[----:B------:R-:W-:Y:S01]  /*15d60*/  STL.64 [R1+0x9f0], R6 ;  /* 0x0009f00601007387 */ /* 0x000fe20000100a00 */
[----:B--2---:R0:W-:Y:S04]  /*15d70*/  STL.64 [R1+0x9e8], R4 ;  /* 0x0009e80401007387 */ /* 0x0041e80000100a00 */
[----:B0-----:R-:W3:Y:S01]  /*15d80*/  LDL.LU R4, [R1+0x370] ;  /* 0x0003700001047983 */ /* 0x001ee20000300800 */
[----:B------:R-:W3:Y:S02]  /*15d90*/  LDL.LU R5, [R1+0x374] ;  /* 0x0003740001057983 */ /* 0x000ee40000300800 */
[----:B------:R-:W3:Y:S02]  /*15da0*/  LDL.LU R6, [R1+0x378] ;  /* 0x0003780001067983 */ /* 0x000ee40000300800 */
[----:B------:R-:W3:Y:S01]  /*15db0*/  LDL.LU R7, [R1+0x37c] ;  /* 0x00037c0001077983 */ /* 0x000ee20000300800 */
[----:B------:R-:W2:Y:S01]  /*15dc0*/  LDL.LU R24, [R1+0x8f4] ;  /* 0x0008f40001187983 */ /* 0x000ea20000300800 */
[----:B------:R-:W2:Y:S01]  /*15dd0*/  LDL.LU R25, [R1+0x8f8] ;  /* 0x0008f80001197983 */ /* 0x000ea20000300800 */
[----:B------:R-:W-:-:S04]  /*15de0*/  LOP3.LUT R13, R13, R12, RZ, 0x3c, !PT ;  /* 0x0000000c0d0d7212 */ /* 0x000fc800078e3cff */
[----:B------:R-:W-:-:S04]  /*15df0*/  LOP3.LUT R12, R13, R12, RZ, 0x3c, !PT ;  /* 0x0000000c0d0c7212 */ /* 0x000fc800078e3cff */
[----:B------:R-:W-:Y:S01]  /*15e00*/  LOP3.LUT R13, R13, R12, RZ, 0x3c, !PT ;  /* 0x0000000c0d0d7212 */ /* 0x000fe200078e3cff */
[----:B------:R-:W-:Y:S02]  /*15e10*/  IMAD.MOV.U32 R14, RZ, RZ, R16 ;  /* 0x000000ffff0e7224 */ /* 0x000fe400078e0010 */
[----:B------:R-:W2:Y:S02]  /*15e20*/  LDL.LU R16, [R1+0x940] ;  /* 0x0009400001107983 */ /* 0x000ea40000300800 */
[----:B------:R-:W-:-:S04]  /*15e30*/  IMAD.WIDE R12, R19, 0x2, R12 ;  /* 0x00000002130c7825 */ /* 0x000fc800078e020c */
[----:B------:R-:W-:Y:S01]  /*15e40*/  IMAD.WIDE R14, R19, 0x2, R14 ;  /* 0x00000002130e7825 */ /* 0x000fe200078e020e */
[----:B------:R0:W-:Y:S03]  /*15e50*/  STL [R1+0x8e4], R12 ;  /* 0x0008e40c01007387 */ /* 0x0001e60000100800 */
[----:B------:R1:W-:Y:S02]  /*15e60*/  STL [R1+0x850], R13 ;  /* 0x0008500d01007387 */ /* 0x0003e40000100800 */
[----:B------:R-:W-:Y:S02]  /*15e70*/  IMAD.MOV.U32 R26, RZ, RZ, R3 ;  /* 0x000000ffff1a7224 */ /* 0x000fe400078e0003 */
[----:B------:R-:W-:Y:S01]  /*15e80*/  IMAD.MOV.U32 R27, RZ, RZ, R2 ;  /* 0x000000ffff1b7224 */ /* 0x000fe200078e0002 */
[----:B0-----:R-:W4:Y:S01]  /*15e90*/  LDL.LU R12, [R1+0x858] ;  /* 0x00085800010c7983 */ /* 0x001f220000300800 */
[----:B-1----:R-:W4:Y:S02]  /*15ea0*/  LDL.LU R13, [R1+0x8ec] ;  /* 0x0008ec00010d7983 */ /* 0x002f240000300800 */
[----:B------:R-:W-:Y:S02]  /*15eb0*/  STL [R1+0x938], R14 ;  /* 0x0009380e01007387 */ /* 0x000fe40000100800 */
[----:B------:R-:W-:Y:S01]  /*15ec0*/  STL [R1+0x8e8], R15 ;  /* 0x0008e80f01007387 */ /* 0x000fe20000100800 */
[----:B---3--:R-:W-:Y:S01]  /*15ed0*/  HMMA.16816.F32.BF16 R20, R8, R22, R4 ;  /* 0x000000160814723c */ /* 0x008fe20000041804 */
[----:B------:R-:W3:Y:S01]  /*15ee0*/  LDL.LU.64 R6, [R1+0x9f0] ;  /* 0x0009f00001067983 */ /* 0x000ee20000300a00 */
[----:B------:R-:W3:Y:S02]  /*15ef0*/  LDL.LU.64 R4, [R1+0x9e8] ;  /* 0x0009e80001047983 */ /* 0x000ee40000300a00 */
[----:B------:R-:W3:Y:S11]  /*15f00*/  LDL.LU R3, [R1+0x9e0] ;  /* 0x0009e00001037983 */ /* 0x000ef60000300800 */
[----:B------:R-:W-:Y:S08]  /*15f10*/  @!UPT UIADD3 URZ, URZ, URZ, URZ ;  /* 0x0000003f3f3ff290 */ /* 0x000ff0000fffe03f */
[----:B------:R-:W-:Y:S01]  /*15f20*/  STL.64 [R1+0x370], R20 ;  /* 0x0003701401007387 */ /* 0x000fe20000100a00 */
[----:B------:R-:W-:Y:S02]  /*15f30*/  STL.64 [R1+0x378], R22 ;  /* 0x0003781601007387 */ /* 0x000fe40000100a00 */
[----:B------:R-:W3:Y:S02]  /*15f40*/  LDL.LU R2, [R1+0x9dc] ;  /* 0x0009dc0001027983 */ /* 0x000ee40000300800 */
[----:B------:R0:W-:Y:S01]  /*15f50*/  STL.64 [R1+0x9b8], R26 ;  /* 0x0009b81a01007387 */ /* 0x0001e20000100a00 */
[----:B--2---:R-:W-:Y:S01]  /*15f60*/  STL.64 [R1+0x9b0], R24 ;  /* 0x0009b01801007387 */ /* 0x004fe20000100a00 */
[----:B0-----:R-:W-:Y:S02]  /*15f70*/  IMAD.MOV.U32 R26, RZ, RZ, R29 ;  /* 0x000000ffff1a7224 */ /* 0x001fe400078e001d */
[----:B------:R-:W-:Y:S01]  /*15f80*/  IMAD.MOV.U32 R27, RZ, RZ, R0 ;  /* 0x000000ffff1b7224 */ /* 0x000fe200078e0000 */
[----:B------:R-:W2:Y:S01]  /*15f90*/  LDL.LU R29, [R1+0x9d8] ;  /* 0x0009d800011d7983 */ /* 0x000ea20000300800 */
[----:B------:R-:W2:Y:S02]  /*15fa0*/  LDL.LU R0, [R1+0x9d4] ;  /* 0x0009d40001007983 */ /* 0x000ea40000300800 */
[----:B------:R-:W2:Y:S02]  /*15fb0*/  LDL.LU R20, [R1+0x300] ;  /* 0x0003000001147983 */ /* 0x000ea40000300800 */
[----:B------:R-:W2:Y:S01]  /*15fc0*/  LDL.LU R21, [R1+0x304] ;  /* 0x0003040001157983 */ /* 0x000ea20000300800 */
[----:B------:R-:W2:Y:S01]  /*15fd0*/  LDL.LU R22, [R1+0x308] ;  /* 0x0003080001167983 */ /* 0x000ea20000300800 */
[----:B------:R-:W2:Y:S03]  /*15fe0*/  LDL.LU R23, [R1+0x30c] ;  /* 0x00030c0001177983 */ /* 0x000ea60000300800 */
[----:B--2---:R-:W-:Y:S01]  /*15ff0*/  STL.64 [R1+0x9c8], R22 ;  /* 0x0009c81601007387 */ /* 0x004fe20000100a00 */
[----:B------:R0:W-:Y:S03]  /*16000*/  STL.64 [R1+0x9c0], R20 ;  /* 0x0009c01401007387 */ /* 0x0001e60000100a00 */
[----:B0-----:R-:W2:Y:S01]  /*16010*/  LDL.LU R20, [R1+0x310] ;  /* 0x0003100001147983 */ /* 0x001ea20000300800 */
[----:B------:R-:W2:Y:S02]  /*16020*/  LDL.LU R21, [R1+0x314] ;  /* 0x0003140001157983 */ /* 0x000ea40000300800 */
[----:B------:R-:W2:Y:S01]  /*16030*/  LDL.LU R22, [R1+0x318] ;  /* 0x0003180001167983 */ /* 0x000ea20000300800 */
[----:B---3--:R-:W-:Y:S01]  /*16040*/  LOP3.LUT R5, R5, R4, RZ, 0x3c, !PT ;  /* 0x0000000405057212 */ /* 0x008fe200078e3cff */
[----:B------:R-:W-:Y:S01]  /*16050*/  IMAD.MOV.U32 R23, RZ, RZ, R0 ;  /* 0x000000ffff177224 */ /* 0x000fe200078e0000 */
[----:B----4-:R-:W-:Y:S01]  /*16060*/  LOP3.LUT R13, R13, R12, RZ, 0x3c, !PT ;  /* 0x0000000c0d0d7212 */ /* 0x010fe200078e3cff */
[----:B------:R0:W5:Y:S01]  /*16070*/  LDL.LU R0, [R1+0x9d0] ;  /* 0x0009d00001007983 */ /* 0x0001620000300800 */
[----:B------:R-:W-:-:S02]  /*16080*/  LOP3.LUT R4, R5, R4, RZ, 0x3c, !PT ;  /* 0x0000000405047212 */ /* 0x000fc400078e3cff */
[----:B------:R-:W-:Y:S02]  /*16090*/  LOP3.LUT R12, R13, R12, RZ, 0x3c, !PT ;  /* 0x0000000c0d0c7212 */ /* 0x000fe400078e3cff */
[----:B------:R-:W-:Y:S02]  /*160a0*/  LOP3.LUT R5, R5, R4, RZ, 0x3c, !PT ;  /* 0x0000000405057212 */ /* 0x000fe400078e3cff */
[----:B------:R-:W-:-:S03]  /*160b0*/  LOP3.LUT R13, R13, R12, RZ, 0x3c, !PT ;  /* 0x0000000c0d0d7212 */ /* 0x000fc600078e3cff */
[----:B------:R-:W-:-:S04]  /*160c0*/  IMAD.WIDE R4, R19, 0x2, R4 ;  /* 0x0000000213047825 */ /* 0x000fc800078e0204 */
[----:B------:R-:W-:Y:S02]  /*160d0*/  IMAD.MOV.U32 R14, RZ, RZ, R18 ;  /* 0x000000ffff0e7224 */ /* 0x000fe400078e0012 */
[----:B------:R-:W-:Y:S02]  /*160e0*/  IMAD.MOV.U32 R15, RZ, RZ, R17 ;  /* 0x000000ffff0f7224 */ /* 0x000fe400078e0011 */
[C---:B------:R-:W-:Y:S01]  /*160f0*/  IMAD.WIDE R12, R19.reuse, 0x2, R12 ;  /* 0x00000002130c7825 */ /* 0x040fe200078e020c */
[----:B------:R1:W-:Y:S03]  /*16100*/  STL [R1+0x854], R4 ;  /* 0x0008540401007387 */ /* 0x0003e60000100800 */
[----:B------:R3:W-:Y:S02]  /*16110*/  STL [R1+0x7a4], R5 ;  /* 0x0007a40501007387 */ /* 0x0007e40000100800 */
[----:B------:R-:W-:Y:S01]  /*16120*/  IMAD.WIDE R14, R19, 0x2, R14 ;  /* 0x00000002130e7825 */ /* 0x000fe200078e020e */
[----:B-1----:R-:W4:Y:S03]  /*16130*/  LDL.LU R4, [R1+0x7a8] ;  /* 0x0007a80001047983 */ /* 0x002f260000300800 */
[----:B---3--:R-:W4:Y:S02]  /*16140*/  LDL.LU R5, [R1+0x85c] ;  /* 0x00085c0001057983 */ /* 0x008f240000300800 */
[----:B------:R-:W-:Y:S02]  /*16150*/  STL [R1+0x8ec], R12 ;  /* 0x0008ec0c01007387 */ /* 0x000fe40000100800 */
[----:B------:R1:W-:Y:S02]  /*16160*/  STL [R1+0x858], R13 ;  /* 0x0008580d01007387 */ /* 0x0003e40000100800 */
[----:B-1----:R-:W3:Y:S01]  /*16170*/  LDL.LU R13, [R1+0x860] ;  /* 0x00086000010d7983 */ /* 0x002ee20000300800 */
[----:B------:R-:W-:Y:S02]  /*16180*/  STL [R1+0x93c], R14 ;  /* 0x00093c0e01007387 */ /* 0x000fe40000100800 */
[----:B------:R-:W-:Y:S01]  /*16190*/  STL [R1+0x8f0], R15 ;  /* 0x0008f00f01007387 */ /* 0x000fe20000100800 */
[----:B--2---:R-:W-:Y:S01]  /*161a0*/  HMMA.16816.F32.BF16 R24, R8, R26, R20 ;  /* 0x0000001a0818723c */ /* 0x004fe20000041814 */
[----:B------:R-:W2:Y:S01]  /*161b0*/  LDL.LU.64 R22, [R1+0x9c8] ;  /* 0x0009c80001167983 */ /* 0x000ea20000300a00 */
[----:B------:R-:W2:Y:S11]  /*161c0*/  LDL.LU.64 R20, [R1+0x9c0] ;  /* 0x0009c00001147983 */ /* 0x000eb60000300a00 */
[----:B------:R-:W-:Y:S10]  /*161d0*/  @!UPT UIADD3 URZ, URZ, URZ, URZ ;  /* 0x0000003f3f3ff290 */ /* 0x000ff4000fffe03f */
[----:B------:R-:W-:Y:S01]  /*161e0*/  STL.64 [R1+0x310], R24 ;  /* 0x0003101801007387 */ /* 0x000fe20000100a00 */
[----:B------:R1:W-:Y:S03]  /*161f0*/  STL.64 [R1+0x318], R26 ;  /* 0x0003181a01007387 */ /* 0x0003e60000100a00 */
[----:B-1----:R-:W2:Y:S01]  /*16200*/  LDL.LU.64 R26, [R1+0x9b8] ;  /* 0x0009b800011a7983 */ /* 0x002ea20000300a00 */
[----:B------:R-:W2:Y:S01]  /*16210*/  LDL.LU.64 R24, [R1+0x9b0] ;  /* 0x0009b00001187983 */ /* 0x000ea20000300a00 */
[-C--:B----4-:R-:W-:Y:S01]  /*16220*/  LOP3.LUT R5, R5, R4.reuse, RZ, 0x3c, !PT ;  /* 0x0000000405057212 */ /* 0x090fe200078e3cff */
[----:B------:R-:W4:Y:S01]  /*16230*/  LDL.LU R17, [R1+0x86c] ;  /* 0x00086c0001117983 */ /* 0x000f220000300800 */
[----:B------:R-:W3:Y:S02]  /*16240*/  LDL.LU R18, [R1+0x7b4] ;  /* 0x0007b40001127983 */ /* 0x000ee40000300800 */
[----:B------:R-:W-:-:S04]  /*16250*/  LOP3.LUT R4, R5, R4, RZ, 0x3c, !PT ;  /* 0x0000000405047212 */ /* 0x000fc800078e3cff */
[----:B------:R-:W-:Y:S01]  /*16260*/  LOP3.LUT R5, R5, R4, RZ, 0x3c, !PT ;  /* 0x0000000405057212 */ /* 0x000fe200078e3cff */
[----:B------:R-:W-:-:S04]  /*16270*/  IMAD.MOV.U32 R14, RZ, RZ, R16 ;  /* 0x000000ffff0e7224 */ /* 0x000fc800078e0010 */
[----:B------:R-:W-:-:S05]  /*16280*/  IMAD.WIDE R4, R19, 0x2, R4 ;  /* 0x0000000213047825 */ /* 0x000fca00078e0204 */
[----:B------:R1:W-:Y:S01]  /*16290*/  STL [R1+0x85c], R4 ;  /* 0x00085c0401007387 */ /* 0x0003e20000100800 */
[----:B------:R0:W-:Y:S03]  /*162a0*/  STL [R1+0x7a8], R5 ;  /* 0x0007a80501007387 */ /* 0x0001e60000100800 */
[----:B-1----:R-:W4:Y:S01]  /*162b0*/  LDL.LU R4, [R1+0x7ac] ;  /* 0x0007ac0001047983 */ /* 0x002f220000300800 */
[----:B0-----:R-:W4:Y:S02]  /*162c0*/  LDL.LU R5, [R1+0x864] ;  /* 0x0008640001057983 */ /* 0x001f240000300800 */
[----:B--2---:R-:W-:Y:S02]  /*162d0*/  IMAD.MOV.U32 R12, RZ, RZ, R24 ;  /* 0x000000ffff0c7224 */ /* 0x004fe400078e0018 */
[----:B------:R-:W-:Y:S02]  /*162e0*/  IMAD.MOV.U32 R15, RZ, RZ, R25 ;  /* 0x000000ffff0f7224 */ /* 0x000fe400078e0019 */
[----:B---3--:R-:W-:-:S04]  /*162f0*/  IMAD.WIDE R12, R19, 0x2, R12 ;  /* 0x00000002130c7825 */ /* 0x008fc800078e020c */
[----:B------:R-:W-:Y:S01]  /*16300*/  IMAD.WIDE R14, R19, 0x2, R14 ;  /* 0x00000002130e7825 */ /* 0x000fe200078e020e */
[----:B------:R0:W-:Y:S03]  /*16310*/  STL [R1+0x8f4], R12 ;  /* 0x0008f40c01007387 */ /* 0x0001e60000100800 */
[----:B------:R1:W-:Y:S01]  /*16320*/  STL [R1+0x860], R13 ;  /* 0x0008600d01007387 */ /* 0x0003e20000100800 */
[----:B0-----:R-:W2:Y:S01]  /*16330*/  LDL.LU R12, [R1+0x868] ;  /* 0x00086800010c7983 */ /* 0x001ea20000300800 */
[----:B-1----:R-:W2:Y:S02]  /*16340*/  LDL.LU R13, [R1+0x8fc] ;  /* 0x0008fc00010d7983 */ /* 0x002ea40000300800 */
[----:B------:R0:W-:Y:S02]  /*16350*/  STL [R1+0x940], R14 ;  /* 0x0009400e01007387 */ /* 0x0001e40000100800 */
[----:B------:R1:W-:Y:S01]  /*16360*/  STL [R1+0x8f8], R15 ;  /* 0x0008f80f01007387 */ /* 0x0003e20000100800 */
[----:B0-----:R-:W3:Y:S01]  /*16370*/  LDL.LU R14, [R1+0x900] ;  /* 0x00090000010e7983 */ /* 0x001ee20000300800 */
[----:B-1----:R-:W3:Y:S01]  /*16380*/  LDL.LU R15, [R1+0x944] ;  /* 0x00094400010f7983 */ /* 0x002ee20000300800 */
[----:B------:R-:W-:Y:S01]  /*16390*/  HMMA.16816.F32.BF16 R24, R8, R26, R20 ;  /* 0x0000001a0818723c */ /* 0x000fe20000041814 */
[-C--:B----4-:R-:W-:Y:S01]  /*163a0*/  LOP3.LUT R5, R5, R4.reuse, RZ, 0x3c, !PT ;  /* 0x0000000405057212 */ /* 0x090fe200078e3cff */
[----:B------:R0:W5:Y:S01]  /*163b0*/  LDL.LU.64 R22, [R1+0x9a8] ;  /* 0x0009a80001167983 */ /* 0x0001620000300a00 */
[----:B------:R0:W5:Y:S02]  /*163c0*/  LDL.LU.64 R20, [R1+0x9a0] ;  /* 0x0009a00001147983 */ /* 0x0001640000300a00 */
[----:B------:R-:W-:-:S04]  /*163d0*/  LOP3.LUT R4, R5, R4, RZ, 0x3c, !PT ;  /* 0x0000000405047212 */ /* 0x000fc800078e3cff */
[----:B------:R-:W-:-:S05]  /*163e0*/  LOP3.LUT R5, R5, R4, RZ, 0x3c, !PT ;  /* 0x0000000405057212 */ /* 0x000fca00078e3cff */
[----:B------:R-:W-:-:S09]  /*163f0*/  IMAD.WIDE R4, R19, 0x2, R4 ;  /* 0x0000000213047825 */ /* 0x000fd200078e0204 */
[----:B------:R-:W-:Y:S01]  /*16400*/  STL.64 [R1+0x300], R24 ;  /* 0x0003001801007387 */ /* 0x000fe20000100a00 */
[----:B------:R1:W-:Y:S03]  /*16410*/  STL.64 [R1+0x308], R26 ;  /* 0x0003081a01007387 */ /* 0x0003e60000100a00 */
[----:B-1----:R0:W5:Y:S01]  /*16420*/  LDL.LU.64 R26, [R1+0x998] ;  /* 0x00099800011a7983 */ /* 0x0021620000300a00 */
[----:B------:R0:W5:Y:S02]  /*16430*/  LDL.LU.64 R24, [R1+0x990] ;  /* 0x0009900001187983 */ /* 0x0001640000300a00 */
[----:B------:R-:W4:Y:S02]  /*16440*/  LDL.LU R16, [R1+0x554] ;  /* 0x0005540001107983 */ /* 0x000f240000300800 */
[----:B------:R-:W-:Y:S01]  /*16450*/  STL [R1+0x864], R4 ;  /* 0x0008640401007387 */ /* 0x000fe20000100800 */
[----:B------:R1:W-:Y:S04]  /*16460*/  STL [R1+0x7ac], R5 ;  /* 0x0007ac0501007387 */ /* 0x0003e80000100800 */
[----:B-1----:R-:W4:Y:S01]  /*16470*/  LDL.LU R5, [R1+0x7b0] ;  /* 0x0007b00001057983 */ /* 0x002f220000300800 */
[----:B--2---:R-:W-:-:S04]  /*16480*/  LOP3.LUT R13, R13, R12, RZ, 0x3c, !PT ;  /* 0x0000000c0d0d7212 */ /* 0x004fc800078e3cff */
[----:B------:R-:W-:-:S04]  /*16490*/  LOP3.LUT R12, R13, R12, RZ, 0x3c, !PT ;  /* 0x0000000c0d0c7212 */ /* 0x000fc800078e3cff */
[----:B------:R-:W-:Y:S02]  /*164a0*/  LOP3.LUT R13, R13, R12, RZ, 0x3c, !PT ;  /* 0x0000000c0d0d7212 */ /* 0x000fe400078e3cff */
[----:B---3--:R-:W-:-:S04]  /*164b0*/  LOP3.LUT R15, R15, R14, RZ, 0x3c, !PT ;  /* 0x0000000e0f0f7212 */ /* 0x008fc800078e3cff */
[----:B------:R-:W-:Y:S01]  /*164c0*/  LOP3.LUT R14, R15, R14, RZ, 0x3c, !PT ;  /* 0x0000000e0f0e7212 */ /* 0x000fe200078e3cff */
[----:B------:R-:W-:-:S03]  /*164d0*/  IMAD.WIDE R12, R19, 0x2, R12 ;  /* 0x00000002130c7825 */ /* 0x000fc600078e020c */
[----:B------:R-:W-:Y:S02]  /*164e0*/  LOP3.LUT R15, R15, R14, RZ, 0x3c, !PT ;  /* 0x0000000e0f0f7212 */ /* 0x000fe400078e3cff */
[----:B------:R1:W-:Y:S03]  /*164f0*/  STL [R1+0x8fc], R12 ;  /* 0x0008fc0c01007387 */ /* 0x0003e60000100800 */
[----:B------:R-:W-:Y:S01]  /*16500*/  IMAD.WIDE R14, R19, 0x2, R14 ;  /* 0x00000002130e7825 */ /* 0x000fe200078e020e */
[----:B------:R2:W-:Y:S04]  /*16510*/  STL [R1+0x868], R13 ;  /* 0x0008680d01007387 */ /* 0x0005e80000100800 */
[----:B------:R3:W-:Y:S01]  /*16520*/  STL [R1+0x944], R14 ;  /* 0x0009440e01007387 */ /* 0x0007e20000100800 */
[----:B------:R0:W-:Y:S02]  /*16530*/  STL [R1+0x900], R15 ;  /* 0x0009000f01007387 */ /* 0x0001e40000100800 */
[----:B-1----:R-:W-:-:S02]  /*16540*/  IMAD.MOV.U32 R12, RZ, RZ, R29 ;  /* 0x000000ffff0c7224 */ /* 0x002fc400078e001d */
[----:B------:R-:W4:Y:S01]  /*16550*/  LDL.LU R29, [R1+0x988] ;  /* 0x00098800011d7983 */ /* 0x000f220000300800 */
[----:B--2---:R-:W-:Y:S02]  /*16560*/  IMAD.MOV.U32 R13, RZ, RZ, R2 ;  /* 0x000000ffff0d7224 */ /* 0x004fe400078e0002 */
[----:B------:R-:W2:Y:S02]  /*16570*/  LDL.LU R2, [R1+0x984] ;  /* 0x0009840001027983 */ /* 0x000ea40000300800 */
[----:B---3--:R-:W-:Y:S02]  /*16580*/  IMAD.MOV.U32 R14, RZ, RZ, R3 ;  /* 0x000000ffff0e7224 */ /* 0x008fe400078e0003 */
[----:B------:R-:W3:Y:S01]  /*16590*/  LDL.LU R3, [R1+0x980] ;  /* 0x0009800001037983 */ /* 0x000ee20000300800 */
[----:B0-----:R-:W-:Y:S02]  /*165a0*/  IMAD.MOV.U32 R15, RZ, RZ, R28 ;  /* 0x000000ffff0f7224 */ /* 0x001fe400078e001c */
[----:B------:R0:W5:Y:S05]  /*165b0*/  LDL.LU R28, [R1+0x97c] ;  /* 0x00097c00011c7983 */ /* 0x00016a0000300800 */
[----:B------:R-:W-:Y:S11]  /*165c0*/  HMMA.16816.F32.BF16 R12, R8, R6, R12 ;  /* 0x00000006080c723c */ /* 0x000ff6000004180c */
[----:B------:R-:W-:Y:S11]  /*165d0*/  @!UPT UIADD3 URZ, URZ, URZ, URZ ;  /* 0x0000003f3f3ff290 */ /* 0x000ff6000fffe03f */
[----:B------:R-:W-:Y:S01]  /*165e0*/  @!UPT UIADD3 URZ, URZ, URZ, URZ ;  /* 0x0000003f3f3ff290 */ /* 0x000fe2000fffe03f */
[----:B------:R1:W-:Y:S01]  /*165f0*/  STL.64 [R1+0x2e0], R12 ;  /* 0x0002e00c01007387 */ /* 0x0003e20000100a00 */
[----:B------:R0:W-:Y:S02]  /*16600*/  STL.64 [R1+0x2e8], R14 ;  /* 0x0002e80e01007387 */ /* 0x0001e40000100a00 */
[----:B----4-:R-:W-:Y:S02]  /*16610*/  IMAD.MOV.U32 R8, RZ, RZ, R29 ;  /* 0x000000ffff087224 */ /* 0x010fe400078e001d */
[----:B------:R-:W4:Y:S01]  /*16620*/  LDL.LU R29, [R1+0x978] ;  /* 0x00097800011d7983 */ /* 0x000f220000300800 */
[----:B--2---:R-:W-:Y:S02]  /*16630*/  IMAD.MOV.U32 R7, RZ, RZ, R2 ;  /* 0x000000ffff077224 */ /* 0x004fe400078e0002 */
[----:B------:R-:W2:Y:S02]  /*16640*/  LDL.LU R2, [R1+0x974] ;  /* 0x0009740001027983 */ /* 0x000ea40000300800 */
[----:B---3--:R-:W-:-:S02]  /*16650*/  IMAD.MOV.U32 R6, RZ, RZ, R3 ;  /* 0x000000ffff067224 */ /* 0x008fc400078e0003 */
[----:B------:R-:W2:Y:S01]  /*16660*/  LDL.LU R3, [R1+0x970] ;  /* 0x0009700001037983 */ /* 0x000ea20000300800 */
[----:B------:R-:W-:Y:S02]  /*16670*/  IMAD.MOV.U32 R4, RZ, RZ, R17 ;  /* 0x000000ffff047224 */ /* 0x000fe400078e0011 */
[----:B------:R-:W-:Y:S01]  /*16680*/  IMAD.MOV.U32 R9, RZ, RZ, R18 ;  /* 0x000000ffff097224 */ /* 0x000fe200078e0012 */
[----:B------:R-:W-:Y:S01]  /*16690*/  IADD3 R16, R16, -0x1, RZ ;  /* 0xffffffff10107810 */ /* 0x000fe20007ffe0ff */
[----:B------:R-:W-:-:S04]  /*166a0*/  IMAD.WIDE R4, R19, 0x2, R4 ;  /* 0x0000000213047825 */ /* 0x000fc800078e0204 */
[----:B------:R-:W-:-:S04]  /*166b0*/  IMAD.WIDE R8, R19, 0x2, R8 ;  /* 0x0000000213087825 */ /* 0x000fc800078e0208 */
[----:B------:R-:W-:Y:S01]  /*166c0*/  IMAD.WIDE R6, R19, 0x2, R6 ;  /* 0x0000000213067825 */ /* 0x000fe200078e0206 */
[----:B------:R0:W-:Y:S03]  /*166d0*/  STL [R1+0x86c], R4 ;  /* 0x00086c0401007387 */ /* 0x0001e60000100800 */
[----:B------:R0:W-:Y:S02]  /*166e0*/  STL [R1+0x554], R16 ;  /* 0x0005541001007387 */ /* 0x0001e40000100800 */
[----:B------:R0:W-:Y:S02]  /*166f0*/  STL [R1+0x7b0], R5 ;  /* 0x0007b00501007387 */ /* 0x0001e40000100800 */
[----:B------:R0:W-:Y:S01]  /*16700*/  STL [R1+0x870], R8 ;  /* 0x0008700801007387 */ /* 0x0001e20000100800 */
[----:B------:R0:W-:Y:S01]  /*16710*/  STL [R1+0x7b4], R9 ;  /* 0x0007b40901007387 */ /* 0x0001e20000100800 */
[----:B------:R0:W-:Y:S02]  /*16720*/  STL [R1+0x904], R6 ;  /* 0x0009040601007387 */ /* 0x0001e40000100800 */
[----:B------:R0:W-:Y:S01]  /*16730*/  STL [R1+0x874], R7 ;  /* 0x0008740701007387 */ /* 0x0001e20000100800 */
[----:B------:R-:W-:Y:S01]  /*16740*/  ISETP.NE.U32.AND P0, PT, R16, RZ, PT ;  /* 0x000000ff1000720c */ /* 0x000fe20003f05070 */
[----:B------:R-:W-:-:S04]  /*16750*/  IMAD.MOV.U32 R19, RZ, RZ, c[0x0][0x188] ;  /* 0x00006200ff137624 */ /* 0x000fc800078e00ff */
[----:B-1----:R-:W-:Y:S02]  /*16760*/  IMAD.SHL.U32 R12, R19, 0x20, RZ ;  /* 0x00000020130c7824 */ /* 0x002fe400078e00ff */
[----:B------:R-:W-:Y:S02]  /*16770*/  IMAD.MOV.U32 R11, RZ, RZ, R14 ;  /* 0x000000ffff0b7224 */ /* 0x000fe400078e000e */
[----:B------:R-:W-:Y:S01]  /*16780*/  IMAD.MOV.U32 R10, RZ, RZ, R15 ;  /* 0x000000ffff0a7224 */ /* 0x000fe200078e000f */
[----:B----4-:R-:W-:Y:S01]  /*16790*/  IADD3 R29, R29, -0x20, RZ ;  /* 0xffffffe01d1d7810 */ /* 0x010fe20007ffe0ff */
[----:B--2---:R-:W-:Y:S02]  /*167a0*/  IMAD.WIDE R2, R12, 0x2, R2 ;  /* 0x000000020c027825 */ /* 0x004fe400078e0202 */
[----:B0-----:R-:W-:Y:S01]  /*167b0*/  @!P0 CALL.REL.NOINC `(.L_x_1) ;  /* 0x0000001000008944 */ /* 0x001fe20003c00000 */
[----:B------:R-:W-:Y:S05]  /*167c0*/  BRA `(.L_x_2) ;  /* 0xffff234000007947 */ /* 0x000fea000383ffff */
.L_x_1:
[----:B------:R-:W-:-:S02]  /*167d0*/  NOP ;  /* 0x0000000000007918 */ /* 0x000fc40000000000 */
[----:B------:R-:W2:Y:S04]  /*167e0*/  LDL.LU R29, [R1+0x300] ;  /* 0x00030000011d7983 */ /* 0x000ea80000300800 */
[----:B--2---:R0:W-:Y:S04]  /*167f0*/  STL [R1+0xb30], R29 ;  /* 0x000b301d01007387 */ /* 0x0041e80000100800 */
[----:B0-----:R-:W2:Y:S04]  /*16800*/  LDL.LU R29, [R1+0x30c] ;  /* 0x00030c00011d7983 */ /* 0x001ea80000300800 */
[----:B--2---:R0:W-:Y:S04]  /*16810*/  STL [R1+0xb34], R29 ;  /* 0x000b341d01007387 */ /* 0x0041e80000100800 */
[----:B-----5:R-:W2:Y:S01]  /*16820*/  LDL.LU R0, [R1+0x314] ;  /* 0x0003140001007983 */ /* 0x020ea20000300800 */
[----:B0-----:R-:W-:-:S03]  /*16830*/  IMAD.MOV.U32 R29, RZ, RZ, R11 ;  /* 0x000000ffff1d7224 */ /* 0x001fc600078e000b */
[----:B--2---:R0:W-:Y:S04]  /*16840*/  STL [R1+0xb38], R0 ;  /* 0x000b380001007387 */ /* 0x0041e80000100800 */
[----:B------:R-:W2:Y:S04]  /*16850*/  LDL.LU R28, [R1+0x310] ;  /* 0x00031000011c7983 */ /* 0x000ea80000300800 */
[----:B------:R-:W3:Y:S04]  /*16860*/  LDL.LU R2, [R1+0x374] ;  /* 0x0003740001027983 */ /* 0x000ee80000300800 */
[----:B------:R-:W3:Y:S04]  /*16870*/  LDL.LU R3, [R1+0x370] ;  /* 0x0003700001037983 */ /* 0x000ee80000300800 */
[----:B------:R-:W4:Y:S04]  /*16880*/  LDL.LU R6, [R1+0x38c] ;  /* 0x00038c0001067983 */ /* 0x000f280000300800 */
[----:B------:R-:W4:Y:S01]  /*16890*/  LDL.LU R7, [R1+0x388] ;  /* 0x0003880001077983 */ /* 0x000f220000300800 */
[----:B0-----:R-:W-:-:S03]  /*168a0*/  IMAD.MOV.U32 R0, RZ, RZ, R10 ;  /* 0x000000ffff007224 */ /* 0x001fc600078e000a */
        /* <DEDUP_REMOVED lines=15> */
[----:B0-----:R-:W2:Y:S04]  /*169a0*/  LDL.LU R27, [R1+0x304] ;  /* 0x00030400011b7983 */ /* 0x001ea80000300800 */
[----:B------:R0:W-:Y:S01]  /*169b0*/  STL [R1+0xa88], R26 ;  /* 0x000a881a01007387 */ /* 0x0001e20000100800 */
[----:B------:R-:W-:-:S03]  /*169c0*/  F2FP.BF16.PACK_AB R29, R0, R29 ;  /* 0x0000001d001d723e */ /* 0x000fc600000010ff */
        /* <DEDUP_REMOVED lines=13> */
[----:B------:R-:W2:Y:S04]  /*16aa0*/  LDL.LU R0, [R1+0xb38] ;  /* 0x000b380001007983 */ /* 0x000ea80000300800 */
[----:B------:R0:W-:Y:S04]  /*16ab0*/  STL [R1+0x49c], R29 ;  /* 0x00049c1d01007387 */ /* 0x0001e80000100800 */
[----:B0-----:R-:W2:Y:S02]  /*16ac0*/  LDL.LU R29, [R1+0xb34] ;  /* 0x000b3400011d7983 */ /* 0x001ea40000300800 */
[----:B--2---:R-:W-:-:S02]  /*16ad0*/  F2FP.BF16.PACK_AB R20, R29, R20 ;  /* 0x000000141d14723e */ /* 0x004fc400000010ff */
[----:B------:R-:W2:Y:S04]  /*16ae0*/  LDL.LU R29, [R1+0xb30] ;  /* 0x000b3000011d7983 */ /* 0x000ea80000300800 */
[----:B------:R0:W-:Y:S01]  /*16af0*/  STL [R1+0x498], R20 ;  /* 0x0004981401007387 */ /* 0x0001e20000100800 */
[----:B------:R-:W-:Y:S02]  /*16b00*/  F2FP.BF16.PACK_AB R0, R0, R28 ;  /* 0x0000001c0000723e */ /* 0x000fe400000010ff */
[----:B0-----:R-:W-:Y:S02]  /*16b10*/  F2FP.BF16.PACK_AB R20, R21, R22 ;  /* 0x000000161514723e */ /* 0x001fe400000010ff */
[----:B------:R-:W-:Y:S02]  /*16b20*/  F2FP.BF16.PACK_AB R22, R23, R24 ;  /* 0x000000181716723e */ /* 0x000fe400000010ff */
[----:B------:R-:W-:Y:S01]  /*16b30*/  F2FP.BF16.PACK_AB R21, R25, R26 ;  /* 0x0000001a1915723e */ /* 0x000fe200000010ff */
[----:B------:R2:W-:Y:S01]  /*16b40*/  STL [R1+0x494], R20 ;  /* 0x0004941401007387 */ /* 0x0005e20000100800 */
[----:B---3--:R-:W-:-:S03]  /*16b50*/  F2FP.BF16.PACK_AB R3, R2, R3 ;  /* 0x000000030203723e */ /* 0x008fc600000010ff */
[----:B------:R-:W-:Y:S01]  /*16b60*/  STL [R1+0x490], R22 ;  /* 0x0004901601007387 */ /* 0x000fe20000100800 */
[----:B----4-:R-:W-:-:S03]  /*16b70*/  F2FP.BF16.PACK_AB R2, R6, R7 ;  /* 0x000000070602723e */ /* 0x010fc600000010ff */
[----:B------:R-:W-:Y:S01]  /*16b80*/  STL [R1+0x48c], R21 ;  /* 0x00048c1501007387 */ /* 0x000fe20000100800 */
[----:B--2---:R-:W-:-:S05]  /*16b90*/  F2FP.BF16.PACK_AB R20, R27, R29 ;  /* 0x0000001d1b14723e */ /* 0x004fca00000010ff */
[----:B------:R-:W-:Y:S04]  /*16ba0*/  STL [R1+0x488], R20 ;  /* 0x0004881401007387 */ /* 0x000fe80000100800 */
[----:B------:R0:W-:Y:S04]  /*16bb0*/  STL [R1+0x484], R0 ;  /* 0x0004840001007387 */ /* 0x0001e80000100800 */
[----:B------:R1:W-:Y:S01]  /*16bc0*/  STL [R1+0x480], R3 ;  /* 0x0004800301007387 */ /* 0x0003e20000100800 */
[----:B0-----:R-:W-:-:S03]  /*16bd0*/  F2FP.BF16.PACK_AB R0, R8, R9 ;  /* 0x000000090800723e */ /* 0x001fc600000010ff */
[----:B------:R0:W-:Y:S01]  /*16be0*/  STL [R1+0x44c], R2 ;  /* 0x00044c0201007387 */ /* 0x0001e20000100800 */
[----:B-1----:R-:W-:-:S03]  /*16bf0*/  F2FP.BF16.PACK_AB R3, R4, R5 ;  /* 0x000000050403723e */ /* 0x002fc600000010ff */
[----:B------:R1:W-:Y:S04]  /*16c00*/  STL [R1+0x448], R0 ;  /* 0x0004480001007387 */ /* 0x0003e80000100800 */
[----:B------:R2:W-:Y:S01]  /*16c10*/  STL [R1+0x444], R3 ;  /* 0x0004440301007387 */ /* 0x0005e20000100800 */
[----:B0-----:R-:W-:Y:S02]  /*16c20*/  F2FP.BF16.PACK_AB R2, R10, R11 ;  /* 0x0000000b0a02723e */ /* 0x001fe400000010ff */
[----:B-1----:R-:W-:-:S03]  /*16c30*/  F2FP.BF16.PACK_AB R0, R14, R15 ;  /* 0x0000000f0e00723e */ /* 0x002fc600000010ff */
[----:B------:R0:W-:Y:S01]  /*16c40*/  STL [R1+0x440], R2 ;  /* 0x0004400201007387 */ /* 0x0001e20000100800 */
[----:B--2---:R-:W-:-:S03]  /*16c50*/  F2FP.BF16.PACK_AB R3, R12, R13 ;  /* 0x0000000d0c03723e */ /* 0x004fc600000010ff */
[----:B------:R1:W-:Y:S04]  /*16c60*/  STL [R1+0x37c], R0 ;  /* 0x00037c0001007387 */ /* 0x0003e80000100800 */
[----:B------:R-:W-:Y:S04]  /*16c70*/  STL [R1+0x378], R3 ;  /* 0x0003780301007387 */ /* 0x000fe80000100800 */
[----:B------:R-:W2:Y:S01]  /*16c80*/  LDL.LU R20, [R1+0x418] ;  /* 0x0004180001147983 */ /* 0x000ea20000300800 */
[----:B0-----:R-:W-:Y:S02]  /*16c90*/  F2FP.BF16.PACK_AB R2, R16, R17 ;  /* 0x000000111002723e */ /* 0x001fe400000010ff */
[----:B-1----:R-:W-:-:S03]  /*16ca0*/  F2FP.BF16.PACK_AB R0, R18, R19 ;  /* 0x000000131200723e */ /* 0x002fc600000010ff */
[----:B------:R-:W-:Y:S04]  /*16cb0*/  STL [R1+0x374], R2 ;  /* 0x0003740201007387 */ /* 0x000fe80000100800 */
[----:B--2---:R0:W-:Y:S04]  /*16cc0*/  STL [R1+0xaa8], R20 ;  /* 0x000aa81401007387 */ /* 0x0041e80000100800 */
[----:B------:R-:W-:Y:S04]  /*16cd0*/  STL [R1+0x370], R0 ;  /* 0x0003700001007387 */ /* 0x000fe80000100800 */
[----:B0-----:R-:W2:Y:S04]  /*16ce0*/  LDL.LU R20, [R1+0x408] ;  /* 0x0004080001147983 */ /* 0x001ea80000300800 */
[----:B--2---:R0:W-:Y:S04]  /*16cf0*/  STL [R1+0xab0], R20 ;  /* 0x000ab01401007387 */ /* 0x0041e80000100800 */
        /* <DEDUP_REMOVED lines=31> */
[----:B------:R-:W3:Y:S04]  /*16ef0*/  LDL.LU R21, [R1+0x3fc] ;  /* 0x0003fc0001157983 */ /* 0x000ee80000300800 */
[----:B---3--:R0:W-:Y:S04]  /*16f00*/  STL [R1+0xaa4], R21 ;  /* 0x000aa41501007387 */ /* 0x0081e80000100800 */
[----:B0-----:R-:W3:Y:S04]  /*16f10*/  LDL.LU R21, [R1+0x41c] ;  /* 0x00041c0001157983 */ /* 0x001ee80000300800 */
        /* <DEDUP_REMOVED lines=33> */
[----:B0-----:R-:W2:Y:S04]  /*17130*/  LDL.LU R21, [R1+0x7c] ;  /* 0x00007c0001157983 */ /* 0x001ea80000300800 */
[----:B------:R-:W3:Y:S04]  /*17140*/  LDL.LU R22, [R1+0x3f8] ;  /* 0x0003f80001167983 */ /* 0x000ee80000300800 */
[----:B------:R-:W4:Y:S04]  /*17150*/  LDL.LU R23, [R1+0x3ec] ;  /* 0x0003ec0001177983 */ /* 0x000f280000300800 */
[----:B------:R-:W4:Y:S04]  /*17160*/  LDL.LU R24, [R1+0x3e8] ;  /* 0x0003e80001187983 */ /* 0x000f280000300800 */
[----:B------:R-:W3:Y:S04]  /*17170*/  LDL.LU R25, [R1+0x404] ;  /* 0x0004040001197983 */ /* 0x000ee80000300800 */
        /* <DEDUP_REMOVED lines=22> */
[----:B------:R-:W3:Y:S01]  /*172e0*/  LDL.LU R19, [R1+0x2a0] ;  /* 0x0002a00001137983 */ /* 0x000ee20000300800 */
[----:B--2---:R-:W-:-:S03]  /*172f0*/  F2FP.BF16.PACK_AB R20, R21, R20 ;  /* 0x000000141514723e */ /* 0x004fc600000010ff */
[----:B------:R-:W2:Y:S04]  /*17300*/  LDL.LU R21, [R1+0xb2c] ;  /* 0x000b2c0001157983 */ /* 0x000ea80000300800 */
[----:B------:R0:W-:Y:S04]  /*17310*/  STL [R1+0x36c], R20 ;  /* 0x00036c1401007387 */ /* 0x0001e80000100800 */
[----:B0-----:R-:W2:Y:S02]  /*17320*/  LDL.LU R20, [R1+0xb28] ;  /* 0x000b280001147983 */ /* 0x001ea40000300800 */
[----:B--2---:R-:W-:-:S02]  /*17330*/  F2FP.BF16.PACK_AB R20, R21, R20 ;  /* 0x000000141514723e */ /* 0x004fc400000010ff */
        /* <DEDUP_REMOVED lines=65> */
[----:B------:R2:W-:Y:S01]  /*17750*/  STL [R1+0x2e8], R20 ;  /* 0x0002e81401007387 */ /* 0x0005e20000100800 */
[----:B---3--:R-:W-:Y:S02]  /*17760*/  F2FP.BF16.PACK_AB R0, R0, R28 ;  /* 0x0000001c0000723e */ /* 0x008fe400000010ff */
[----:B------:R-:W-:Y:S02]  /*17770*/  F2FP.BF16.PACK_AB R3, R2, R3 ;  /* 0x000000030203723e */ /* 0x000fe400000010ff */
[----:B------:R-:W-:Y:S02]  /*17780*/  F2FP.BF16.PACK_AB R2, R6, R7 ;  /* 0x000000070602723e */ /* 0x000fe400000010ff */
[----:B--2---:R-:W-:-:S02]  /*17790*/  F2FP.BF16.PACK_AB R20, R21, R22 ;  /* 0x000000161514723e */ /* 0x004fc400000010ff */
[----:B----4-:R-:W-:Y:S02]  /*177a0*/  F2FP.BF16.PACK_AB R22, R23, R24 ;  /* 0x000000181716723e */ /* 0x010fe400000010ff */
[----:B------:R-:W-:Y:S01]  /*177b0*/  F2FP.BF16.PACK_AB R21, R25, R26 ;  /* 0x0000001a1915723e */ /* 0x000fe200000010ff */
[----:B------:R0:W-:Y:S04]  /*177c0*/  STL [R1+0x2e4], R20 ;  /* 0x0002e41401007387 */ /* 0x0001e80000100800 */
[----:B------:R-:W-:Y:S01]  /*177d0*/  STL [R1+0x2e0], R22 ;  /* 0x0002e01601007387 */ /* 0x000fe20000100800 */
[----:B0-----:R-:W-:-:S03]  /*177e0*/  F2FP.BF16.PACK_AB R20, R27, R29 ;  /* 0x0000001d1b14723e */ /* 0x001fc600000010ff */
[----:B------:R-:W-:Y:S04]  /*177f0*/  STL [R1+0x1ec], R21 ;  /* 0x0001ec1501007387 */ /* 0x000fe80000100800 */
[----:B------:R-:W-:Y:S04]  /*17800*/  STL [R1+0x1e8], R20 ;  /* 0x0001e81401007387 */ /* 0x000fe80000100800 */
[----:B------:R0:W-:Y:S04]  /*17810*/  STL [R1+0x1e4], R0 ;  /* 0x0001e40001007387 */ /* 0x0001e80000100800 */
[----:B------:R1:W-:Y:S01]  /*17820*/  STL [R1+0x1e0], R3 ;  /* 0x0001e00301007387 */ /* 0x0003e20000100800 */
[----:B0-----:R-:W-:-:S03]  /*17830*/  F2FP.BF16.PACK_AB R0, R8, R9 ;  /* 0x000000090800723e */ /* 0x001fc600000010ff */
[----:B------:R0:W-:Y:S01]  /*17840*/  STL [R1+0x1dc], R2 ;  /* 0x0001dc0201007387 */ /* 0x0001e20000100800 */
[----:B-1----:R-:W-:-:S03]  /*17850*/  F2FP.BF16.PACK_AB R3, R4, R5 ;  /* 0x000000050403723e */ /* 0x002fc600000010ff */
        /* <DEDUP_REMOVED lines=8> */
[----:B------:R-:W-:Y:S04]  /*178e0*/  STL [R1+0x1c8], R3 ;  /* 0x0001c80301007387 */ /* 0x000fe80000100800 */
[----:B------:R-:W2:Y:S01]  /*178f0*/  LDL.LU R6, [R1+0x12c] ;  /* 0x00012c0001067983 */ /* 0x000ea20000300800 */
[----:B0-----:R-:W-:-:S03]  /*17900*/  F2FP.BF16.PACK_AB R0, R18, R19 ;  /* 0x000000131200723e */ /* 0x001fc600000010ff */
[----:B------:R-:W-:Y:S04]  /*17910*/  STL [R1+0x1c4], R2 ;  /* 0x0001c40201007387 */ /* 0x000fe80000100800 */
[----:B------:R-:W2:Y:S04]  /*17920*/  LDL.LU R7, [R1+0x128] ;  /* 0x0001280001077983 */ /* 0x000ea80000300800 */
[----:B------:R-:W-:Y:S04]  /*17930*/  STL [R1+0x1c0], R0 ;  /* 0x0001c00001007387 */ /* 0x000fe80000100800 */
[----:B------:R-:W3:Y:S04]  /*17940*/  LDL.LU R8, [R1+0x15c] ;  /* 0x00015c0001087983 */ /* 0x000ee80000300800 */
[----:B------:R-:W3:Y:S04]  /*17950*/  LDL.LU R9, [R1+0x158] ;  /* 0x0001580001097983 */ /* 0x000ee80000300800 */
[----:B------:R-:W4:Y:S04]  /*17960*/  LDL.LU R4, [R1+0x16c] ;  /* 0x00016c0001047983 */ /* 0x000f280000300800 */
        /* <DEDUP_REMOVED lines=12> */
[----:B--2---:R0:W-:Y:S04]  /*17a30*/  STL [R1+0xa94], R27 ;  /* 0x000a941b01007387 */ /* 0x0041e80000100800 */
[----:B0-----:R-:W2:Y:S04]  /*17a40*/  LDL.LU R27, [R1+0x258] ;  /* 0x00025800011b7983 */ /* 0x001ea80000300800 */
[----:B--2---:R0:W-:Y:S04]  /*17a50*/  STL [R1+0xa9c], R27 ;  /* 0x000a9c1b01007387 */ /* 0x0041e80000100800 */
[----:B0-----:R-:W2:Y:S04]  /*17a60*/  LDL.LU R27, [R1+0x238] ;  /* 0x00023800011b7983 */ /* 0x001ea80000300800 */
[----:B------:R-:W2:Y:S04]  /*17a70*/  LDL.LU R26, [R1+0x27c] ;  /* 0x00027c00011a7983 */ /* 0x000ea80000300800 */
[----:B--2---:R0:W-:Y:S04]  /*17a80*/  STL [R1+0xa90], R26 ;  /* 0x000a901a01007387 */ /* 0x0041e80000100800 */
[----:B0-----:R-:W2:Y:S04]  /*17a90*/  LDL.LU R26, [R1+0x26c] ;  /* 0x00026c00011a7983 */ /* 0x001ea80000300800 */
[----:B--2---:R0:W-:Y:S04]  /*17aa0*/  STL [R1+0xa98], R26 ;  /* 0x000a981a01007387 */ /* 0x0041e80000100800 */
[----:B0-----:R-:W2:Y:S01]  /*17ab0*/  LDL.LU R26, [R1+0x25c] ;  /* 0x00025c00011a7983 */ /* 0x001ea20000300800 */
[----:B------:R-:W-:-:S02]  /*17ac0*/  F2FP.BF16.PACK_AB R6, R6, R7 ;  /* 0x000000070606723e */ /* 0x000fc400000010ff */
[----:B---3--:R-:W-:Y:S02]  /*17ad0*/  F2FP.BF16.PACK_AB R3, R8, R9 ;  /* 0x000000090803723e */ /* 0x008fe400000010ff */
[----:B----4-:R-:W-:Y:S02]  /*17ae0*/  F2FP.BF16.PACK_AB R4, R4, R5 ;  /* 0x000000050404723e */ /* 0x010fe400000010ff */
[----:B------:R-:W-:Y:S01]  /*17af0*/  F2FP.BF16.PACK_AB R5, R10, R11 ;  /* 0x0000000b0a05723e */ /* 0x000fe200000010ff */
[----:B--2---:R0:W-:Y:S04]  /*17b00*/  STL [R1+0xaa0], R26 ;  /* 0x000aa01a01007387 */ /* 0x0041e80000100800 */
        /* <DEDUP_REMOVED lines=11> */
[----:B------:R-:W-:Y:S04]  /*17bc0*/  STL [R1+0x13c], R6 ;  /* 0x00013c0601007387 */ /* 0x000fe80000100800 */
[----:B------:R0:W-:Y:S04]  /*17bd0*/  STL [R1+0x138], R3 ;  /* 0x0001380301007387 */ /* 0x0001e80000100800 */
[----:B0-----:R-:W3:Y:S04]  /*17be0*/  LDL.LU R3, [R1+0x45c] ;  /* 0x00045c0001037983 */ /* 0x001ee80000300800 */
[----:B------:R0:W-:Y:S04]  /*17bf0*/  STL [R1+0x134], R4 ;  /* 0x0001340401007387 */ /* 0x0001e80000100800 */
[----:B------:R1:W-:Y:S04]  /*17c00*/  STL [R1+0x130], R5 ;  /* 0x0001300501007387 */ /* 0x0003e80000100800 */
[----:B------:R-:W3:Y:S01]  /*17c10*/  LDL.LU R6, [R1+0x43c] ;  /* 0x00043c0001067983 */ /* 0x000ee20000300800 */
[----:B0-----:R-:W-:-:S02]  /*17c20*/  F2FP.BF16.PACK_AB R4, R14, R15 ;  /* 0x0000000f0e04723e */ /* 0x001fc400000010ff */
[----:B-1----:R-:W-:-:S03]  /*17c30*/  F2FP.BF16.PACK_AB R5, R12, R13 ;  /* 0x0000000d0c05723e */ /* 0x002fc600000010ff */
[----:B------:R0:W-:Y:S04]  /*17c40*/  STL [R1+0xdc], R4 ;  /* 0x0000dc0401007387 */ /* 0x0001e80000100800 */
[----:B------:R-:W3:Y:S04]  /*17c50*/  LDL.LU R7, [R1+0x42c] ;  /* 0x00042c0001077983 */ /* 0x000ee80000300800 */
[----:B------:R1:W-:Y:S01]  /*17c60*/  STL [R1+0xd8], R5 ;  /* 0x0000d80501007387 */ /* 0x0003e20000100800 */
[----:B0-----:R-:W-:-:S03]  /*17c70*/  F2FP.BF16.PACK_AB R4, R16, R17 ;  /* 0x000000111004723e */ /* 0x001fc600000010ff */
[----:B------:R-:W3:Y:S04]  /*17c80*/  LDL.LU R8, [R1+0x464] ;  /* 0x0004640001087983 */ /* 0x000ee80000300800 */
[----:B------:R0:W-:Y:S01]  /*17c90*/  STL [R1+0xd4], R4 ;  /* 0x0000d40401007387 */ /* 0x0001e20000100800 */
[----:B-1----:R-:W-:-:S03]  /*17ca0*/  F2FP.BF16.PACK_AB R5, R18, R19 ;  /* 0x000000131205723e */ /* 0x002fc600000010ff */
[----:B------:R-:W3:Y:S04]  /*17cb0*/  LDL.LU R9, [R1+0x454] ;  /* 0x0004540001097983 */ /* 0x000ee80000300800 */
[----:B0-----:R-:W3:Y:S04]  /*17cc0*/  LDL.LU R4, [R1+0x434] ;  /* 0x0004340001047983 */ /* 0x001ee80000300800 */
[----:B------:R0:W-:Y:S04]  /*17cd0*/  STL [R1+0xd0], R5 ;  /* 0x0000d00501007387 */ /* 0x0001e80000100800 */
[----:B0-----:R-:W3:Y:S04]  /*17ce0*/  LDL.LU R5, [R1+0x424] ;  /* 0x0004240001057983 */ /* 0x001ee80000300800 */
        /* <DEDUP_REMOVED lines=19> */
[----:B------:R-:W2:Y:S01]  /*17e20*/  LDL.LU R26, [R1+0xa90] ;  /* 0x000a9000011a7983 */ /* 0x000ea20000300800 */
[----:B----4-:R-:W-:-:S03]  /*17e30*/  F2FP.BF16.PACK_AB R23, R24, R23 ;  /* 0x000000171817723e */ /* 0x010fc600000010ff */
[----:B------:R0:W-:Y:S01]  /*17e40*/  STL [R1+0xc4], R27 ;  /* 0x0000c41b01007387 */ /* 0x0001e20000100800 */
[----:B---3--:R-:W-:-:S03]  /*17e50*/  F2FP.BF16.PACK_AB R21, R22, R21 ;  /* 0x000000151615723e */ /* 0x008fc600000010ff */
[----:B0-----:R-:W3:Y:S01]  /*17e60*/  LDL.LU R27, [R1+0xa8c] ;  /* 0x000a8c00011b7983 */ /* 0x001ee20000300800 */
[----:B------:R-:W-:Y:S02]  /*17e70*/  F2FP.BF16.PACK_AB R29, R20, R29 ;  /* 0x0000001d141d723e */ /* 0x000fe400000010ff */
[----:B--2---:R-:W-:Y:S02]  /*17e80*/  F2FP.BF16.PACK_AB R25, R26, R25 ;  /* 0x000000191a19723e */ /* 0x004fe400000010ff */
[----:B------:R-:W2:Y:S04]  /*17e90*/  LDL.LU R26, [R1+0xa88] ;  /* 0x000a8800011a7983 */ /* 0x000ea80000300800 */
[----:B------:R0:W-:Y:S04]  /*17ea0*/  STL [R1+0xc0], R25 ;  /* 0x0000c01901007387 */ /* 0x0001e80000100800 */
[----:B0-----:R-:W4:Y:S04]  /*17eb0*/  LDL.LU R25, [R1+0xa84] ;  /* 0x000a840001197983 */ /* 0x001f280000300800 */
[----:B------:R-:W4:Y:S04]  /*17ec0*/  LDL.LU R24, [R1+0xa80] ;  /* 0x000a800001187983 */ /* 0x000f280000300800 */
[----:B------:R0:W-:Y:S04]  /*17ed0*/  STL [R1+0xbc], R23 ;  /* 0x0000bc1701007387 */ /* 0x0001e80000100800 */
[----:B0-----:R-:W4:Y:S04]  /*17ee0*/  LDL.LU R23, [R1+0xa7c] ;  /* 0x000a7c0001177983 */ /* 0x001f280000300800 */
[----:B------:R-:W4:Y:S04]  /*17ef0*/  LDL.LU R22, [R1+0xa78] ;  /* 0x000a780001167983 */ /* 0x000f280000300800 */
[----:B------:R0:W-:Y:S04]  /*17f00*/  STL [R1+0xb8], R21 ;  /* 0x0000b81501007387 */ /* 0x0001e80000100800 */
[----:B0-----:R-:W4:Y:S04]  /*17f10*/  LDL.LU R21, [R1+0xa74] ;  /* 0x000a740001157983 */ /* 0x001f280000300800 */
[----:B------:R-:W4:Y:S01]  /*17f20*/  LDL.LU R20, [R1+0xa70] ;  /* 0x000a700001147983 */ /* 0x000f220000300800 */
[----:B---3--:R-:W-:-:S02]  /*17f30*/  F2FP.BF16.PACK_AB R27, R2, R27 ;  /* 0x0000001b021b723e */ /* 0x008fc400000010ff */
[----:B------:R-:W-:Y:S01]  /*17f40*/  F2FP.BF16.PACK_AB R0, R0, R28 ;  /* 0x0000001c0000723e */ /* 0x000fe200000010ff */
[----:B------:R-:W-:Y:S04]  /*17f50*/  STL [R1+0xb4], R29 ;  /* 0x0000b41d01007387 */ /* 0x000fe80000100800 */
[----:B------:R-:W-:Y:S01]  /*17f60*/  STL [R1+0x970], R27 ;  /* 0x0009701b01007387 */ /* 0x000fe20000100800 */
[----:B------:R-:W-:-:S03]  /*17f70*/  F2FP.BF16.PACK_AB R19, R10, R19 ;  /* 0x000000130a13723e */ /* 0x000fc600000010ff */
[----:B------:R-:W-:Y:S01]  /*17f80*/  STL [R1+0xb0], R0 ;  /* 0x0000b00001007387 */ /* 0x000fe20000100800 */
[----:B------:R-:W-:Y:S02]  /*17f90*/  F2FP.BF16.PACK_AB R18, R11, R18 ;  /* 0x000000120b12723e */ /* 0x000fe400000010ff */
[----:B------:R-:W-:Y:S02]  /*17fa0*/  F2FP.BF16.PACK_AB R17, R14, R17 ;  /* 0x000000110e11723e */ /* 0x000fe400000010ff */
[----:B------:R-:W-:Y:S02]  /*17fb0*/  F2FP.BF16.PACK_AB R16, R15, R16 ;  /* 0x000000100f10723e */ /* 0x000fe400000010ff */
[----:B------:R-:W-:Y:S02]  /*17fc0*/  F2FP.BF16.PACK_AB R15, R12, R13 ;  /* 0x0000000d0c0f723e */ /* 0x000fe400000010ff */
[----:B--2---:R-:W-:-:S05]  /*17fd0*/  F2FP.BF16.PACK_AB R26, R3, R26 ;  /* 0x0000001a031a723e */ /* 0x004fca00000010ff */
[----:B------:R-:W-:Y:S01]  /*17fe0*/  STL [R1+0x974], R26 ;  /* 0x0009741a01007387 */ /* 0x000fe20000100800 */
[----:B----4-:R-:W-:Y:S02]  /*17ff0*/  F2FP.BF16.PACK_AB R25, R6, R25 ;  /* 0x000000190619723e */ /* 0x010fe400000010ff */
[----:B------:R-:W-:-:S03]  /*18000*/  F2FP.BF16.PACK_AB R24, R7, R24 ;  /* 0x000000180718723e */ /* 0x000fc600000010ff */
[----:B------:R-:W-:Y:S04]  /*18010*/  STL [R1+0x978], R25 ;  /* 0x0009781901007387 */ /* 0x000fe80000100800 */
[----:B------:R-:W-:Y:S01]  /*18020*/  STL [R1+0x97c], R24 ;  /* 0x00097c1801007387 */ /* 0x000fe20000100800 */
[----:B------:R-:W-:Y:S02]  /*18030*/  F2FP.BF16.PACK_AB R23, R8, R23 ;  /* 0x000000170817723e */ /* 0x000fe400000010ff */
[----:B------:R-:W-:-:S03]  /*18040*/  F2FP.BF16.PACK_AB R22, R9, R22 ;  /* 0x000000160916723e */ /* 0x000fc600000010ff */
[----:B------:R-:W-:Y:S04]  /*18050*/  STL [R1+0x980], R23 ;  /* 0x0009801701007387 */ /* 0x000fe80000100800 */
[----:B------:R-:W-:Y:S01]  /*18060*/  STL [R1+0x984], R22 ;  /* 0x0009841601007387 */ /* 0x000fe20000100800 */
[----:B------:R-:W-:Y:S02]  /*18070*/  F2FP.BF16.PACK_AB R21, R4, R21 ;  /* 0x000000150415723e */ /* 0x000fe400000010ff */
[----:B------:R-:W-:-:S03]  /*18080*/  F2FP.BF16.PACK_AB R20, R5, R20 ;  /* 0x000000140514723e */ /* 0x000fc600000010ff */
[----:B------:R-:W-:Y:S04]  /*18090*/  STL [R1+0x988], R21 ;  /* 0x0009881501007387 */ /* 0x000fe80000100800 */
[----:B------:R-:W-:Y:S04]  /*180a0*/  STL [R1+0x98c], R20 ;  /* 0x00098c1401007387 */ /* 0x000fe80000100800 */
[----:B------:R-:W-:Y:S04]  /*180b0*/  STL [R1+0x990], R19 ;  /* 0x0009901301007387 */ /* 0x000fe80000100800 */
[----:B------:R-:W-:Y:S04]  /*180c0*/  STL [R1+0x994], R18 ;  /* 0x0009941201007387 */ /* 0x000fe80000100800 */
[----:B------:R-:W-:Y:S04]  /*180d0*/  STL [R1+0x998], R17 ;  /* 0x0009981101007387 */ /* 0x000fe80000100800 */
[----:B------:R-:W-:Y:S04]  /*180e0*/  STL [R1+0x99c], R16 ;  /* 0x00099c1001007387 */ /* 0x000fe80000100800 */
[----:B------:R-:W2:Y:S04]  /*180f0*/  LDL.LU R14, [R1+0x330] ;  /* 0x00033000010e7983 */ /* 0x000ea80000300800 */
[----:B------:R-:W3:Y:S04]  /*18100*/  LDL.LU R13, [R1+0x320] ;  /* 0x00032000010d7983 */ /* 0x000ee80000300800 */
[----:B---3--:R0:W-:Y:S04]  /*18110*/  STL [R1+0xa6c], R13 ;  /* 0x000a6c0d01007387 */ /* 0x0081e80000100800 */
[----:B0-----:R-:W2:Y:S04]  /*18120*/  LDL.LU R13, [R1+0x334] ;  /* 0x00033400010d7983 */ /* 0x001ea80000300800 */
[----:B------:R-:W3:Y:S04]  /*18130*/  LDL.LU R12, [R1+0x2f0] ;  /* 0x0002f000010c7983 */ /* 0x000ee80000300800 */
[----:B---3--:R0:W-:Y:S04]  /*18140*/  STL [R1+0xa68], R12 ;  /* 0x000a680c01007387 */ /* 0x0081e80000100800 */
[----:B0-----:R-:W3:Y:S04]  /*18150*/  LDL.LU R12, [R1+0x324] ;  /* 0x00032400010c7983 */ /* 0x001ee80000300800 */
[----:B------:R-:W4:Y:S04]  /*18160*/  LDL.LU R11, [R1+0xe8] ;  /* 0x0000e800010b7983 */ /* 0x000f280000300800 */
[----:B----4-:R0:W-:Y:S04]  /*18170*/  STL [R1+0xa64], R11 ;  /* 0x000a640b01007387 */ /* 0x0101e80000100800 */
[----:B0-----:R-:W4:Y:S04]  /*18180*/  LDL.LU R11, [R1+0x2f4] ;  /* 0x0002f400010b7983 */ /* 0x001f280000300800 */
[----:B------:R-:W2:Y:S04]  /*18190*/  LDL.LU R10, [R1+0xf8] ;  /* 0x0000f800010a7983 */ /* 0x000ea80000300800 */
[----:B--2---:R0:W-:Y:S04]  /*181a0*/  STL [R1+0xa60], R10 ;  /* 0x000a600a01007387 */ /* 0x0041e80000100800 */
[----:B0-----:R-:W2:Y:S04]  /*181b0*/  LDL.LU R10, [R1+0xec] ;  /* 0x0000ec00010a7983 */ /* 0x001ea80000300800 */
[----:B------:R-:W2:Y:S01]  /*181c0*/  LDL.LU R9, [R1+0x108] ;  /* 0x0001080001097983 */ /* 0x000ea20000300800 */
[----:B------:R-:W-:-:S03]  /*181d0*/  F2FP.BF16.PACK_AB R14, R13, R14 ;  /* 0x0000000e0d0e723e */ /* 0x000fc600000010ff */
[----:B--2---:R0:W-:Y:S04]  /*181e0*/  STL [R1+0xa5c], R9 ;  /* 0x000a5c0901007387 */ /* 0x0041e80000100800 */
[----:B0-----:R-:W2:Y:S04]  /*181f0*/  LDL.LU R9, [R1+0xfc] ;  /* 0x0000fc0001097983 */ /* 0x001ea80000300800 */
        /* <DEDUP_REMOVED lines=24> */
[----:B------:R-:W3:Y:S04]  /*18380*/  LDL.LU R13, [R1+0xa6c] ;  /* 0x000a6c00010d7983 */ /* 0x000ee80000300800 */
[----:B------:R0:W-:Y:S04]  /*18390*/  STL [R1+0x9a4], R14 ;  /* 0x0009a40e01007387 */ /* 0x0001e80000100800 */
[----:B0-----:R-:W2:Y:S01]  /*183a0*/  LDL.LU R14, [R1+0xf4] ;  /* 0x0000f400010e7983 */ /* 0x001ea20000300800 */
[----:B---3--:R-:W-:-:S03]  /*183b0*/  F2FP.BF16.PACK_AB R13, R12, R13 ;  /* 0x0000000d0c0d723e */ /* 0x008fc600000010ff */
[----:B------:R-:W4:Y:S04]  /*183c0*/  LDL.LU R12, [R1+0xa68] ;  /* 0x000a6800010c7983 */ /* 0x000f280000300800 */
[----:B------:R0:W-:Y:S04]  /*183d0*/  STL [R1+0x9a8], R13 ;  /* 0x0009a80d01007387 */ /* 0x0001e80000100800 */
[----:B0-----:R-:W3:Y:S01]  /*183e0*/  LDL.LU R13, [R1+0xe4] ;  /* 0x0000e400010d7983 */ /* 0x001ee20000300800 */
[----:B----4-:R-:W-:-:S03]  /*183f0*/  F2FP.BF16.PACK_AB R12, R11, R12 ;  /* 0x0000000c0b0c723e */ /* 0x010fc600000010ff */
[----:B------:R-:W4:Y:S04]  /*18400*/  LDL.LU R11, [R1+0xa64] ;  /* 0x000a6400010b7983 */ /* 0x000f280000300800 */
[----:B------:R0:W-:Y:S04]  /*18410*/  STL [R1+0x9ac], R12 ;  /* 0x0009ac0c01007387 */ /* 0x0001e80000100800 */
[----:B0-----:R-:W2:Y:S01]  /*18420*/  LDL.LU R12, [R1+0x11c] ;  /* 0x00011c00010c7983 */ /* 0x001ea20000300800 */
[----:B----4-:R-:W-:-:S03]  /*18430*/  F2FP.BF16.PACK_AB R11, R10, R11 ;  /* 0x0000000b0a0b723e */ /* 0x010fc600000010ff */
[----:B------:R-:W2:Y:S04]  /*18440*/  LDL.LU R10, [R1+0xa60] ;  /* 0x000a6000010a7983 */ /* 0x000ea80000300800 */
[----:B------:R0:W-:Y:S04]  /*18450*/  STL [R1+0x9b0], R11 ;  /* 0x0009b00b01007387 */ /* 0x0001e80000100800 */
[----:B0-----:R-:W4:Y:S01]  /*18460*/  LDL.LU R11, [R1+0x10c] ;  /* 0x00010c00010b7983 */ /* 0x001f220000300800 */
[----:B--2---:R-:W-:-:S03]  /*18470*/  F2FP.BF16.PACK_AB R10, R9, R10 ;  /* 0x0000000a090a723e */ /* 0x004fc600000010ff */
[----:B------:R-:W4:Y:S01]  /*18480*/  LDL.LU R9, [R1+0xa5c] ;  /* 0x000a5c0001097983 */ /* 0x000f220000300800 */
[----:B------:R-:W-:Y:S02]  /*18490*/  F2FP.BF16.PACK_AB R8, R12, R8 ;  /* 0x000000080c08723e */ /* 0x000fe400000010ff */
[----:B---3--:R-:W-:Y:S01]  /*184a0*/  F2FP.BF16.PACK_AB R7, R13, R7 ;  /* 0x000000070d07723e */ /* 0x008fe200000010ff */
[----:B------:R-:W-:Y:S01]  /*184b0*/  STL [R1+0x9b4], R10 ;  /* 0x0009b40a01007387 */ /* 0x000fe20000100800 */
[----:B------:R-:W-:Y:S02]  /*184c0*/  F2FP.BF16.PACK_AB R6, R14, R6 ;  /* 0x000000060e06723e */ /* 0x000fe400000010ff */
[----:B------:R-:W-:Y:S02]  /*184d0*/  F2FP.BF16.PACK_AB R5, R15, R5 ;  /* 0x000000050f05723e */ /* 0x000fe400000010ff */
[----:B------:R-:W-:Y:S02]  /*184e0*/  F2FP.BF16.PACK_AB R4, R16, R4 ;  /* 0x000000041004723e */ /* 0x000fe400000010ff */
[----:B----4-:R-:W-:-:S05]  /*184f0*/  F2FP.BF16.PACK_AB R9, R11, R9 ;  /* 0x000000090b09723e */ /* 0x010fca00000010ff */
[----:B------:R-:W-:Y:S04]  /*18500*/  STL [R1+0x9b8], R9 ;  /* 0x0009b80901007387 */ /* 0x000fe80000100800 */
[----:B------:R-:W-:Y:S04]  /*18510*/  STL [R1+0x9bc], R8 ;  /* 0x0009bc0801007387 */ /* 0x000fe80000100800 */
[----:B------:R-:W-:Y:S04]  /*18520*/  STL [R1+0x9c0], R7 ;  /* 0x0009c00701007387 */ /* 0x000fe80000100800 */
[----:B------:R0:W-:Y:S04]  /*18530*/  STL [R1+0x9c4], R6 ;  /* 0x0009c40601007387 */ /* 0x0001e80000100800 */
[----:B------:R1:W-:Y:S04]  /*18540*/  STL [R1+0x9c8], R5 ;  /* 0x0009c80501007387 */ /* 0x0003e80000100800 */
[----:B------:R2:W-:Y:S01]  /*18550*/  STL [R1+0x9cc], R4 ;  /* 0x0009cc0401007387 */ /* 0x0005e20000100800 */
[----:B0-----:R-:W-:-:S02]  /*18560*/  F2FP.BF16.PACK_AB R6, R19, R20 ;  /* 0x000000141306723e */ /* 0x001fc400000010ff */
[----:B-1----:R-:W-:Y:S02]  /*18570*/  F2FP.BF16.PACK_AB R5, R17, R18 ;  /* 0x000000121105723e */ /* 0x002fe400000010ff */
[----:B--2---:R-:W-:-:S03]  /*18580*/  F2FP.BF16.PACK_AB R4, R21, R22 ;  /* 0x000000161504723e */ /* 0x004fc600000010ff */
[----:B------:R0:W-:Y:S04]  /*18590*/  STL [R1+0xc], R5 ;  /* 0x00000c0501007387 */ /* 0x0001e80000100800 */
[----:B------:R1:W-:Y:S04]  /*185a0*/  STL [R1+0x8], R6 ;  /* 0x0000080601007387 */ /* 0x0003e80000100800 */
[----:B------:R2:W-:Y:S01]  /*185b0*/  STL [R1+0x4], R4 ;  /* 0x0000040401007387 */ /* 0x0005e20000100800 */
[----:B0-----:R-:W-:Y:S02]  /*185c0*/  F2FP.BF16.PACK_AB R5, R23, R24 ;  /* 0x000000181705723e */ /* 0x001fe400000010ff */
[----:B-1----:R-:W-:-:S03]  /*185d0*/  F2FP.BF16.PACK_AB R6, R25, R26 ;  /* 0x0000001a1906723e */ /* 0x002fc600000010ff */
[----:B------:R-:W-:Y:S01]  /*185e0*/  STL [R1], R5 ;  /* 0x0000000501007387 */ /* 0x000fe20000100800 */
[----:B--2---:R-:W-:-:S03]  /*185f0*/  F2FP.BF16.PACK_AB R4, R27, R29 ;  /* 0x0000001d1b04723e */ /* 0x004fc600000010ff */
[----:B------:R-:W-:Y:S04]  /*18600*/  STL [R1+0x1c], R6 ;  /* 0x00001c0601007387 */ /* 0x000fe80000100800 */
[----:B------:R0:W-:Y:S04]  /*18610*/  STL [R1+0x18], R4 ;  /* 0x0000180401007387 */ /* 0x0001e80000100800 */
[----:B0-----:R-:W2:Y:S01]  /*18620*/  LDL.LU R4, [R1+0x198] ;  /* 0x0001980001047983 */ /* 0x001ea20000300800 */
[----:B------:R-:W-:Y:S02]  /*18630*/  F2FP.BF16.PACK_AB R5, R0, R28 ;  /* 0x0000001c0005723e */ /* 0x000fe400000010ff */
[----:B------:R-:W-:-:S03]  /*18640*/  F2FP.BF16.PACK_AB R0, R2, R3 ;  /* 0x000000030200723e */ /* 0x000fc600000010ff */
        /* <DEDUP_REMOVED lines=172> */
[----:B---3--:R-:W-:Y:S02]  /*19110*/  F2FP.BF16.PACK_AB R10, R9, R10 ;  /* 0x0000000a090a723e */ /* 0x008fe400000010ff */
[----:B------:R-:W-:Y:S01]  /*19120*/  F2FP.BF16.PACK_AB R12, R11, R12 ;  /* 0x0000000c0b0c723e */ /* 0x000fe200000010ff */
[----:B0-----:R0:W5:Y:S01]  /*19130*/  LDL.LU R4, [R1+0x9cc] ;  /* 0x0009cc0001047983 */ /* 0x0011620000300800 */
[----:B------:R-:W-:Y:S02]  /*19140*/  F2FP.BF16.PACK_AB R14, R13, R14 ;  /* 0x0000000e0d0e723e */ /* 0x000fe400000010ff */
[----:B------:R-:W-:Y:S02]  /*19150*/  F2FP.BF16.PACK_AB R16, R15, R16 ;  /* 0x000000100f10723e */ /* 0x000fe400000010ff */
[----:B------:R-:W-:Y:S02]  /*19160*/  F2FP.BF16.PACK_AB R18, R17, R18 ;  /* 0x000000121112723e */ /* 0x000fe400000010ff */
[----:B------:R-:W-:-:S02]  /*19170*/  F2FP.BF16.PACK_AB R20, R19, R20 ;  /* 0x000000141314723e */ /* 0x000fc400000010ff */
[----:B------:R-:W-:Y:S02]  /*19180*/  F2FP.BF16.PACK_AB R22, R21, R22 ;  /* 0x000000161516723e */ /* 0x000fe400000010ff */
[----:B------:R-:W-:Y:S02]  /*19190*/  F2FP.BF16.PACK_AB R24, R23, R24 ;  /* 0x000000181718723e */ /* 0x000fe400000010ff */
[----:B------:R-:W-:Y:S02]  /*191a0*/  F2FP.BF16.PACK_AB R26, R25, R26 ;  /* 0x0000001a191a723e */ /* 0x000fe400000010ff */
[----:B------:R-:W-:Y:S02]  /*191b0*/  F2FP.BF16.PACK_AB R29, R27, R29 ;  /* 0x0000001d1b1d723e */ /* 0x000fe400000010ff */
[----:B------:R-:W-:Y:S02]  /*191c0*/  F2FP.BF16.PACK_AB R28, R0, R28 ;  /* 0x0000001c001c723e */ /* 0x000fe400000010ff */
[----:B------:R-:W-:-:S02]  /*191d0*/  F2FP.BF16.PACK_AB R0, R2, R3 ;  /* 0x000000030200723e */ /* 0x000fc400000010ff */
[----:B--2---:R-:W-:Y:S02]  /*191e0*/  F2FP.BF16.PACK_AB R6, R5, R6 ;  /* 0x000000060506723e */ /* 0x004fe400000010ff */
[----:B------:R0:W5:Y:S04]  /*191f0*/  LDL.LU R5, [R1+0x9c8] ;  /* 0x0009c80001057983 */ /* 0x0001680000300800 */
[----:B------:R1:W-:Y:S04]  /*19200*/  STL [R1+0x64], R6 ;  /* 0x0000640601007387 */ /* 0x0003e80000100800 */
[----:B-1----:R0:W5:Y:S04]  /*19210*/  LDL.LU R6, [R1+0x9c4] ;  /* 0x0009c40001067983 */ /* 0x0021680000300800 */
        /* <DEDUP_REMOVED lines=32> */
[----:B------:R0:W-:Y:S04]  /*19420*/  STL [R1+0x90], R0 ;  /* 0x0000900001007387 */ /* 0x0001e80000100800 */
[----:B------:R0:W-:Y:S02]  /*19430*/  STL [R1+0x94], R28 ;  /* 0x0000941c01007387 */ /* 0x0001e40000100800 */
.L_x_0:
[----:B-----5:R-:W-:Y:S04]  /*19440*/  STL.64 [R1+0xab8], R6 ;  /* 0x000ab80601007387 */ /* 0x020fe80000100a00 */
[----:B------:R-:W-:Y:S04]  /*19450*/  STL.64 [R1+0xab0], R4 ;  /* 0x000ab00401007387 */ /* 0x000fe80000100a00 */
[----:B------:R-:W-:Y:S04]  /*19460*/  STL.64 [R1+0xaa8], R10 ;  /* 0x000aa80a01007387 */ /* 0x000fe80000100a00 */
[----:B------:R-:W-:Y:S04]  /*19470*/  STL.64 [R1+0xaa0], R8 ;  /* 0x000aa00801007387 */ /* 0x000fe80000100a00 */
[----:B------:R-:W-:Y:S04]  /*19480*/  STL.64 [R1+0xa98], R14 ;  /* 0x000a980e01007387 */ /* 0x000fe80000100a00 */
[----:B------:R2:W-:Y:S04]  /*19490*/  STL.64 [R1+0xa90], R12 ;  /* 0x000a900c01007387 */ /* 0x0005e80000100a00 */
[----:B--2---:R-:W2:Y:S04]  /*194a0*/  LDL.LU R12, [R1+0x20] ;  /* 0x00002000010c7983 */ /* 0x004ea80000300800 */
[----:B------:R-:W2:Y:S04]  /*194b0*/  LDL.LU R13, [R1+0x24] ;  /* 0x00002400010d7983 */ /* 0x000ea80000300800 */
[----:B------:R-:W3:Y:S04]  /*194c0*/  LDL.LU R14, [R1+0x28] ;  /* 0x00002800010e7983 */ /* 0x000ee80000300800 */
[----:B------:R-:W3:Y:S04]  /*194d0*/  LDL.LU R15, [R1+0x2c] ;  /* 0x00002c00010f7983 */ /* 0x000ee80000300800 */
[----:B------:R-:W-:Y:S06]  /*194e0*/  BAR.SYNC.DEFER_BLOCKING 0x0 ;  /* 0x0000000000007b1d */ /* 0x000fec0000010000 */
[----:B---3--:R-:W-:Y:S04]  /*194f0*/  STL.64 [R1+0xac8], R14 ;  /* 0x000ac80e01007387 */ /* 0x008fe80000100a00 */
[----:B--2---:R-:W-:Y:S04]  /*19500*/  STL.64 [R1+0xac0], R12 ;  /* 0x000ac00c01007387 */ /* 0x004fe80000100a00 */
[----:B------:R-:W-:Y:S04]  /*19510*/  STL.64 [R1+0xa88], R18 ;  /* 0x000a881201007387 */ /* 0x000fe80000100a00 */
[----:B------:R2:W-:Y:S04]  /*19520*/  STL.64 [R1+0xa80], R16 ;  /* 0x000a801001007387 */ /* 0x0005e80000100a00 */
[----:B--2---:R-:W2:Y:S04]  /*19530*/  LDL.LU R16, [R1+0x30] ;  /* 0x0000300001107983 */ /* 0x004ea80000300800 */
[----:B------:R-:W2:Y:S04]  /*19540*/  LDL.LU R17, [R1+0x34] ;  /* 0x0000340001117983 */ /* 0x000ea80000300800 */
[----:B------:R-:W3:Y:S04]  /*19550*/  LDL.LU R18, [R1+0x38] ;  /* 0x0000380001127983 */ /* 0x000ee80000300800 */
[----:B------:R-:W3:Y:S04]  /*19560*/  LDL.LU R19, [R1+0x3c] ;  /* 0x00003c0001137983 */ /* 0x000ee80000300800 */
[----:B---3--:R-:W-:Y:S04]  /*19570*/  STL.64 [R1+0xad8], R18 ;  /* 0x000ad81201007387 */ /* 0x008fe80000100a00 */
[----:B--2---:R2:W-:Y:S04]  /*19580*/  STL.64 [R1+0xad0], R16 ;  /* 0x000ad01001007387 */ /* 0x0045e80000100a00 */
[----:B------:R-:W3:Y:S04]  /*19590*/  LDL.LU R8, [R1+0x40] ;  /* 0x0000400001087983 */ /* 0x000ee80000300800 */
[----:B------:R-:W3:Y:S04]  /*195a0*/  LDL.LU R9, [R1+0x44] ;  /* 0x0000440001097983 */ /* 0x000ee80000300800 */
[----:B------:R-:W4:Y:S04]  /*195b0*/  LDL.LU R10, [R1+0x48] ;  /* 0x00004800010a7983 */ /* 0x000f280000300800 */
[----:B------:R-:W4:Y:S04]  /*195c0*/  LDL.LU R11, [R1+0x4c] ;  /* 0x00004c00010b7983 */ /* 0x000f280000300800 */
[----:B--2---:R-:W2:Y:S04]  /*195d0*/  LDL.LU R16, [R1+0x70] ;  /* 0x0000700001107983 */ /* 0x004ea80000300800 */
[----:B------:R-:W2:Y:S04]  /*195e0*/  LDL.LU R17, [R1+0x74] ;  /* 0x0000740001117983 */ /* 0x000ea80000300800 */
[----:B------:R-:W2:Y:S04]  /*195f0*/  LDL.LU R18, [R1+0x78] ;  /* 0x0000780001127983 */ /* 0x000ea80000300800 */
[----:B------:R-:W2:Y:S04]  /*19600*/  LDL.LU R19, [R1+0x7c] ;  /* 0x00007c0001137983 */ /* 0x000ea80000300800 */
[----:B01----:R-:W2:Y:S04]  /*19610*/  LDL.LU R29, [R1+0x14] ;  /* 0x00001400011d7983 */ /* 0x003ea80000300800 */
[----:B----4-:R0:W-:Y:S04]  /*19620*/  STL.64 [R1+0xae8], R10 ;  /* 0x000ae80a01007387 */ /* 0x0101e80000100a00 */
[----:B0-----:R-:W4:Y:S04]  /*19630*/  LDL.LU R10, [R1+0x88] ;  /* 0x00008800010a7983 */ /* 0x001f280000300800 */
[----:B------:R-:W4:Y:S04]  /*19640*/  LDL.LU R11, [R1+0x8c] ;  /* 0x00008c00010b7983 */ /* 0x000f280000300800 */
[----:B---3--:R0:W-:Y:S04]  /*19650*/  STL.64 [R1+0xae0], R8 ;  /* 0x000ae00801007387 */ /* 0x0081e80000100a00 */
[----:B0-----:R-:W4:Y:S04]  /*19660*/  LDL.LU R8, [R1+0x80] ;  /* 0x0000800001087983 */ /* 0x001f280000300800 */
[----:B------:R-:W4:Y:S04]  /*19670*/  LDL.LU R9, [R1+0x84] ;  /* 0x0000840001097983 */ /* 0x000f280000300800 */
[----:B------:R-:W3:Y:S04]  /*19680*/  LDL.LU R4, [R1+0x50] ;  /* 0x0000500001047983 */ /* 0x000ee80000300800 */
[----:B------:R-:W3:Y:S04]  /*19690*/  LDL.LU R5, [R1+0x54] ;  /* 0x0000540001057983 */ /* 0x000ee80000300800 */
[----:B------:R-:W2:Y:S04]  /*196a0*/  LDL.LU R6, [R1+0x58] ;  /* 0x0000580001067983 */ /* 0x000ea80000300800 */
[----:B------:R-:W2:Y:S04]  /*196b0*/  LDL.LU R7, [R1+0x5c] ;  /* 0x00005c0001077983 */ /* 0x000ea80000300800 */
[----:B------:R-:W3:Y:S04]  /*196c0*/  LDL.LU R28, [R1+0x8] ;  /* 0x00000800011c7983 */ /* 0x000ee80000300800 */
[----:B------:R-:W3:Y:S04]  /*196d0*/  LDL.LU R3, [R1+0xc] ;  /* 0x00000c0001037983 */ /* 0x000ee80000300800 */
[----:B------:R-:W3:Y:S04]  /*196e0*/  LDL.LU R2, [R1] ;  /* 0x0000000001027983 */ /* 0x000ee80000300800 */
[----:B------:R-:W3:Y:S04]  /*196f0*/  LDL.LU R0, [R1+0x4] ;  /* 0x0000040001007983 */ /* 0x000ee80000300800 */
[----:B--2---:R0:W-:Y:S04]  /*19700*/  STL.64 [R1+0xaf8], R6 ;  /* 0x000af80601007387 */ /* 0x0041e80000100a00 */
[----:B0-----:R-:W2:Y:S04]  /*19710*/  LDL.LU R6, [R1+0x98] ;  /* 0x0000980001067983 */ /* 0x001ea80000300800 */
[----:B------:R-:W2:Y:S04]  /*19720*/  LDL.LU R7, [R1+0x9c] ;  /* 0x00009c0001077983 */ /* 0x000ea80000300800 */
[----:B---3--:R0:W-:Y:S04]  /*19730*/  STL.64 [R1+0xaf0], R4 ;  /* 0x000af00401007387 */ /* 0x0081e80000100a00 */
[----:B0-----:R-:W2:Y:S04]  /*19740*/  LDL.LU R4, [R1+0x90] ;  /* 0x0000900001047983 */ /* 0x001ea80000300800 */
[----:B------:R-:W2:Y:S04]  /*19750*/  LDL.LU R5, [R1+0x94] ;  /* 0x0000940001057983 */ /* 0x000ea80000300800 */
[----:B------:R-:W3:Y:S04]  /*19760*/  LDL.LU R12, [R1+0x60] ;  /* 0x00006000010c7983 */ /* 0x000ee80000300800 */
[----:B---3--:R0:W-:Y:S04]  /*19770*/  STL [R1+0xb00], R12 ;  /* 0x000b000c01007387 */ /* 0x0081e80000100800 */
[----:B------:R-:W3:Y:S04]  /*19780*/  LDL.LU R13, [R1+0x64] ;  /* 0x00006400010d7983 */ /* 0x000ee80000300800 */
[----:B------:R-:W3:Y:S04]  /*19790*/  LDL.LU R14, [R1+0x68] ;  /* 0x00006800010e7983 */ /* 0x000ee80000300800 */
[----:B------:R-:W3:Y:S04]  /*197a0*/  LDL.LU R15, [R1+0x6c] ;  /* 0x00006c00010f7983 */ /* 0x000ee80000300800 */
[----:B0-----:R-:W2:Y:S04]  /*197b0*/  LDL R12, [R1+0x4f0] ;  /* 0x0004f000010c7983 */ /* 0x001ea80000100800 */
[----:B------:R0:W-:Y:S04]  /*197c0*/  STL.64 [R1+0xa78], R22 ;  /* 0x000a781601007387 */ /* 0x0001e80000100a00 */
[----:B0-----:R-:W3:Y:S04]  /*197d0*/  LDL.LU R22, [R1+0x18] ;  /* 0x0000180001167983 */ /* 0x001ee80000300800 */
[----:B------:R-:W3:Y:S04]  /*197e0*/  LDL.LU R23, [R1+0x1c] ;  /* 0x00001c0001177983 */ /* 0x000ee80000300800 */
[----:B------:R0:W-:Y:S02]  /*197f0*/  STL.64 [R1+0xa70], R20 ;  /* 0x000a701401007387 */ /* 0x0001e40000100a00 */
[----:B0-----:R-:W-:-:S02]  /*19800*/  IMAD.MOV.U32 R21, RZ, RZ, R29 ;  /* 0x000000ffff157224 */ /* 0x001fc400078e001d */
[----:B------:R-:W3:Y:S04]  /*19810*/  LDL.LU R20, [R1+0x10] ;  /* 0x0000100001147983 */ /* 0x000ee80000300800 */
[----:B------:R-:W0:Y:S04]  /*19820*/  S2R R29, SR_TID.X ;  /* 0x00000000001d7919 */ /* 0x000e280000002100 */
[----:B------:R1:W-:Y:S04]  /*19830*/  STL.64 [R1+0xa68], R26 ;  /* 0x000a681a01007387 */ /* 0x0003e80000100a00 */
[----:B------:R4:W-:Y:S01]  /*19840*/  STL.64 [R1+0xa60], R24 ;  /* 0x000a601801007387 */ /* 0x0009e20000100a00 */
[----:B-1----:R-:W-:-:S02]  /*19850*/  IMAD.MOV.U32 R27, RZ, RZ, R3 ;  /* 0x000000ffff1b7224 */ /* 0x002fc400078e0003 */
[----:B------:R-:W-:Y:S02]  /*19860*/  IMAD.MOV.U32 R26, RZ, RZ, R28 ;  /* 0x000000ffff1a7224 */ /* 0x000fe400078e001c */
[----:B----4-:R-:W-:Y:S02]  /*19870*/  IMAD.MOV.U32 R25, RZ, RZ, R0 ;  /* 0x000000ffff197224 */ /* 0x010fe400078e0000 */
[----:B------:R-:W-:Y:S02]  /*19880*/  IMAD.MOV.U32 R24, RZ, RZ, R2 ;  /* 0x000000ffff187224 */ /* 0x000fe400078e0002 */
[C---:B0-----:R-:W-:Y:S02]  /*19890*/  IMAD.SHL.U32 R3, R29.reuse, 0x100, RZ ;  /* 0x000001001d037824 */ /* 0x041fe400078e00ff */
[----:B------:R-:W-:-:S03]  /*198a0*/  IMAD.SHL.U32 R28, R29, 0x20, RZ ;  /* 0x000000201d1c7824 */ /* 0x000fc600078e00ff */
[----:B------:R-:W-:Y:S02]  /*198b0*/  LOP3.LUT R3, R3, 0x1800, RZ, 0xc0, !PT ;  /* 0x0000180003037812 */ /* 0x000fe400078ec0ff */
[C---:B--2---:R-:W-:Y:S02]  /*198c0*/  IADD3 R0, R12.reuse, 0x1, RZ ;  /* 0x000000010c007810 */ /* 0x044fe40007ffe0ff */
[----:B------:R-:W-:Y:S02]  /*198d0*/  IADD3 R2, R12, 0x2, RZ ;  /* 0x000000020c027810 */ /* 0x000fe40007ffe0ff */
[----:B------:R-:W-:Y:S02]  /*198e0*/  ISETP.GE.AND P3, PT, R0, c[0x0][0x17c], PT ;  /* 0x00005f0000007a0c */ /* 0x000fe40003f66270 */
[----:B------:R-:W-:Y:S02]  /*198f0*/  ISETP.GE.AND P1, PT, R2, c[0x0][0x17c], PT ;  /* 0x00005f0002007a0c */ /* 0x000fe40003f26270 */
[----:B------:R-:W-:Y:S01]  /*19900*/  LOP3.LUT R0, R3, 0x460, R28, 0xf8, !PT ;  /* 0x0000046003007812 */ /* 0x000fe200078ef81c */
[C---:B------:R-:W-:Y:S01]  /*19910*/  IMAD.SHL.U32 R28, R29.reuse, 0x400, RZ ;  /* 0x000004001d1c7824 */ /* 0x040fe200078e00ff */
[C---:B------:R-:W-:Y:S01]  /*19920*/  IADD3 R2, R12.reuse, 0x3, RZ ;  /* 0x000000030c027810 */ /* 0x040fe20007ffe0ff */
[----:B------:R-:W-:Y:S01]  /*19930*/  IMAD.SHL.U32 R29, R29, 0x4, RZ ;  /* 0x000000041d1d7824 */ /* 0x000fe200078e00ff */
[----:B------:R-:W-:-:S02]  /*19940*/  IADD3 R3, R12, 0x4, RZ ;  /* 0x000000040c037810 */ /* 0x000fc40007ffe0ff */
[----:B------:R-:W3:Y:S01]  /*19950*/  LDL.LU R12, [R1+0xb00] ;  /* 0x000b0000010c7983 */ /* 0x000ee20000300800 */
[----:B------:R-:W-:Y:S02]  /*19960*/  LOP3.LUT R28, R28, 0x1800, RZ, 0xc0, !PT ;  /* 0x000018001c1c7812 */ /* 0x000fe400078ec0ff */
[----:B------:R-:W-:Y:S01]  /*19970*/  LOP3.LUT R0, R0, 0x70, R29, 0x78, !PT ;  /* 0x0000007000007812 */ /* 0x000fe200078e781d */
[----:B------:R0:W-:Y:S01]  /*19980*/  STL [R1+0x9c0], R29 ;  /* 0x0009c01d01007387 */ /* 0x0001e20000100800 */
[----:B------:R-:W-:Y:S02]  /*19990*/  ISETP.GE.AND P6, PT, R3, c[0x0][0x17c], PT ;  /* 0x00005f0003007a0c */ /* 0x000fe40003fc6270 */
[----:B------:R-:W-:Y:S01]  /*199a0*/  ISETP.GE.AND P0, PT, R2, c[0x0][0x17c], PT ;  /* 0x00005f0002007a0c */ /* 0x000fe20003f06270 */
[----:B------:R1:W-:Y:S04]  /*199b0*/  STS.128 [R0], R4 ;  /* 0x0000000400007388 */ /* 0x0003e80000000c00 */
[----:B------:R2:W-:Y:S04]  /*199c0*/  STS.128 [R0+0x80], R8 ;  /* 0x0000800800007388 */ /* 0x0005e80000000c00 */
[----:B------:R4:W-:Y:S04]  /*199d0*/  STS.128 [R0+0x100], R16 ;  /* 0x0001001000007388 */ /* 0x0009e80000000c00 */
[----:B0-----:R-:W0:Y:S04]  /*199e0*/  S2R R29, SR_TID.X ;  /* 0x00000000001d7919 */ /* 0x001e280000002100 */
[----:B-1----:R-:W3:Y:S04]  /*199f0*/  LDL.LU.64 R6, [R1+0xaf8] ;  /* 0x000af80001067983 */ /* 0x002ee80000300a00 */
[----:B------:R-:W3:Y:S04]  /*19a00*/  LDL.LU.64 R4, [R1+0xaf0] ;  /* 0x000af00001047983 */ /* 0x000ee80000300a00 */
[----:B--2---:R-:W2:Y:S04]  /*19a10*/  LDL.LU.64 R10, [R1+0xae8] ;  /* 0x000ae800010a7983 */ /* 0x004ea80000300a00 */
[----:B------:R-:W2:Y:S04]  /*19a20*/  LDL.LU.64 R8, [R1+0xae0] ;  /* 0x000ae00001087983 */ /* 0x000ea80000300a00 */
[----:B----4-:R-:W4:Y:S04]  /*19a30*/  LDL.LU.64 R18, [R1+0xad8] ;  /* 0x000ad80001127983 */ /* 0x010f280000300a00 */
[----:B------:R-:W4:Y:S01]  /*19a40*/  LDL.LU.64 R16, [R1+0xad0] ;  /* 0x000ad00001107983 */ /* 0x000f220000300a00 */
[----:B0-----:R-:W-:-:S05]  /*19a50*/  LOP3.LUT R29, R29, 0x3f, RZ, 0xc0, !PT ;  /* 0x0000003f1d1d7812 */ /* 0x001fca00078ec0ff */
[----:B------:R-:W-:Y:S01]  /*19a60*/  IMAD R29, R29, 0x10, R28 ;  /* 0x000000101d1d7824 */ /* 0x000fe200078e021c */
[----:B---3--:R0:W-:Y:S04]  /*19a70*/  STS.128 [R0+0x180], R12 ;  /* 0x0001800c00007388 */ /* 0x0081e80000000c00 */
[----:B0-----:R-:W3:Y:S04]  /*19a80*/  LDL.LU.64 R14, [R1+0xac8] ;  /* 0x000ac800010e7983 */ /* 0x001ee80000300a00 */
[----:B------:R-:W3:Y:S04]  /*19a90*/  LDL.LU.64 R12, [R1+0xac0] ;  /* 0x000ac000010c7983 */ /* 0x000ee80000300a00 */
[----:B------:R0:W-:Y:S04]  /*19aa0*/  STS.128 [R0+0x200], R4 ;  /* 0x0002000400007388 */ /* 0x0001e80000000c00 */
[----:B--2---:R1:W-:Y:S04]  /*19ab0*/  STS.128 [R0+0x280], R8 ;  /* 0x0002800800007388 */ /* 0x0043e80000000c00 */
[----:B----4-:R2:W-:Y:S04]  /*19ac0*/  STS.128 [R0+0x300], R16 ;  /* 0x0003001000007388 */ /* 0x0105e80000000c00 */
[----:B0-----:R-:W4:Y:S04]  /*19ad0*/  LDL.LU.64 R6, [R1+0xab8] ;  /* 0x000ab80001067983 */ /* 0x001f280000300a00 */
[----:B------:R-:W4:Y:S04]  /*19ae0*/  LDL.LU.64 R4, [R1+0xab0] ;  /* 0x000ab00001047983 */ /* 0x000f280000300a00 */
[----:B-1----:R-:W4:Y:S04]  /*19af0*/  LDL.LU.64 R10, [R1+0xaa8] ;  /* 0x000aa800010a7983 */ /* 0x002f280000300a00 */
[----:B------:R-:W4:Y:S01]  /*19b00*/  LDL.LU.64 R8, [R1+0xaa0] ;  /* 0x000aa00001087983 */ /* 0x000f220000300a00 */
[----:B--2---:R-:W-:-:S02]  /*19b10*/  LOP3.LUT R16, R29, 0x20, RZ, 0x3c, !PT ;  /* 0x000000201d107812 */ /* 0x004fc400078e3cff */
[C---:B------:R-:W-:Y:S02]  /*19b20*/  LOP3.LUT R3, R29.reuse, 0x40, RZ, 0x3c, !PT ;  /* 0x000000401d037812 */ /* 0x040fe400078e3cff */
[----:B------:R-:W-:Y:S01]  /*19b30*/  LOP3.LUT R2, R29, 0x60, RZ, 0x3c, !PT ;  /* 0x000000601d027812 */ /* 0x000fe200078e3cff */
[----:B---3--:R-:W-:Y:S04]  /*19b40*/  STS.128 [R0+0x380], R12 ;  /* 0x0003800c00007388 */ /* 0x008fe80000000c00 */
[----:B------:R-:W-:Y:S06]  /*19b50*/  BAR.SYNC.DEFER_BLOCKING 0x0 ;  /* 0x0000000000007b1d */ /* 0x000fec0000010000 */
[----:B------:R-:W0:Y:S04]  /*19b60*/  LDS.128 R12, [R29] ;  /* 0x000000001d0c7984 */ /* 0x000e280000000c00 */
[----:B0-----:R-:W-:Y:S04]  /*19b70*/  STL.64 [R1+0x40], R12 ;  /* 0x0000400c01007387 */ /* 0x001fe80000100a00 */
[----:B------:R-:W-:Y:S04]  /*19b80*/  STL.64 [R1+0x48], R14 ;  /* 0x0000480e01007387 */ /* 0x000fe80000100a00 */
[----:B------:R-:W0:Y:S04]  /*19b90*/  LDS.128 R12, [R29+0x400] ;  /* 0x000400001d0c7984 */ /* 0x000e280000000c00 */
[----:B0-----:R-:W-:Y:S04]  /*19ba0*/  STL.64 [R1+0xe0], R12 ;  /* 0x0000e00c01007387 */ /* 0x001fe80000100a00 */
[----:B------:R-:W-:Y:S04]  /*19bb0*/  STL.64 [R1+0xe8], R14 ;  /* 0x0000e80e01007387 */ /* 0x000fe80000100a00 */
[----:B------:R-:W0:Y:S04]  /*19bc0*/  LDS.128 R12, [R16] ;  /* 0x00000000100c7984 */ /* 0x000e280000000c00 */
[----:B------:R-:W1:Y:S04]  /*19bd0*/  LDS.128 R16, [R16+0x400] ;  /* 0x0004000010107984 */ /* 0x000e680000000c00 */
[----:B0-----:R-:W-:Y:S04]  /*19be0*/  STL.64 [R1+0x50], R12 ;  /* 0x0000500c01007387 */ /* 0x001fe80000100a00 */
[----:B------:R0:W-:Y:S04]  /*19bf0*/  STL.64 [R1+0x58], R14 ;  /* 0x0000580e01007387 */ /* 0x0001e80000100a00 */
[----:B0-----:R-:W2:Y:S04]  /*19c00*/  LDL.LU.64 R14, [R1+0xa98] ;  /* 0x000a9800010e7983 */ /* 0x001ea80000300a00 */
[----:B------:R-:W2:Y:S04]  /*19c10*/  LDL.LU.64 R12, [R1+0xa90] ;  /* 0x000a9000010c7983 */ /* 0x000ea80000300a00 */
[----:B-1----:R-:W-:Y:S04]  /*19c20*/  STL.64 [R1+0x90], R16 ;  /* 0x0000901001007387 */ /* 0x002fe80000100a00 */
[----:B------:R-:W-:Y:S04]  /*19c30*/  STL.64 [R1+0x98], R18 ;  /* 0x0000981201007387 */ /* 0x000fe80000100a00 */
[----:B------:R-:W0:Y:S04]  /*19c40*/  LDS.128 R16, [R3] ;  /* 0x0000000003107984 */ /* 0x000e280000000c00 */
[----:B0-----:R-:W-:Y:S04]  /*19c50*/  STL.64 [R1+0x70], R16 ;  /* 0x0000701001007387 */ /* 0x001fe80000100a00 */
[----:B------:R-:W-:Y:S04]  /*19c60*/  STL.64 [R1+0x78], R18 ;  /* 0x0000781201007387 */ /* 0x000fe80000100a00 */
[----:B------:R-:W0:Y:S04]  /*19c70*/  LDS.128 R16, [R3+0x400] ;  /* 0x0004000003107984 */ /* 0x000e280000000c00 */
[----:B0-----:R-:W-:Y:S04]  /*19c80*/  STL.64 [R1+0x80], R16 ;  /* 0x0000801001007387 */ /* 0x001fe80000100a00 */
[----:B------:R-:W-:Y:S04]  /*19c90*/  STL.64 [R1+0x88], R18 ;  /* 0x0000881201007387 */ /* 0x000fe80000100a00 */
[----:B------:R-:W0:Y:S04]  /*19ca0*/  LDS.128 R16, [R2] ;  /* 0x0000000002107984 */ /* 0x000e280000000c00 */
[----:B0-----:R-:W-:Y:S04]  /*19cb0*/  STL.64 [R1+0x60], R16 ;  /* 0x0000601001007387 */ /* 0x001fe80000100a00 */
[----:B------:R-:W-:Y:S04]  /*19cc0*/  STL.64 [R1+0x68], R18 ;  /* 0x0000681201007387 */ /* 0x000fe80000100a00 */
[----:B------:R-:W0:Y:S04]  /*19cd0*/  LDS.128 R16, [R2+0x400] ;  /* 0x0004000002107984 */ /* 0x000e280000000c00 */
[----:B------:R-:W-:Y:S06]  /*19ce0*/  BAR.SYNC.DEFER_BLOCKING 0x0 ;  /* 0x0000000000007b1d */ /* 0x000fec0000010000 */
[----:B------:R-:W-:Y:S04]  /*19cf0*/  STS.128 [R0], R20 ;  /* 0x0000001400007388 */ /* 0x000fe80000000c00 */
[----:B0-----:R-:W-:Y:S04]  /*19d00*/  STL.64 [R1+0xf0], R16 ;  /* 0x0000f01001007387 */ /* 0x001fe80000100a00 */
[----:B------:R0:W-:Y:S04]  /*19d10*/  STL.64 [R1+0xf8], R18 ;  /* 0x0000f81201007387 */ /* 0x0001e80000100a00 */
[----:B0-----:R-:W3:Y:S04]  /*19d20*/  LDL.LU.64 R18, [R1+0xa88] ;  /* 0x000a880001127983 */ /* 0x001ee80000300a00 */
[----:B------:R-:W3:Y:S04]  /*19d30*/  LDL.LU.64 R16, [R1+0xa80] ;  /* 0x000a800001107983 */ /* 0x000ee80000300a00 */
[----:B------:R-:W2:Y:S04]  /*19d40*/  LDL.LU.64 R22, [R1+0xa78] ;  /* 0x000a780001167983 */ /* 0x000ea80000300a00 */
[----:B------:R-:W2:Y:S04]  /*19d50*/  LDL.LU.64 R20, [R1+0xa70] ;  /* 0x000a700001147983 */ /* 0x000ea80000300a00 */
[----:B------:R0:W-:Y:S04]  /*19d60*/  STS.128 [R0+0x80], R24 ;  /* 0x0000801800007388 */ /* 0x0001e80000000c00 */
[----:B0-----:R-:W3:Y:S04]  /*19d70*/  LDL.LU.64 R26, [R1+0xa68] ;  /* 0x000a6800011a7983 */ /* 0x001ee80000300a00 */
[----:B------:R-:W3:Y:S04]  /*19d80*/  LDL.LU.64 R24, [R1+0xa60] ;  /* 0x000a600001187983 */ /* 0x000ee80000300a00 */
[----:B----4-:R-:W-:Y:S04]  /*19d90*/  STS.128 [R0+0x100], R4 ;  /* 0x0001000400007388 */ /* 0x010fe80000000c00 */
[----:B------:R-:W-:Y:S04]  /*19da0*/  STS.128 [R0+0x180], R8 ;  /* 0x0001800800007388 */ /* 0x000fe80000000c00 */
[----:B--2---:R0:W-:Y:S04]  /*19db0*/  STS.128 [R0+0x300], R20 ;  /* 0x0003001400007388 */ /* 0x0041e80000000c00 */
[----:B0-----:R-:W2:Y:S04]  /*19dc0*/  LDL.LU R20, [R1+0x1d0] ;  /* 0x0001d00001147983 */ /* 0x001ea80000300800 */
[----:B------:R-:W2:Y:S04]  /*19dd0*/  LDL.LU R21, [R1+0x1d4] ;  /* 0x0001d40001157983 */ /* 0x000ea80000300800 */
[----:B------:R-:W4:Y:S04]  /*19de0*/  LDL.LU R22, [R1+0x1d8] ;  /* 0x0001d80001167983 */ /* 0x000f280000300800 */
[----:B------:R-:W4:Y:S04]  /*19df0*/  LDL.LU R23, [R1+0x1dc] ;  /* 0x0001dc0001177983 */ /* 0x000f280000300800 */
[----:B------:R-:W-:Y:S04]  /*19e00*/  STS.128 [R0+0x200], R12 ;  /* 0x0002000c00007388 */ /* 0x000fe80000000c00 */
[----:B---3--:R-:W-:Y:S04]  /*19e10*/  STS.128 [R0+0x280], R16 ;  /* 0x0002801000007388 */ /* 0x008fe80000000c00 */
[----:B------:R-:W-:Y:S04]  /*19e20*/  STS.128 [R0+0x380], R24 ;  /* 0x0003801800007388 */ /* 0x000fe80000000c00 */
[----:B------:R-:W-:Y:S06]  /*19e30*/  BAR.SYNC.DEFER_BLOCKING 0x0 ;  /* 0x0000000000007b1d */ /* 0x000fec0000010000 */
[----:B------:R-:W0:Y:S04]  /*19e40*/  LDS.128 R4, [R29] ;  /* 0x000000001d047984 */ /* 0x000e280000000c00 */
[----:B------:R-:W-:Y:S04]  /*19e50*/  LDS.128 R12, [R29+0x400] ;  /* 0x000400001d0c7984 */ /* 0x000fe80000000c00 */
[----:B------:R-:W-:Y:S01]  /*19e60*/  LDS.128 R16, [R2] ;  /* 0x0000000002107984 */ /* 0x000fe20000000c00 */
[----:B0-----:R-:W-:-:S03]  /*19e70*/  IMAD.MOV.U32 R26, RZ, RZ, R4 ;  /* 0x000000ffff1a7224 */ /* 0x001fc600078e0004 */
[----:B----4-:R-:W-:Y:S04]  /*19e80*/  STL.64 [R1+0xa48], R22 ;  /* 0x000a481601007387 */ /* 0x010fe80000100a00 */
[----:B--2---:R-:W-:Y:S04]  /*19e90*/  STL.64 [R1+0xa40], R20 ;  /* 0x000a401401007387 */ /* 0x004fe80000100a00 */
[----:B------:R-:W-:Y:S04]  /*19ea0*/  STL [R1+0x24], R5 ;  /* 0x0000240501007387 */ /* 0x000fe80000100800 */
[----:B------:R-:W-:Y:S04]  /*19eb0*/  STL.64 [R1+0x28], R6 ;  /* 0x0000280601007387 */ /* 0x000fe80000100a00 */
[----:B------:R0:W-:Y:S04]  /*19ec0*/  STL.64 [R1+0x9e8], R26 ;  /* 0x0009e81a01007387 */ /* 0x0001e80000100a00 */
[----:B------:R-:W2:Y:S04]  /*19ed0*/  LDL.LU R24, [R1+0x1c0] ;  /* 0x0001c00001187983 */ /* 0x000ea80000300800 */
[----:B------:R-:W2:Y:S04]  /*19ee0*/  LDL.LU R25, [R1+0x1c4] ;  /* 0x0001c40001197983 */ /* 0x000ea80000300800 */
[----:B0-----:R-:W3:Y:S04]  /*19ef0*/  LDL.LU R26, [R1+0x1c8] ;  /* 0x0001c800011a7983 */ /* 0x001ee80000300800 */
[----:B------:R-:W3:Y:S04]  /*19f00*/  LDL.LU R27, [R1+0x1cc] ;  /* 0x0001cc00011b7983 */ /* 0x000ee80000300800 */
[----:B------:R-:W0:Y:S02]  /*19f10*/  S2R R7, SR_TID.X ;  /* 0x0000000000077919 */ /* 0x000e240000002100 */
[C---:B0-----:R-:W-:Y:S01]  /*19f20*/  LOP3.LUT R6, R7.reuse, 0x3f, RZ, 0xc0, !PT ;  /* 0x0000003f07067812 */ /* 0x041fe200078ec0ff */
[----:B------:R-:W-:-:S05]  /*19f30*/  IMAD.SHL.U32 R7, R7, 0x400, RZ ;  /* 0x0000040007077824 */ /* 0x000fca00078e00ff */
[----:B------:R-:W-:-:S05]  /*19f40*/  LOP3.LUT R7, R7, 0x1800, RZ, 0xc0, !PT ;  /* 0x0000180007077812 */ /* 0x000fca00078ec0ff */
[----:B------:R-:W-:-:S05]  /*19f50*/  IMAD R7, R6, 0x10, R7 ;  /* 0x0000001006077824 */ /* 0x000fca00078e0207 */
[----:B------:R-:W-:-:S05]  /*19f60*/  LOP3.LUT R7, R7, 0x20, RZ, 0x3c, !PT ;  /* 0x0000002007077812 */ /* 0x000fca00078e3cff */
[----:B------:R-:W0:Y:S04]  /*19f70*/  LDS.128 R8, [R7] ;  /* 0x0000000007087984 */ /* 0x000e280000000c00 */
[----:B------:R-:W1:Y:S04]  /*19f80*/  LDS.128 R4, [R7+0x400] ;  /* 0x0004000007047984 */ /* 0x000e680000000c00 */
[----:B---3--:R-:W-:Y:S04]  /*19f90*/  STL.64 [R1+0xa58], R26 ;  /* 0x000a581a01007387 */ /* 0x008fe80000100a00 */
[----:B--2---:R-:W-:Y:S04]  /*19fa0*/  STL.64 [R1+0xa50], R24 ;  /* 0x000a501801007387 */ /* 0x004fe80000100a00 */
[----:B0-----:R-:W-:Y:S04]  /*19fb0*/  STL [R1+0x4], R9 ;  /* 0x0000040901007387 */ /* 0x001fe80000100800 */
[----:B------:R-:W-:Y:S04]  /*19fc0*/  STL.64 [R1+0x10], R12 ;  /* 0x0000100c01007387 */ /* 0x000fe80000100a00 */
[----:B------:R-:W-:Y:S04]  /*19fd0*/  STL.64 [R1+0x18], R14 ;  /* 0x0000180e01007387 */ /* 0x000fe80000100a00 */
[----:B------:R-:W-:Y:S04]  /*19fe0*/  STL.64 [R1+0x8], R10 ;  /* 0x0000080a01007387 */ /* 0x000fe80000100a00 */
[----:B------:R-:W2:Y:S04]  /*19ff0*/  LDL.LU R20, [R1+0xb0] ;  /* 0x0000b00001147983 */ /* 0x000ea80000300800 */
[----:B------:R-:W2:Y:S04]  /*1a000*/  LDL.LU R21, [R1+0xb4] ;  /* 0x0000b40001157983 */ /* 0x000ea80000300800 */
[----:B------:R-:W2:Y:S04]  /*1a010*/  LDL.LU R22, [R1+0xb8] ;  /* 0x0000b80001167983 */ /* 0x000ea80000300800 */
[----:B------:R-:W2:Y:S01]  /*1a020*/  LDL.LU R23, [R1+0xbc] ;  /* 0x0000bc0001177983 */ /* 0x000ea20000300800 */
[----:B------:R-:W-:-:S03]  /*1a030*/  IMAD.MOV.U32 R29, RZ, RZ, R8 ;  /* 0x000000ffff1d7224 */ /* 0x000fc600078e0008 */
[----:B------:R-:W0:Y:S04]  /*1a040*/  LDS.128 R8, [R3] ;  /* 0x0000000003087984 */ /* 0x000e280000000c00 */
[----:B------:R-:W3:Y:S04]  /*1a050*/  LDS.128 R12, [R3+0x400] ;  /* 0x00040000030c7984 */ /* 0x000ee80000000c00 */
[----:B------:R-:W4:Y:S04]  /*1a060*/  LDS.128 R24, [R2+0x400] ;  /* 0x0004000002187984 */ /* 0x000f280000000c00 */
[----:B-1----:R-:W-:Y:S04]  /*1a070*/  STL [R1+0x9bc], R4 ;  /* 0x0009bc0401007387 */ /* 0x002fe80000100800 */
[----:B------:R-:W-:Y:S04]  /*1a080*/  STL [R1+0x9c4], R4 ;  /* 0x0009c40401007387 */ /* 0x000fe80000100800 */
[----:B------:R-:W-:Y:S04]  /*1a090*/  STL [R1+0x9b8], R5 ;  /* 0x0009b80501007387 */ /* 0x000fe80000100800 */
[----:B------:R1:W-:Y:S04]  /*1a0a0*/  STL [R1+0x9b4], R6 ;  /* 0x0009b40601007387 */ /* 0x0003e80000100800 */
[----:B------:R-:W-:Y:S06]  /*1a0b0*/  BAR.SYNC.DEFER_BLOCKING 0x0 ;  /* 0x0000000000007b1d */ /* 0x000fec0000010000 */
[----:B-1----:R-:W2:Y:S04]  /*1a0c0*/  LDL R6, [R1+0x4f0] ;  /* 0x0004f00001067983 */ /* 0x002ea80000100800 */
[----:B------:R-:W-:Y:S04]  /*1a0d0*/  STL [R1+0x9b0], R7 ;  /* 0x0009b00701007387 */ /* 0x000fe80000100800 */
[----:B0-----:R-:W-:Y:S04]  /*1a0e0*/  STL.64 [R1+0x9d0], R10 ;  /* 0x0009d00a01007387 */ /* 0x001fe80000100a00 */
[----:B------:R0:W-:Y:S04]  /*1a0f0*/  STL.64 [R1+0x9c8], R8 ;  /* 0x0009c80801007387 */ /* 0x0001e80000100a00 */
[----:B0-----:R-:W2:Y:S04]  /*1a100*/  LDL.LU R8, [R1+0x130] ;  /* 0x0001300001087983 */ /* 0x001ea80000300800 */
[----:B------:R-:W2:Y:S04]  /*1a110*/  LDL.LU R9, [R1+0x134] ;  /* 0x0001340001097983 */ /* 0x000ea80000300800 */
[----:B------:R-:W2:Y:S04]  /*1a120*/  LDL.LU R10, [R1+0x138] ;  /* 0x00013800010a7983 */ /* 0x000ea80000300800 */
[----:B------:R-:W2:Y:S04]  /*1a130*/  LDL.LU R11, [R1+0x13c] ;  /* 0x00013c00010b7983 */ /* 0x000ea80000300800 */
[----:B---3--:R-:W-:Y:S04]  /*1a140*/  STL.64 [R1+0x9e0], R14 ;  /* 0x0009e00e01007387 */ /* 0x008fe80000100a00 */
[----:B------:R0:W-:Y:S04]  /*1a150*/  STL.64 [R1+0x9d8], R12 ;  /* 0x0009d80c01007387 */ /* 0x0001e80000100a00 */
[----:B0-----:R-:W3:Y:S04]  /*1a160*/  LDL.LU R12, [R1+0xd0] ;  /* 0x0000d000010c7983 */ /* 0x001ee80000300800 */
[----:B------:R-:W3:Y:S04]  /*1a170*/  LDL.LU R13, [R1+0xd4] ;  /* 0x0000d400010d7983 */ /* 0x000ee80000300800 */
[----:B------:R-:W3:Y:S04]  /*1a180*/  LDL.LU R14, [R1+0xd8] ;  /* 0x0000d800010e7983 */ /* 0x000ee80000300800 */
[----:B------:R-:W3:Y:S04]  /*1a190*/  LDL.LU R15, [R1+0xdc] ;  /* 0x0000dc00010f7983 */ /* 0x000ee80000300800 */
[----:B------:R-:W-:Y:S04]  /*1a1a0*/  STL.64 [R1+0x9f8], R18 ;  /* 0x0009f81201007387 */ /* 0x000fe80000100a00 */
[----:B------:R0:W-:Y:S04]  /*1a1b0*/  STL.64 [R1+0x9f0], R16 ;  /* 0x0009f01001007387 */ /* 0x0001e80000100a00 */
[----:B0-----:R-:W3:Y:S04]  /*1a1c0*/  LDL.LU R16, [R1+0xc0] ;  /* 0x0000c00001107983 */ /* 0x001ee80000300800 */
[----:B------:R-:W3:Y:S04]  /*1a1d0*/  LDL.LU R17, [R1+0xc4] ;  /* 0x0000c40001117983 */ /* 0x000ee80000300800 */
[----:B------:R-:W3:Y:S04]  /*1a1e0*/  LDL.LU R18, [R1+0xc8] ;  /* 0x0000c80001127983 */ /* 0x000ee80000300800 */
[----:B------:R-:W3:Y:S04]  /*1a1f0*/  LDL.LU R19, [R1+0xcc] ;  /* 0x0000cc0001137983 */ /* 0x000ee80000300800 */
[----:B----4-:R-:W-:Y:S04]  /*1a200*/  STL.64 [R1+0x30], R24 ;  /* 0x0000301801007387 */ /* 0x010fe80000100a00 */
[----:B------:R0:W-:Y:S04]  /*1a210*/  STL.64 [R1+0x38], R26 ;  /* 0x0000381a01007387 */ /* 0x0001e80000100a00 */
[----:B0-----:R-:W4:Y:S04]  /*1a220*/  LDL.LU.64 R26, [R1+0xa58] ;  /* 0x000a5800011a7983 */ /* 0x001f280000300a00 */
[----:B------:R-:W4:Y:S04]  /*1a230*/  LDL.LU.64 R24, [R1+0xa50] ;  /* 0x000a500001187983 */ /* 0x000f280000300a00 */
[----:B--2---:R0:W-:Y:S04]  /*1a240*/  STS.128 [R0], R20 ;  /* 0x0000001400007388 */ /* 0x0041e80000000c00 */
[----:B0-----:R-:W2:Y:S04]  /*1a250*/  LDL.LU.64 R22, [R1+0xa48] ;  /* 0x000a480001167983 */ /* 0x001ea80000300a00 */
[----:B------:R-:W2:Y:S04]  /*1a260*/  LDL.LU.64 R20, [R1+0xa40] ;  /* 0x000a400001147983 */ /* 0x000ea80000300a00 */
[----:B------:R-:W-:Y:S04]  /*1a270*/  STS.128 [R0+0x180], R8 ;  /* 0x0001800800007388 */ /* 0x000fe80000000c00 */
[----:B----4-:R0:W-:Y:S04]  /*1a280*/  STS.128 [R0+0x200], R24 ;  /* 0x0002001800007388 */ /* 0x0101e80000000c00 */
[----:B0-----:R-:W4:Y:S04]  /*1a290*/  LDL.LU R24, [R1+0x2e0] ;  /* 0x0002e00001187983 */ /* 0x001f280000300800 */
[----:B------:R-:W4:Y:S04]  /*1a2a0*/  LDL.LU R25, [R1+0x2e4] ;  /* 0x0002e40001197983 */ /* 0x000f280000300800 */
[----:B------:R-:W4:Y:S04]  /*1a2b0*/  LDL.LU R26, [R1+0x2e8] ;  /* 0x0002e800011a7983 */ /* 0x000f280000300800 */
[----:B------:R-:W4:Y:S04]  /*1a2c0*/  LDL.LU R27, [R1+0x2ec] ;  /* 0x0002ec00011b7983 */ /* 0x000f280000300800 */
[----:B------:R-:W3:Y:S04]  /*1a2d0*/  LDL.LU R8, [R1+0x1e0] ;  /* 0x0001e00001087983 */ /* 0x000ee80000300800 */
[----:B------:R-:W3:Y:S04]  /*1a2e0*/  LDL.LU R9, [R1+0x1e4] ;  /* 0x0001e40001097983 */ /* 0x000ee80000300800 */
[----:B------:R-:W3:Y:S04]  /*1a2f0*/  LDL.LU R10, [R1+0x1e8] ;  /* 0x0001e800010a7983 */ /* 0x000ee80000300800 */
[----:B------:R-:W3:Y:S04]  /*1a300*/  LDL.LU R11, [R1+0x1ec] ;  /* 0x0001ec00010b7983 */ /* 0x000ee80000300800 */
[----:B--2---:R0:W-:Y:S04]  /*1a310*/  STS.128 [R0+0x280], R20 ;  /* 0x0002801400007388 */ /* 0x0041e80000000c00 */
        /* <DEDUP_REMOVED lines=16> */
[----:B------:R-:W0:Y:S04]  /*1a420*/  S2R R4, SR_TID.X ;  /* 0x0000000000047919 */ /* 0x000e280000002100 */
[----:B---3--:R-:W-:Y:S04]  /*1a430*/  STS.128 [R0+0x80], R16 ;  /* 0x0000801000007388 */ /* 0x008fe80000000c00 */
[----:B------:R-:W-:Y:S04]  /*1a440*/  STS.128 [R0+0x100], R12 ;  /* 0x0001000c00007388 */ /* 0x000fe80000000c00 */
[----:B------:R-:W-:Y:S04]  /*1a450*/  STS.128 [R0+0x300], R8 ;  /* 0x0003000800007388 */ /* 0x000fe80000000c00 */
[----:B----4-:R-:W-:Y:S01]  /*1a460*/  STS.128 [R0+0x380], R24 ;  /* 0x0003801800007388 */ /* 0x010fe20000000c00 */
[C---:B0-----:R-:W-:Y:S01]  /*1a470*/  LOP3.LUT R5, R4.reuse, 0x3f, RZ, 0xc0, !PT ;  /* 0x0000003f04057812 */ /* 0x041fe200078ec0ff */
[----:B------:R-:W-:-:S05]  /*1a480*/  IMAD.SHL.U32 R4, R4, 0x400, RZ ;  /* 0x0000040004047824 */ /* 0x000fca00078e00ff */
[----:B------:R-:W-:Y:S01]  /*1a490*/  LOP3.LUT R4, R4, 0x1800, RZ, 0xc0, !PT ;  /* 0x0000180004047812 */ /* 0x000fe200078ec0ff */
[----:B--2---:R-:W-:Y:S04]  /*1a4a0*/  STL.64 [R1+0xa28], R22 ;  /* 0x000a281601007387 */ /* 0x004fe80000100a00 */
[----:B------:R0:W-:Y:S04]  /*1a4b0*/  STL.64 [R1+0xa20], R20 ;  /* 0x000a201401007387 */ /* 0x0001e80000100a00 */
[----:B0-----:R-:W2:Y:S04]  /*1a4c0*/  LDL.LU R20, [R1+0x300] ;  /* 0x0003000001147983 */ /* 0x001ea80000300800 */
[----:B------:R-:W2:Y:S04]  /*1a4d0*/  LDL.LU R21, [R1+0x304] ;  /* 0x0003040001157983 */ /* 0x000ea80000300800 */
[----:B------:R-:W3:Y:S04]  /*1a4e0*/  LDL.LU R22, [R1+0x308] ;  /* 0x0003080001167983 */ /* 0x000ee80000300800 */
[----:B------:R-:W3:Y:S01]  /*1a4f0*/  LDL.LU R23, [R1+0x30c] ;  /* 0x00030c0001177983 */ /* 0x000ee20000300800 */
[----:B------:R-:W-:-:S03]  /*1a500*/  IMAD R4, R5, 0x10, R4 ;  /* 0x0000001005047824 */ /* 0x000fc600078e0204 */
[----:B------:R-:W-:Y:S06]  /*1a510*/  BAR.SYNC.DEFER_BLOCKING 0x0 ;  /* 0x0000000000007b1d */ /* 0x000fec0000010000 */
[----:B------:R-:W0:Y:S04]  /*1a520*/  LDS.128 R8, [R4] ;  /* 0x0000000004087984 */ /* 0x000e280000000c00 */
[----:B---3--:R-:W-:Y:S04]  /*1a530*/  STL.64 [R1+0xa38], R22 ;  /* 0x000a381601007387 */ /* 0x008fe80000100a00 */
[----:B--2---:R-:W-:Y:S04]  /*1a540*/  STL.64 [R1+0xa30], R20 ;  /* 0x000a301401007387 */ /* 0x004fe80000100a00 */
[----:B------:R-:W2:Y:S04]  /*1a550*/  LDL.LU R16, [R1+0x360] ;  /* 0x0003600001107983 */ /* 0x000ea80000300800 */
[----:B------:R-:W2:Y:S04]  /*1a560*/  LDL.LU R17, [R1+0x364] ;  /* 0x0003640001117983 */ /* 0x000ea80000300800 */
[----:B------:R-:W2:Y:S04]  /*1a570*/  LDL.LU R18, [R1+0x368] ;  /* 0x0003680001127983 */ /* 0x000ea80000300800 */
[----:B------:R-:W2:Y:S04]  /*1a580*/  LDL.LU R19, [R1+0x36c] ;  /* 0x00036c0001137983 */ /* 0x000ea80000300800 */
[----:B------:R-:W3:Y:S04]  /*1a590*/  LDL R7, [R1+0x528] ;  /* 0x0005280001077983 */ /* 0x000ee80000100800 */
[----:B------:R-:W4:Y:S04]  /*1a5a0*/  LDL.LU R24, [R1+0x440] ;  /* 0x0004400001187983 */ /* 0x000f280000300800 */
[----:B0-----:R-:W-:Y:S04]  /*1a5b0*/  STL.64 [R1+0xb0], R8 ;  /* 0x0000b00801007387 */ /* 0x001fe80000100a00 */
[----:B------:R-:W-:Y:S04]  /*1a5c0*/  STL.64 [R1+0xb8], R10 ;  /* 0x0000b80a01007387 */ /* 0x000fe80000100a00 */
[----:B------:R0:W1:Y:S04]  /*1a5d0*/  LDS.128 R8, [R4+0x400] ;  /* 0x0004000004087984 */ /* 0x0000680000000c00 */
[----:B------:R-:W4:Y:S04]  /*1a5e0*/  LDL.LU R25, [R1+0x444] ;  /* 0x0004440001197983 */ /* 0x000f280000300800 */
[----:B0-----:R-:W0:Y:S04]  /*1a5f0*/  S2R R4, SR_TID.X ;  /* 0x0000000000047919 */ /* 0x001e280000002100 */
[----:B------:R-:W4:Y:S04]  /*1a600*/  LDL.LU R26, [R1+0x448] ;  /* 0x00044800011a7983 */ /* 0x000f280000300800 */
[----:B------:R-:W4:Y:S04]  /*1a610*/  LDL.LU R27, [R1+0x44c] ;  /* 0x00044c00011b7983 */ /* 0x000f280000300800 */
[----:B------:R-:W2:Y:S01]  /*1a620*/  LDL.LU R12, [R1+0x480] ;  /* 0x00048000010c7983 */ /* 0x000ea20000300800 */
[C---:B0-----:R-:W-:Y:S01]  /*1a630*/  LOP3.LUT R5, R4.reuse, 0x3f, RZ, 0xc0, !PT ;  /* 0x0000003f04057812 */ /* 0x041fe200078ec0ff */
[----:B------:R-:W-:-:S05]  /*1a640*/  IMAD.SHL.U32 R4, R4, 0x400, RZ ;  /* 0x0000040004047824 */ /* 0x000fca00078e00ff */
[----:B------:R-:W-:-:S05]  /*1a650*/  LOP3.LUT R4, R4, 0x1800, RZ, 0xc0, !PT ;  /* 0x0000180004047812 */ /* 0x000fca00078ec0ff */
[----:B------:R-:W-:-:S05]  /*1a660*/  IMAD R4, R5, 0x10, R4 ;  /* 0x0000001005047824 */ /* 0x000fca00078e0204 */
[----:B------:R-:W-:-:S05]  /*1a670*/  LOP3.LUT R4, R4, 0x20, RZ, 0x3c, !PT ;  /* 0x0000002004047812 */ /* 0x000fca00078e3cff */
[----:B------:R-:W0:Y:S04]  /*1a680*/  LDS.128 R20, [R4] ;  /* 0x0000000004147984 */ /* 0x000e280000000c00 */
[----:B-1----:R1:W-:Y:S04]  /*1a690*/  STL.64 [R1+0x140], R8 ;  /* 0x0001400801007387 */ /* 0x0023e80000100a00 */
[----:B------:R1:W-:Y:S04]  /*1a6a0*/  STL.64 [R1+0x148], R10 ;  /* 0x0001480a01007387 */ /* 0x0003e80000100a00 */
[----:B------:R-:W2:Y:S04]  /*1a6b0*/  LDL.LU R13, [R1+0x484] ;  /* 0x00048400010d7983 */ /* 0x000ea80000300800 */
[----:B------:R-:W2:Y:S04]  /*1a6c0*/  LDL.LU R14, [R1+0x488] ;  /* 0x00048800010e7983 */ /* 0x000ea80000300800 */
[----:B------:R-:W2:Y:S04]  /*1a6d0*/  LDL.LU R15, [R1+0x48c] ;  /* 0x00048c00010f7983 */ /* 0x000ea80000300800 */
[----:B-1----:R-:W2:Y:S04]  /*1a6e0*/  LDL.LU R8, [R1+0x490] ;  /* 0x0004900001087983 */ /* 0x002ea80000300800 */
[----:B------:R-:W2:Y:S04]  /*1a6f0*/  LDL.LU R9, [R1+0x494] ;  /* 0x0004940001097983 */ /* 0x000ea80000300800 */
[----:B------:R-:W2:Y:S04]  /*1a700*/  LDL.LU R10, [R1+0x498] ;  /* 0x00049800010a7983 */ /* 0x000ea80000300800 */
[----:B------:R-:W2:Y:S04]  /*1a710*/  LDL.LU R11, [R1+0x49c] ;  /* 0x00049c00010b7983 */ /* 0x000ea80000300800 */
        /* <DEDUP_REMOVED lines=16> */
[----:B0-----:R-:W-:Y:S04]  /*1a820*/  STL.64 [R1+0xc0], R20 ;  /* 0x0000c01401007387 */ /* 0x001fe80000100a00 */
[----:B------:R0:W-:Y:S04]  /*1a830*/  STL.64 [R1+0xc8], R22 ;  /* 0x0000c81601007387 */ /* 0x0001e80000100a00 */
[----:B0-----:R-:W2:Y:S04]  /*1a840*/  LDL.LU.64 R22, [R1+0xa38] ;  /* 0x000a380001167983 */ /* 0x001ea80000300a00 */
[----:B------:R-:W2:Y:S04]  /*1a850*/  LDL.LU.64 R20, [R1+0xa30] ;  /* 0x000a300001147983 */ /* 0x000ea80000300a00 */
[----:B------:R-:W3:Y:S04]  /*1a860*/  LDL R5, [R1+0x53c] ;  /* 0x00053c0001057983 */ /* 0x000ee80000100800 */
[----:B--2---:R0:W-:Y:S04]  /*1a870*/  STS.128 [R0], R20 ;  /* 0x0000001400007388 */ /* 0x0041e80000000c00 */
[----:B0-----:R-:W2:Y:S04]  /*1a880*/  LDL.LU.64 R22, [R1+0xa28] ;  /* 0x000a280001167983 */ /* 0x001ea80000300a00 */
[----:B------:R-:W2:Y:S04]  /*1a890*/  LDL.LU.64 R20, [R1+0xa20] ;  /* 0x000a200001147983 */ /* 0x000ea80000300a00 */
[----:B--2---:R0:W-:Y:S04]  /*1a8a0*/  STS.128 [R0+0x80], R20 ;  /* 0x0000801400007388 */ /* 0x0041e80000000c00 */
[----:B0-----:R-:W2:Y:S04]  /*1a8b0*/  LDL.LU.64 R22, [R1+0xa18] ;  /* 0x000a180001167983 */ /* 0x001ea80000300a00 */
[----:B------:R-:W2:Y:S04]  /*1a8c0*/  LDL.LU.64 R20, [R1+0xa10] ;  /* 0x000a100001147983 */ /* 0x000ea80000300a00 */
[----:B--2---:R0:W-:Y:S04]  /*1a8d0*/  STS.128 [R0+0x100], R20 ;  /* 0x0001001400007388 */ /* 0x0041e80000000c00 */
[----:B0-----:R-:W2:Y:S04]  /*1a8e0*/  LDL.LU.64 R22, [R1+0xa08] ;  /* 0x000a080001167983 */ /* 0x001ea80000300a00 */
[----:B------:R-:W2:Y:S01]  /*1a8f0*/  LDL.LU.64 R20, [R1+0xa00] ;  /* 0x000a000001147983 */ /* 0x000ea20000300a00 */
[----:B---3--:R-:W-:-:S05]  /*1a900*/  IMAD R3, R7, c[0x0][0x194], RZ ;  /* 0x0000650007037a24 */ /* 0x008fca00078e02ff */
[----:B------:R-:W-:Y:S01]  /*1a910*/  LEA R2, P5, R3, c[0x0][0x170], 0x1 ;  /* 0x00005c0003027a11 */ /* 0x000fe200078a08ff */
[----:B------:R0:W-:Y:S04]  /*1a920*/  STS.128 [R0+0x180], R16 ;  /* 0x0001801000007388 */ /* 0x0001e80000000c00 */
[----:B----4-:R1:W-:Y:S04]  /*1a930*/  STS.128 [R0+0x280], R24 ;  /* 0x0002801800007388 */ /* 0x0103e80000000c00 */
[----:B------:R3:W-:Y:S04]  /*1a940*/  STS.128 [R0+0x300], R12 ;  /* 0x0003000c00007388 */ /* 0x0007e80000000c00 */
[----:B0-----:R-:W4:Y:S04]  /*1a950*/  LDL.LU.64 R18, [R1+0x9f8] ;  /* 0x0009f80001127983 */ /* 0x001f280000300a00 */
[----:B------:R-:W4:Y:S04]  /*1a960*/  LDL.LU.64 R16, [R1+0x9f0] ;  /* 0x0009f00001107983 */ /* 0x000f280000300a00 */
[----:B-1----:R-:W4:Y:S04]  /*1a970*/  LDL.LU.64 R26, [R1+0x9e8] ;  /* 0x0009e800011a7983 */ /* 0x002f280000300a00 */
[----:B------:R-:W4:Y:S04]  /*1a980*/  LDL.LU R4, [R1+0x50] ;  /* 0x0000500001047983 */ /* 0x000f280000300800 */
[----:B---3--:R-:W3:Y:S04]  /*1a990*/  LDL.LU.64 R14, [R1+0x9e0] ;  /* 0x0009e000010e7983 */ /* 0x008ee80000300a00 */
[----:B------:R-:W3:Y:S04]  /*1a9a0*/  LDL.LU.64 R12, [R1+0x9d8] ;  /* 0x0009d800010c7983 */ /* 0x000ee80000300a00 */
[----:B--2---:R0:W-:Y:S02]  /*1a9b0*/  STS.128 [R0+0x200], R20 ;  /* 0x0002001400007388 */ /* 0x0041e40000000c00 */
[----:B0-----:R-:W-:-:S04]  /*1a9c0*/  IMAD.MOV.U32 R23, RZ, RZ, c[0x0][0x194] ;  /* 0x00006500ff177624 */ /* 0x001fc800078e00ff */
[----:B------:R-:W-:Y:S01]  /*1a9d0*/  IMAD R23, R23, 0x40, R3 ;  /* 0x0000004017177824 */ /* 0x000fe200078e0203 */
[----:B------:R-:W-:-:S04]  /*1a9e0*/  LEA.HI.X.SX32 R3, R3, c[0x0][0x174], 0x1, P5 ;  /* 0x00005d0003037a11 */ /* 0x000fc800028f0eff */
[----:B------:R-:W-:-:S04]  /*1a9f0*/  LEA R24, P5, R23, c[0x0][0x170], 0x1 ;  /* 0x00005c0017187a11 */ /* 0x000fc800078a08ff */
[----:B------:R-:W-:Y:S02]  /*1aa00*/  LEA.HI.X.SX32 R25, R23, c[0x0][0x174], 0x1, P5 ;  /* 0x00005d0017197a11 */ /* 0x000fe400028f0eff */
[----:B------:R-:W2:Y:S04]  /*1aa10*/  LDL.LU R23, [R1+0x40] ;  /* 0x0000400001177983 */ /* 0x000ea80000300800 */
[----:B------:R0:W-:Y:S04]  /*1aa20*/  STS.128 [R0+0x380], R8 ;  /* 0x0003800800007388 */ /* 0x0001e80000000c00 */
[----:B------:R-:W-:Y:S01]  /*1aa30*/  BAR.SYNC.DEFER_BLOCKING 0x0 ;  /* 0x0000000000007b1d */ /* 0x000fe20000010000 */
[----:B------:R-:W-:-:S04]  /*1aa40*/  ISETP.GE.AND P4, PT, R7, c[0x0][0x178], PT ;  /* 0x00005e0007007a0c */ /* 0x000fc80003f86270 */
[C---:B------:R-:W-:Y:S01]  /*1aa50*/  ISETP.LT.AND P4, PT, R6.reuse, c[0x0][0x17c], !P4 ;  /* 0x00005f0006007a0c */ /* 0x040fe20006781270 */
[C---:B------:R-:W-:Y:S01]  /*1aa60*/  IMAD R22, R6.reuse, c[0x0][0x198], RZ ;  /* 0x0000660006167a24 */ /* 0x040fe200078e02ff */
[----:B------:R-:W-:-:S03]  /*1aa70*/  ISETP.GE.AND P2, PT, R6, c[0x0][0x17c], PT ;  /* 0x00005f0006007a0c */ /* 0x000fc60003f46270 */
[----:B------:R-:W-:Y:S01]  /*1aa80*/  IMAD.WIDE R20, R22, 0x2, R2 ;  /* 0x0000000216147825 */ /* 0x000fe200078e0202 */
[----:B------:R-:W-:Y:S01]  /*1aa90*/  ISETP.LT.AND P2, PT, R5, c[0x0][0x178], !P2 ;  /* 0x00005e0005007a0c */ /* 0x000fe20005741270 */
[----:B0-----:R-:W3:Y:S01]  /*1aaa0*/  LDL.LU.64 R10, [R1+0x9d0] ;  /* 0x0009d000010a7983 */ /* 0x001ee20000300a00 */
[----:B------:R-:W-:-:S03]  /*1aab0*/  IADD3 R0, R6, 0x5, RZ ;  /* 0x0000000506007810 */ /* 0x000fc60007ffe0ff */
[----:B------:R-:W3:Y:S01]  /*1aac0*/  LDL.LU.64 R8, [R1+0x9c8] ;  /* 0x0009c80001087983 */ /* 0x000ee20000300a00 */
[----:B------:R-:W-:Y:S02]  /*1aad0*/  ISETP.GE.AND P5, PT, R0, c[0x0][0x17c], PT ;  /* 0x00005f0000007a0c */ /* 0x000fe40003fa6270 */
[C---:B------:R-:W-:Y:S01]  /*1aae0*/  IADD3 R0, R22.reuse, c[0x0][0x198], RZ ;  /* 0x0000660016007a10 */ /* 0x040fe20007ffe0ff */
[----:B--2---:R0:W-:Y:S01]  /*1aaf0*/  @P4 STG.E.U16 [R20.64], R23 ;  /* 0x0000001714004986 */ /* 0x0041e2000c101504 */
[----:B------:R-:W-:Y:S02]  /*1ab00*/  ISETP.LT.AND P4, PT, R7, c[0x0][0x178], !P3 ;  /* 0x00005e0007007a0c */ /* 0x000fe40005f81270 */
[----:B------:R-:W-:Y:S01]  /*1ab10*/  PRMT R28, R23, 0x7632, R28 ;  /* 0x00007632171c7816 */ /* 0x000fe2000000001c */
[----:B0-----:R-:W-:-:S05]  /*1ab20*/  IMAD.WIDE R20, R22, 0x2, R24 ;  /* 0x0000000216147825 */ /* 0x001fca00078e0218 */
[----:B----4-:R0:W-:Y:S02]  /*1ab30*/  @P2 STG.E.U16 [R20.64], R26 ;  /* 0x0000001a14002986 */ /* 0x0101e4000c101504 */
[----:B0-----:R-:W-:-:S05]  /*1ab40*/  IMAD.WIDE R20, R0, 0x2, R2 ;  /* 0x0000000200147825 */ /* 0x001fca00078e0202 */
[----:B------:R0:W-:Y:S04]  /*1ab50*/  @P4 STG.E.U16 [R20.64], R28 ;  /* 0x0000001c14004986 */ /* 0x0001e8000c101504 */
[----:B0-----:R-:W2:Y:S01]  /*1ab60*/  LDL.LU R28, [R1+0x70] ;  /* 0x00007000011c7983 */ /* 0x001ea20000300800 */
[----:B------:R-:W-:Y:S01]  /*1ab70*/  ISETP.LT.AND P3, PT, R5, c[0x0][0x178], !P3 ;  /* 0x00005e0005007a0c */ /* 0x000fe20005f61270 */
[----:B------:R-:W-:Y:S01]  /*1ab80*/  IMAD.WIDE R22, R0, 0x2, R24 ;  /* 0x0000000200167825 */ /* 0x000fe200078e0218 */
[----:B------:R-:W-:Y:S02]  /*1ab90*/  ISETP.LT.AND P2, PT, R7, c[0x0][0x178], !P1 ;  /* 0x00005e0007007a0c */ /* 0x000fe40004f41270 */
[----:B------:R-:W-:Y:S02]  /*1aba0*/  PRMT R27, R26, 0x7632, R27 ;  /* 0x000076321a1b7816 */ /* 0x000fe4000000001b */
[----:B------:R-:W-:-:S02]  /*1abb0*/  ISETP.LT.AND P1, PT, R5, c[0x0][0x178], !P1 ;  /* 0x00005e0005007a0c */ /* 0x000fc40004f21270 */
[----:B------:R-:W-:Y:S02]  /*1abc0*/  IADD3 R0, R0, c[0x0][0x198], RZ ;  /* 0x0000660000007a10 */ /* 0x000fe40007ffe0ff */
[----:B------:R-:W-:-:S03]  /*1abd0*/  IADD3 R26, R6, 0x6, RZ ;  /* 0x00000006061a7810 */ /* 0x000fc60007ffe0ff */
[----:B------:R0:W-:Y:S01]  /*1abe0*/  @P3 STG.E.U16 [R22.64], R27 ;  /* 0x0000001b16003986 */ /* 0x0001e2000c101504 */
[----:B------:R-:W-:Y:S01]  /*1abf0*/  ISETP.LT.AND P3, PT, R7, c[0x0][0x178], !P0 ;  /* 0x00005e0007007a0c */ /* 0x000fe20004761270 */
[----:B------:R-:W-:Y:S01]  /*1ac00*/  IMAD.WIDE R20, R0, 0x2, R2 ;  /* 0x0000000200147825 */ /* 0x000fe200078e0202 */
[----:B------:R-:W-:Y:S02]  /*1ac10*/  ISETP.LT.AND P0, PT, R5, c[0x0][0x178], !P0 ;  /* 0x00005e0005007a0c */ /* 0x000fe40004701270 */
[----:B------:R-:W-:Y:S02]  /*1ac20*/  ISETP.GE.AND P4, PT, R26, c[0x0][0x17c], PT ;  /* 0x00005f001a007a0c */ /* 0x000fe40003f86270 */
[----:B------:R-:W-:Y:S01]  /*1ac30*/  IADD3 R26, R6, 0x7, RZ ;  /* 0x00000007061a7810 */ /* 0x000fe20007ffe0ff */
[----:B------:R1:W-:Y:S01]  /*1ac40*/  @P2 STG.E.U16 [R20.64], R4 ;  /* 0x0000000414002986 */ /* 0x0003e2000c101504 */
[C---:B0-----:R-:W-:Y:S01]  /*1ac50*/  IMAD.WIDE R22, R0.reuse, 0x2, R24 ;  /* 0x0000000200167825 */ /* 0x041fe200078e0218 */
[----:B------:R-:W-:-:S02]  /*1ac60*/  IADD3 R0, R0, c[0x0][0x198], RZ ;  /* 0x0000660000007a10 */ /* 0x000fc40007ffe0ff */
[----:B------:R-:W-:Y:S02]  /*1ac70*/  ISETP.GE.AND P2, PT, R26, c[0x0][0x17c], PT ;  /* 0x00005f001a007a0c */ /* 0x000fe40003f46270 */
[----:B------:R0:W-:Y:S01]  /*1ac80*/  @P1 STG.E.U16 [R22.64], R29 ;  /* 0x0000001d16001986 */ /* 0x0001e2000c101504 */
[----:B------:R-:W-:Y:S02]  /*1ac90*/  PRMT R26, R4, 0x7632, R26 ;  /* 0x00007632041a7816 */ /* 0x000fe4000000001a */
[----:B------:R-:W-:Y:S01]  /*1aca0*/  ISETP.LT.AND P1, PT, R7, c[0x0][0x178], !P6 ;  /* 0x00005e0007007a0c */ /* 0x000fe20007721270 */
[C---:B-1----:R-:W-:Y:S01]  /*1acb0*/  IMAD.WIDE R20, R0.reuse, 0x2, R24 ;  /* 0x0000000200147825 */ /* 0x042fe200078e0218 */
[----:B------:R-:W-:Y:S01]  /*1acc0*/  PRMT R27, R29, 0x7632, R27 ;  /* 0x000076321d1b7816 */ /* 0x000fe2000000001b */
[----:B------:R-:W4:Y:S02]  /*1acd0*/  LDL.LU R4, [R1+0x9c4] ;  /* 0x0009c40001047983 */ /* 0x000f240000300800 */
[C---:B0-----:R-:W-:Y:S01]  /*1ace0*/  IMAD.WIDE R22, R0.reuse, 0x2, R2 ;  /* 0x0000000200167825 */ /* 0x041fe200078e0202 */
[----:B------:R-:W-:Y:S01]  /*1acf0*/  IADD3 R0, R0, c[0x0][0x198], RZ ;  /* 0x0000660000007a10 */ /* 0x000fe20007ffe0ff */
[----:B------:R-:W4:Y:S01]  /*1ad00*/  LDL.LU R29, [R1+0x9c0] ;  /* 0x0009c000011d7983 */ /* 0x000f220000300800 */
[----:B------:R-:W-:-:S03]  /*1ad10*/  ISETP.LT.AND P6, PT, R5, c[0x0][0x178], !P6 ;  /* 0x00005e0005007a0c */ /* 0x000fc600077c1270 */
[----:B------:R0:W-:Y:S04]  /*1ad20*/  @P3 STG.E.U16 [R22.64], R26 ;  /* 0x0000001a16003986 */ /* 0x0001e8000c101504 */
[----:B------:R1:W-:Y:S01]  /*1ad30*/  @P0 STG.E.U16 [R20.64], R27 ;  /* 0x0000001b14000986 */ /* 0x0003e2000c101504 */
[----:B------:R-:W-:Y:S01]  /*1ad40*/  ISETP.LT.AND P0, PT, R7, c[0x0][0x178], !P5 ;  /* 0x00005e0007007a0c */ /* 0x000fe20006f01270 */
[----:B0-----:R-:W-:Y:S01]  /*1ad50*/  IMAD.WIDE R22, R0, 0x2, R2 ;  /* 0x0000000200167825 */ /* 0x001fe200078e0202 */
[----:B------:R-:W-:Y:S02]  /*1ad60*/  IADD3 R26, R6, 0x8, RZ ;  /* 0x00000008061a7810 */ /* 0x000fe40007ffe0ff */
[----:B-1----:R-:W-:Y:S02]  /*1ad70*/  IADD3 R20, R0, c[0x0][0x198], RZ ;  /* 0x0000660000147a10 */ /* 0x002fe40007ffe0ff */
[----:B------:R-:W-:-:S03]  /*1ad80*/  ISETP.GE.AND P3, PT, R26, c[0x0][0x17c], PT ;  /* 0x00005f001a007a0c */ /* 0x000fc60003f66270 */
[----:B------:R-:W-:Y:S01]  /*1ad90*/  IMAD.WIDE R26, R20, 0x2, R2 ;  /* 0x00000002141a7825 */ /* 0x000fe200078e0202 */
[----:B--2---:R0:W-:Y:S03]  /*1ada0*/  @P1 STG.E.U16 [R22.64], R28 ;  /* 0x0000001c16001986 */ /* 0x0041e6000c101504 */
[----:B0-----:R-:W-:Y:S01]  /*1adb0*/  IMAD.WIDE R22, R0, 0x2, R24 ;  /* 0x0000000200167825 */ /* 0x001fe200078e0218 */
[----:B------:R-:W-:Y:S02]  /*1adc0*/  PRMT R0, R28, 0x7632, R0 ;  /* 0x000076321c007816 */ /* 0x000fe40000000000 */
[----:B------:R-:W-:Y:S02]  /*1add0*/  IADD3 R28, R6, 0xa, RZ ;  /* 0x0000000a061c7810 */ /* 0x000fe40007ffe0ff */
[----:B---3--:R-:W-:Y:S04]  /*1ade0*/  @P6 STG.E.U16 [R22.64], R8 ;  /* 0x0000000816006986 */ /* 0x008fe8000c101504 */
[----:B------:R0:W-:Y:S01]  /*1adf0*/  @P0 STG.E.U16 [R26.64], R0 ;  /* 0x000000001a000986 */ /* 0x0001e2000c101504 */
[----:B------:R-:W-:-:S03]  /*1ae00*/  ISETP.GE.AND P0, PT, R28, c[0x0][0x17c], PT ;  /* 0x00005f001c007a0c */ /* 0x000fc60003f06270 */
[----:B------:R-:W2:Y:S01]  /*1ae10*/  LDL.LU R28, [R1+0x60] ;  /* 0x00006000011c7983 */ /* 0x000ea20000300800 */
[----:B------:R-:W-:Y:S02]  /*1ae20*/  ISETP.LT.AND P5, PT, R5, c[0x0][0x178], !P5 ;  /* 0x00005e0005007a0c */ /* 0x000fe40006fa1270 */
[----:B------:R-:W-:Y:S02]  /*1ae30*/  ISETP.LT.AND P6, PT, R7, c[0x0][0x178], !P4 ;  /* 0x00005e0007007a0c */ /* 0x000fe400067c1270 */
[----:B------:R-:W-:Y:S02]  /*1ae40*/  ISETP.LT.AND P4, PT, R5, c[0x0][0x178], !P4 ;  /* 0x00005e0005007a0c */ /* 0x000fe40006781270 */
[----:B------:R-:W-:Y:S02]  /*1ae50*/  IADD3 R21, R6, 0x9, RZ ;  /* 0x0000000906157810 */ /* 0x000fe40007ffe0ff */
[C---:B0-----:R-:W-:Y:S02]  /*1ae60*/  IADD3 R0, R20.reuse, c[0x0][0x198], RZ ;  /* 0x0000660014007a10 */ /* 0x041fe40007ffe0ff */
[----:B------:R-:W-:Y:S01]  /*1ae70*/  ISETP.GE.AND P1, PT, R21, c[0x0][0x17c], PT ;  /* 0x00005f0015007a0c */ /* 0x000fe20003f26270 */
[----:B------:R-:W-:-:S04]  /*1ae80*/  IMAD.WIDE R20, R20, 0x2, R24 ;  /* 0x0000000214147825 */ /* 0x000fc800078e0218 */
[----:B------:R-:W-:Y:S01]  /*1ae90*/  IMAD.WIDE R22, R0, 0x2, R2 ;  /* 0x0000000200167825 */ /* 0x000fe200078e0202 */
[----:B----4-:R-:W-:-:S03]  /*1aea0*/  PRMT R29, R8, 0x7632, R29 ;  /* 0x00007632081d7816 */ /* 0x010fc6000000001d */
[----:B------:R-:W-:Y:S02]  /*1aeb0*/  IMAD.WIDE R26, R0, 0x2, R24 ;  /* 0x00000002001a7825 */ /* 0x000fe400078e0218 */
[----:B------:R-:W-:Y:S04]  /*1aec0*/  @P5 STG.E.U16 [R20.64], R29 ;  /* 0x0000001d14005986 */ /* 0x000fe8000c101504 */
[----:B--2---:R0:W-:Y:S04]  /*1aed0*/  @P6 STG.E.U16 [R22.64], R28 ;  /* 0x0000001c16006986 */ /* 0x0041e8000c101504 */
[----:B------:R-:W-:Y:S01]  /*1aee0*/  @P4 STG.E.U16 [R26.64], R16 ;  /* 0x000000101a004986 */ /* 0x000fe2000c101504 */
[----:B------:R-:W-:-:S02]  /*1aef0*/  ISETP.LT.AND P4, PT, R7, c[0x0][0x178], !P2 ;  /* 0x00005e0007007a0c */ /* 0x000fc40005781270 */
[----:B------:R-:W-:Y:S02]  /*1af00*/  PRMT R4, R28, 0x7632, R4 ;  /* 0x000076321c047816 */ /* 0x000fe40000000004 */
[----:B0-----:R-:W-:-:S05]  /*1af10*/  IADD3 R22, R0, c[0x0][0x198], RZ ;  /* 0x0000660000167a10 */ /* 0x001fca0007ffe0ff */
[----:B------:R-:W-:-:S05]  /*1af20*/  IMAD.WIDE R20, R22, 0x2, R2 ;  /* 0x0000000216147825 */ /* 0x000fca00078e0202 */
[----:B------:R0:W-:Y:S04]  /*1af30*/  @P4 STG.E.U16 [R20.64], R4 ;  /* 0x0000000414004986 */ /* 0x0001e8000c101504 */
[----:B0-----:R-:W2:Y:S04]  /*1af40*/  LDL.LU R4, [R1+0x9bc] ;  /* 0x0009bc0001047983 */ /* 0x001ea80000300800 */
[----:B------:R-:W3:Y:S04]  /*1af50*/  LDL.LU R20, [R1+0xe0] ;  /* 0x0000e00001147983 */ /* 0x000ee80000300800 */
[----:B------:R-:W4:Y:S01]  /*1af60*/  LDL.LU R21, [R1+0x10] ;  /* 0x0000100001157983 */ /* 0x000f220000300800 */
[----:B------:R-:W-:-:S02]  /*1af70*/  ISETP.LT.AND P2, PT, R5, c[0x0][0x178], !P2 ;  /* 0x00005e0005007a0c */ /* 0x000fc40005741270 */
[----:B------:R-:W-:Y:S02]  /*1af80*/  ISETP.LT.AND P6, PT, R7, c[0x0][0x178], !P3 ;  /* 0x00005e0007007a0c */ /* 0x000fe40005fc1270 */
[C---:B------:R-:W-:Y:S01]  /*1af90*/  IADD3 R0, R22.reuse, c[0x0][0x198], RZ ;  /* 0x0000660016007a10 */ /* 0x040fe20007ffe0ff */
[----:B------:R-:W-:Y:S01]  /*1afa0*/  IMAD.WIDE R22, R22, 0x2, R24 ;  /* 0x0000000216167825 */ /* 0x000fe200078e0218 */
[----:B------:R-:W-:Y:S02]  /*1afb0*/  ISETP.LT.AND P3, PT, R5, c[0x0][0x178], !P3 ;  /* 0x00005e0005007a0c */ /* 0x000fe40005f61270 */
[----:B------:R-:W-:Y:S01]  /*1afc0*/  PRMT R16, R16, 0x7632, R16 ;  /* 0x0000763210107816 */ /* 0x000fe20000000010 */
[----:B------:R-:W-:-:S04]  /*1afd0*/  IMAD.WIDE R26, R0, 0x2, R2 ;  /* 0x00000002001a7825 */ /* 0x000fc800078e0202 */
[----:B------:R0:W-:Y:S01]  /*1afe0*/  @P2 STG.E.U16 [R22.64], R16 ;  /* 0x0000001016002986 */ /* 0x0001e2000c101504 */
[C---:B------:R-:W-:Y:S01]  /*1aff0*/  IMAD.WIDE R28, R0.reuse, 0x2, R24 ;  /* 0x00000002001c7825 */ /* 0x040fe200078e0218 */
[----:B0-----:R-:W-:-:S04]  /*1b000*/  IADD3 R22, R0, c[0x0][0x198], RZ ;  /* 0x0000660000167a10 */ /* 0x001fc80007ffe0ff */
[----:B------:R-:W-:Y:S01]  /*1b010*/  IADD3 R0, R22, c[0x0][0x198], RZ ;  /* 0x0000660016007a10 */ /* 0x000fe20007ffe0ff */
[----:B---3--:R-:W-:Y:S01]  /*1b020*/  @P6 STG.E.U16 [R26.64], R20 ;  /* 0x000000141a006986 */ /* 0x008fe2000c101504 */
[----:B------:R-:W-:Y:S02]  /*1b030*/  ISETP.LT.AND P6, PT, R7, c[0x0][0x178], !P1 ;  /* 0x00005e0007007a0c */ /* 0x000fe40004fc1270 */
[----:B------:R-:W-:Y:S01]  /*1b040*/  ISETP.LT.AND P1, PT, R5, c[0x0][0x178], !P1 ;  /* 0x00005e0005007a0c */ /* 0x000fe20004f21270 */
[----:B----4-:R0:W-:Y:S02]  /*1b050*/  @P3 STG.E.U16 [R28.64], R21 ;  /* 0x000000151c003986 */ /* 0x0101e4000c101504 */
[----:B0-----:R-:W-:Y:S02]  /*1b060*/  PRMT R29, R20, 0x7632, R29 ;  /* 0x00007632141d7816 */ /* 0x001fe4000000001d */
[----:B------:R-:W-:Y:S01]  /*1b070*/  PRMT R28, R21, 0x7632, R28 ;  /* 0x00007632151c7816 */ /* 0x000fe2000000001c */
[----:B------:R-:W-:-:S04]  /*1b080*/  IMAD.WIDE R20, R22, 0x2, R2 ;  /* 0x0000000216147825 */ /* 0x000fc800078e0202 */
[----:B------:R-:W-:Y:S01]  /*1b090*/  IMAD.WIDE R22, R22, 0x2, R24 ;  /* 0x0000000216167825 */ /* 0x000fe200078e0218 */
[----:B------:R0:W-:Y:S04]  /*1b0a0*/  @P6 STG.E.U16 [R20.64], R29 ;  /* 0x0000001d14006986 */ /* 0x0001e8000c101504 */
[----:B------:R1:W-:Y:S04]  /*1b0b0*/  @P1 STG.E.U16 [R22.64], R28 ;  /* 0x0000001c16001986 */ /* 0x0003e8000c101504 */
[----:B0-----:R-:W3:Y:S04]  /*1b0c0*/  LDL.LU R29, [R1+0x80] ;  /* 0x00008000011d7983 */ /* 0x001ee80000300800 */
[----:B-1----:R-:W4:Y:S01]  /*1b0d0*/  LDL.LU R23, [R1+0x90] ;  /* 0x0000900001177983 */ /* 0x002f220000300800 */
[----:B------:R-:W-:Y:S01]  /*1b0e0*/  ISETP.LT.AND P3, PT, R7, c[0x0][0x178], !P0 ;  /* 0x00005e0007007a0c */ /* 0x000fe20004761270 */
[----:B------:R-:W-:Y:S01]  /*1b0f0*/  IMAD.WIDE R26, R0, 0x2, R2 ;  /* 0x00000002001a7825 */ /* 0x000fe200078e0202 */
[----:B------:R-:W-:-:S02]  /*1b100*/  IADD3 R8, R6, 0xb, RZ ;  /* 0x0000000b06087810 */ /* 0x000fc40007ffe0ff */
[----:B------:R-:W-:Y:S02]  /*1b110*/  ISETP.LT.AND P0, PT, R5, c[0x0][0x178], !P0 ;  /* 0x00005e0005007a0c */ /* 0x000fe40004701270 */
[----:B------:R-:W-:Y:S02]  /*1b120*/  ISETP.GE.AND P5, PT, R8, c[0x0][0x17c], PT ;  /* 0x00005f0008007a0c */ /* 0x000fe40003fa6270 */
[----:B------:R-:W-:Y:S01]  /*1b130*/  IADD3 R8, R6, 0xc, RZ ;  /* 0x0000000c06087810 */ /* 0x000fe20007ffe0ff */
[----:B------:R-:W-:Y:S01]  /*1b140*/  IMAD.WIDE R20, R0, 0x2, R24 ;  /* 0x0000000200147825 */ /* 0x000fe200078e0218 */
[----:B------:R-:W-:Y:S02]  /*1b150*/  ISETP.LT.AND P1, PT, R7, c[0x0][0x178], !P5 ;  /* 0x00005e0007007a0c */ /* 0x000fe40006f21270 */
[----:B------:R-:W-:Y:S02]  /*1b160*/  ISETP.GE.AND P4, PT, R8, c[0x0][0x17c], PT ;  /* 0x00005f0008007a0c */ /* 0x000fe40003f86270 */
[----:B------:R-:W-:-:S02]  /*1b170*/  IADD3 R16, R6, 0xd, RZ ;  /* 0x0000000d06107810 */ /* 0x000fc40007ffe0ff */
[----:B------:R-:W-:Y:S02]  /*1b180*/  IADD3 R0, R0, c[0x0][0x198], RZ ;  /* 0x0000660000007a10 */ /* 0x000fe40007ffe0ff */
[----:B------:R-:W-:Y:S02]  /*1b190*/  IADD3 R8, R6, 0xe, RZ ;  /* 0x0000000e06087810 */ /* 0x000fe40007ffe0ff */
[----:B------:R-:W-:Y:S02]  /*1b1a0*/  ISETP.LT.AND P5, PT, R5, c[0x0][0x178], !P5 ;  /* 0x00005e0005007a0c */ /* 0x000fe40006fa1270 */
[----:B------:R-:W-:Y:S02]  /*1b1b0*/  ISETP.GE.AND P2, PT, R16, c[0x0][0x17c], PT ;  /* 0x00005f0010007a0c */ /* 0x000fe40003f46270 */
[----:B------:R-:W-:Y:S02]  /*1b1c0*/  ISETP.GE.AND P6, PT, R8, c[0x0][0x17c], PT ;  /* 0x00005f0008007a0c */ /* 0x000fe40003fc6270 */
[----:B------:R-:W-:Y:S01]  /*1b1d0*/  IADD3 R8, R6, 0xf, RZ ;  /* 0x0000000f06087810 */ /* 0x000fe20007ffe0ff */
[----:B----4-:R0:W-:Y:S01]  /*1b1e0*/  @P3 STG.E.U16 [R26.64], R23 ;  /* 0x000000171a003986 */ /* 0x0101e2000c101504 */
[----:B------:R-:W-:-:S03]  /*1b1f0*/  PRMT R16, R23, 0x7632, R16 ;  /* 0x0000763217107816 */ /* 0x000fc60000000010 */
[----:B--2---:R1:W-:Y:S01]  /*1b200*/  @P0 STG.E.U16 [R20.64], R4 ;  /* 0x0000000414000986 */ /* 0x0043e2000c101504 */
[----:B------:R-:W-:-:S03]  /*1b210*/  ISETP.LT.AND P0, PT, R7, c[0x0][0x178], !P4 ;  /* 0x00005e0007007a0c */ /* 0x000fc60006701270 */
[----:B0-----:R-:W2:Y:S01]  /*1b220*/  LDL.LU R26, [R1+0xf0] ;  /* 0x0000f000011a7983 */ /* 0x001ea20000300800 */
[----:B------:R-:W-:-:S03]  /*1b230*/  IMAD.WIDE R22, R0, 0x2, R24 ;  /* 0x0000000200167825 */ /* 0x000fc600078e0218 */
[----:B------:R-:W4:Y:S01]  /*1b240*/  LDL.LU R27, [R1+0x30] ;  /* 0x00003000011b7983 */ /* 0x000f220000300800 */
[C---:B-1----:R-:W-:Y:S01]  /*1b250*/  IMAD.WIDE R20, R0.reuse, 0x2, R2 ;  /* 0x0000000200147825 */ /* 0x042fe200078e0202 */
[----:B------:R-:W-:Y:S02]  /*1b260*/  IADD3 R0, R0, c[0x0][0x198], RZ ;  /* 0x0000660000007a10 */ /* 0x000fe40007ffe0ff */
[----:B------:R-:W-:Y:S01]  /*1b270*/  ISETP.GE.AND P3, PT, R8, c[0x0][0x17c], PT ;  /* 0x00005f0008007a0c */ /* 0x000fe20003f66270 */
[----:B------:R-:W4:Y:S01]  /*1b280*/  LDL.LU R28, [R1+0x44] ;  /* 0x00004400011c7983 */ /* 0x000f220000300800 */
[----:B------:R-:W-:Y:S02]  /*1b290*/  PRMT R4, R4, 0x7632, R4 ;  /* 0x0000763204047816 */ /* 0x000fe40000000004 */
[----:B------:R-:W-:Y:S01]  /*1b2a0*/  IADD3 R8, R6, 0x10, RZ ;  /* 0x0000001006087810 */ /* 0x000fe20007ffe0ff */
[----:B------:R0:W-:Y:S03]  /*1b2b0*/  @P1 STG.E.U16 [R20.64], R16 ;  /* 0x0000001014001986 */ /* 0x0001e6000c101504 */
[----:B------:R-:W-:Y:S01]  /*1b2c0*/  ISETP.GE.AND P1, PT, R8, c[0x0][0x17c], PT ;  /* 0x00005f0008007a0c */ /* 0x000fe20003f26270 */
[----:B------:R-:W-:Y:S01]  /*1b2d0*/  @P5 STG.E.U16 [R22.64], R4 ;  /* 0x0000000416005986 */ /* 0x000fe2000c101504 */
[----:B---3--:R-:W-:Y:S01]  /*1b2e0*/  PRMT R8, R29, 0x7632, R8 ;  /* 0x000076321d087816 */ /* 0x008fe20000000008 */
[----:B0-----:R-:W-:-:S05]  /*1b2f0*/  IMAD.WIDE R20, R0, 0x2, R2 ;  /* 0x0000000200147825 */ /* 0x001fca00078e0202 */
[----:B------:R0:W-:Y:S04]  /*1b300*/  @P0 STG.E.U16 [R20.64], R29 ;  /* 0x0000001d14000986 */ /* 0x0001e8000c101504 */
[----:B0-----:R-:W3:Y:S01]  /*1b310*/  LDL.LU R29, [R1+0x24] ;  /* 0x00002400011d7983 */ /* 0x001ee20000300800 */
[----:B------:R-:W-:Y:S01]  /*1b320*/  ISETP.LT.AND P4, PT, R5, c[0x0][0x178], !P4 ;  /* 0x00005e0005007a0c */ /* 0x000fe20006781270 */
[C---:B------:R-:W-:Y:S01]  /*1b330*/  IMAD.WIDE R22, R0.reuse, 0x2, R24 ;  /* 0x0000000200167825 */ /* 0x040fe200078e0218 */
[----:B------:R-:W-:Y:S02]  /*1b340*/  ISETP.LT.AND P5, PT, R7, c[0x0][0x178], !P2 ;  /* 0x00005e0007007a0c */ /* 0x000fe400057a1270 */
[----:B------:R-:W-:Y:S02]  /*1b350*/  ISETP.LT.AND P2, PT, R5, c[0x0][0x178], !P2 ;  /* 0x00005e0005007a0c */ /* 0x000fe40005741270 */
[----:B------:R-:W-:-:S02]  /*1b360*/  IADD3 R0, R0, c[0x0][0x198], RZ ;  /* 0x0000660000007a10 */ /* 0x000fc40007ffe0ff */
[----:B------:R-:W-:-:S03]  /*1b370*/  IADD3 R4, R6, 0x11, RZ ;  /* 0x0000001106047810 */ /* 0x000fc60007ffe0ff */
[----:B------:R-:W-:Y:S02]  /*1b380*/  IMAD.WIDE R20, R0, 0x2, R2 ;  /* 0x0000000200147825 */ /* 0x000fe400078e0202 */
[----:B------:R0:W-:Y:S01]  /*1b390*/  @P4 STG.E.U16 [R22.64], R12 ;  /* 0x0000000c16004986 */ /* 0x0001e2000c101504 */
[----:B------:R-:W-:Y:S02]  /*1b3a0*/  ISETP.LT.AND P4, PT, R7, c[0x0][0x178], !P6 ;  /* 0x00005e0007007a0c */ /* 0x000fe40007781270 */
[----:B------:R-:W-:Y:S02]  /*1b3b0*/  ISETP.GE.AND P0, PT, R4, c[0x0][0x17c], PT ;  /* 0x00005f0004007a0c */ /* 0x000fe40003f06270 */
[----:B------:R-:W-:Y:S01]  /*1b3c0*/  PRMT R4, R12, 0x7632, R4 ;  /* 0x000076320c047816 */ /* 0x000fe20000000004 */
[----:B------:R1:W-:Y:S01]  /*1b3d0*/  @P5 STG.E.U16 [R20.64], R8 ;  /* 0x0000000814005986 */ /* 0x0003e2000c101504 */
[----:B------:R-:W-:Y:S01]  /*1b3e0*/  ISETP.LT.AND P6, PT, R5, c[0x0][0x178], !P6 ;  /* 0x00005e0005007a0c */ /* 0x000fe200077c1270 */
[C---:B0-----:R-:W-:Y:S01]  /*1b3f0*/  IMAD.WIDE R22, R0.reuse, 0x2, R24 ;  /* 0x0000000200167825 */ /* 0x041fe200078e0218 */
[----:B------:R-:W-:-:S04]  /*1b400*/  IADD3 R0, R0, c[0x0][0x198], RZ ;  /* 0x0000660000007a10 */ /* 0x000fc80007ffe0ff */
[----:B------:R0:W-:Y:S01]  /*1b410*/  @P2 STG.E.U16 [R22.64], R4 ;  /* 0x0000000416002986 */ /* 0x0001e2000c101504 */
[----:B-1----:R-:W-:Y:S01]  /*1b420*/  IADD3 R8, R6, 0x12, RZ ;  /* 0x0000001206087810 */ /* 0x002fe20007ffe0ff */
[----:B------:R-:W-:Y:S01]  /*1b430*/  IMAD.WIDE R20, R0, 0x2, R2 ;  /* 0x0000000200147825 */ /* 0x000fe200078e0202 */
[----:B------:R-:W-:Y:S02]  /*1b440*/  ISETP.LT.AND P2, PT, R7, c[0x0][0x178], !P3 ;  /* 0x00005e0007007a0c */ /* 0x000fe40005f41270 */
[----:B------:R-:W-:Y:S02]  /*1b450*/  ISETP.GE.AND P5, PT, R8, c[0x0][0x17c], PT ;  /* 0x00005f0008007a0c */ /* 0x000fe40003fa6270 */
[----:B------:R-:W-:Y:S02]  /*1b460*/  IADD3 R8, R0, c[0x0][0x198], RZ ;  /* 0x0000660000087a10 */ /* 0x000fe40007ffe0ff */
[----:B------:R-:W-:-:S03]  /*1b470*/  ISETP.LT.AND P3, PT, R5, c[0x0][0x178], !P3 ;  /* 0x00005e0005007a0c */ /* 0x000fc60005f61270 */
[----:B0-----:R-:W-:Y:S01]  /*1b480*/  IMAD.WIDE R22, R8, 0x2, R2 ;  /* 0x0000000208167825 */ /* 0x001fe200078e0202 */
[----:B--2---:R0:W-:Y:S03]  /*1b490*/  @P4 STG.E.U16 [R20.64], R26 ;  /* 0x0000001a14004986 */ /* 0x0041e6000c101504 */
[----:B0-----:R-:W-:Y:S01]  /*1b4a0*/  IMAD.WIDE R20, R0, 0x2, R24 ;  /* 0x0000000200147825 */ /* 0x001fe200078e0218 */
[----:B------:R-:W-:-:S04]  /*1b4b0*/  PRMT R0, R26, 0x7632, R0 ;  /* 0x000076321a007816 */ /* 0x000fc80000000000 */
[----:B----4-:R0:W-:Y:S01]  /*1b4c0*/  @P6 STG.E.U16 [R20.64], R27 ;  /* 0x0000001b14006986 */ /* 0x0101e2000c101504 */
[----:B------:R-:W-:Y:S02]  /*1b4d0*/  ISETP.LT.AND P6, PT, R7, c[0x0][0x178], !P1 ;  /* 0x00005e0007007a0c */ /* 0x000fe40004fc1270 */
[----:B------:R-:W-:Y:S01]  /*1b4e0*/  ISETP.LT.AND P1, PT, R5, c[0x0][0x178], !P1 ;  /* 0x00005e0005007a0c */ /* 0x000fe20004f21270 */
[----:B------:R1:W-:Y:S01]  /*1b4f0*/  @P2 STG.E.U16 [R22.64], R0 ;  /* 0x0000000016002986 */ /* 0x0003e2000c101504 */
[----:B------:R-:W-:Y:S01]  /*1b500*/  PRMT R12, R27, 0x7632, R12 ;  /* 0x000076321b0c7816 */ /* 0x000fe2000000000c */
[C---:B0-----:R-:W-:Y:S01]  /*1b510*/  IMAD.WIDE R20, R8.reuse, 0x2, R24 ;  /* 0x0000000208147825 */ /* 0x041fe200078e0218 */
[----:B-1----:R-:W-:-:S04]  /*1b520*/  IADD3 R0, R8, c[0x0][0x198], RZ ;  /* 0x0000660008007a10 */ /* 0x002fc80007ffe0ff */
[----:B------:R0:W-:Y:S01]  /*1b530*/  @P3 STG.E.U16 [R20.64], R12 ;  /* 0x0000000c14003986 */ /* 0x0001e2000c101504 */
[----:B------:R-:W-:-:S04]  /*1b540*/  IMAD.WIDE R22, R0, 0x2, R2 ;  /* 0x0000000200167825 */ /* 0x000fc800078e0202 */
[C---:B------:R-:W-:Y:S01]  /*1b550*/  IMAD.WIDE R26, R0.reuse, 0x2, R24 ;  /* 0x00000002001a7825 */ /* 0x040fe200078e0218 */
[----:B------:R1:W-:Y:S04]  /*1b560*/  @P6 STG.E.U16 [R22.64], R28 ;  /* 0x0000001c16006986 */ /* 0x0003e8000c101504 */
[----:B---3--:R-:W-:Y:S01]  /*1b570*/  @P1 STG.E.U16 [R26.64], R29 ;  /* 0x0000001d1a001986 */ /* 0x008fe2000c101504 */
[----:B------:R-:W-:Y:S02]  /*1b580*/  ISETP.LT.AND P1, PT, R7, c[0x0][0x178], !P0 ;  /* 0x00005e0007007a0c */ /* 0x000fe40004721270 */
[----:B------:R-:W-:Y:S02]  /*1b590*/  IADD3 R16, R0, c[0x0][0x198], RZ ;  /* 0x0000660000107a10 */ /* 0x000fe40007ffe0ff */
[----:B0-----:R-:W-:-:S03]  /*1b5a0*/  PRMT R12, R28, 0x7632, R12 ;  /* 0x000076321c0c7816 */ /* 0x001fc6000000000c */
[C---:B------:R-:W-:Y:S01]  /*1b5b0*/  IMAD.WIDE R20, R16.reuse, 0x2, R2 ;  /* 0x0000000210147825 */ /* 0x040fe200078e0202 */
[----:B------:R-:W-:-:S03]  /*1b5c0*/  IADD3 R0, R16, c[0x0][0x198], RZ ;  /* 0x0000660010007a10 */ /* 0x000fc60007ffe0ff */
[----:B-1----:R-:W-:Y:S02]  /*1b5d0*/  IMAD.WIDE R22, R16, 0x2, R24 ;  /* 0x0000000210167825 */ /* 0x002fe400078e0218 */
[----:B------:R-:W2:Y:S04]  /*1b5e0*/  LDL.LU R16, [R1+0x4] ;  /* 0x0000040001107983 */ /* 0x000ea80000300800 */
[----:B------:R0:W-:Y:S04]  /*1b5f0*/  @P1 STG.E.U16 [R20.64], R12 ;  /* 0x0000000c14001986 */ /* 0x0001e8000c101504 */
[----:B0-----:R-:W3:Y:S01]  /*1b600*/  LDL.LU R21, [R1+0x54] ;  /* 0x0000540001157983 */ /* 0x001ee20000300800 */
[----:B------:R-:W-:-:S02]  /*1b610*/  ISETP.LT.AND P0, PT, R5, c[0x0][0x178], !P0 ;  /* 0x00005e0005007a0c */ /* 0x000fc40004701270 */
[----:B------:R-:W-:Y:S02]  /*1b620*/  ISETP.LT.AND P6, PT, R7, c[0x0][0x178], !P5 ;  /* 0x00005e0007007a0c */ /* 0x000fe40006fc1270 */
[----:B------:R-:W-:Y:S02]  /*1b630*/  ISETP.LT.AND P5, PT, R5, c[0x0][0x178], !P5 ;  /* 0x00005e0005007a0c */ /* 0x000fe40006fa1270 */
[----:B------:R-:W-:Y:S01]  /*1b640*/  IADD3 R8, R6, 0x15, RZ ;  /* 0x0000001506087810 */ /* 0x000fe20007ffe0ff */
[----:B------:R-:W-:-:S03]  /*1b650*/  IMAD.WIDE R26, R0, 0x2, R2 ;  /* 0x00000002001a7825 */ /* 0x000fc600078e0202 */
[----:B------:R-:W-:Y:S02]  /*1b660*/  ISETP.GE.AND P3, PT, R8, c[0x0][0x17c], PT ;  /* 0x00005f0008007a0c */ /* 0x000fe40003f66270 */
[----:B------:R-:W-:Y:S01]  /*1b670*/  PRMT R8, R29, 0x7632, R8 ;  /* 0x000076321d087816 */ /* 0x000fe20000000008 */
[----:B------:R-:W-:-:S04]  /*1b680*/  IMAD.WIDE R28, R0, 0x2, R24 ;  /* 0x00000002001c7825 */ /* 0x000fc800078e0218 */
[----:B------:R-:W-:Y:S01]  /*1b690*/  @P0 STG.E.U16 [R22.64], R8 ;  /* 0x0000000816000986 */ /* 0x000fe2000c101504 */
[----:B------:R-:W-:-:S03]  /*1b6a0*/  IADD3 R4, R6, 0x13, RZ ;  /* 0x0000001306047810 */ /* 0x000fc60007ffe0ff */
[----:B---3--:R-:W-:Y:S04]  /*1b6b0*/  @P6 STG.E.U16 [R26.64], R21 ;  /* 0x000000151a006986 */ /* 0x008fe8000c101504 */
[----:B--2---:R0:W-:Y:S04]  /*1b6c0*/  @P5 STG.E.U16 [R28.64], R16 ;  /* 0x000000101c005986 */ /* 0x0041e8000c101504 */
[----:B0-----:R-:W2:Y:S01]  /*1b6d0*/  LDL.LU R28, [R1+0x74] ;  /* 0x00007400011c7983 */ /* 0x001ea20000300800 */
[----:B------:R-:W-:Y:S02]  /*1b6e0*/  ISETP.GE.AND P4, PT, R4, c[0x0][0x17c], PT ;  /* 0x00005f0004007a0c */ /* 0x000fe40003f86270 */
[----:B------:R-:W-:-:S02]  /*1b6f0*/  IADD3 R4, R6, 0x14, RZ ;  /* 0x0000001406047810 */ /* 0x000fc40007ffe0ff */
[----:B------:R-:W-:Y:S02]  /*1b700*/  ISETP.LT.AND P6, PT, R7, c[0x0][0x178], !P4 ;  /* 0x00005e0007007a0c */ /* 0x000fe400067c1270 */
[----:B------:R-:W-:Y:S02]  /*1b710*/  ISETP.GE.AND P2, PT, R4, c[0x0][0x17c], PT ;  /* 0x00005f0004007a0c */ /* 0x000fe40003f46270 */
[----:B------:R-:W-:Y:S02]  /*1b720*/  ISETP.LT.AND P4, PT, R5, c[0x0][0x178], !P4 ;  /* 0x00005e0005007a0c */ /* 0x000fe40006781270 */
[----:B------:R-:W-:Y:S02]  /*1b730*/  IADD3 R22, R0, c[0x0][0x198], RZ ;  /* 0x0000660000167a10 */ /* 0x000fe40007ffe0ff */
[----:B------:R-:W-:Y:S02]  /*1b740*/  ISETP.LT.AND P5, PT, R7, c[0x0][0x178], !P2 ;  /* 0x00005e0007007a0c */ /* 0x000fe400057a1270 */
[----:B------:R-:W-:-:S02]  /*1b750*/  IADD3 R4, R6, 0x16, RZ ;  /* 0x0000001606047810 */ /* 0x000fc40007ffe0ff */
[C---:B------:R-:W-:Y:S02]  /*1b760*/  IADD3 R0, R22.reuse, c[0x0][0x198], RZ ;  /* 0x0000660016007a10 */ /* 0x040fe40007ffe0ff */
[----:B------:R-:W-:Y:S01]  /*1b770*/  PRMT R12, R21, 0x7632, R12 ;  /* 0x00007632150c7816 */ /* 0x000fe2000000000c */
[----:B------:R-:W-:Y:S01]  /*1b780*/  IMAD.WIDE R20, R22, 0x2, R2 ;  /* 0x0000000216147825 */ /* 0x000fe200078e0202 */
[----:B------:R-:W-:Y:S02]  /*1b790*/  ISETP.GE.AND P1, PT, R4, c[0x0][0x17c], PT ;  /* 0x00005f0004007a0c */ /* 0x000fe40003f26270 */
[----:B------:R-:W-:Y:S01]  /*1b7a0*/  PRMT R4, R16, 0x7632, R4 ;  /* 0x0000763210047816 */ /* 0x000fe20000000004 */
[----:B------:R-:W-:Y:S01]  /*1b7b0*/  IMAD.WIDE R22, R22, 0x2, R24 ;  /* 0x0000000216167825 */ /* 0x000fe200078e0218 */
[----:B------:R-:W-:-:S03]  /*1b7c0*/  ISETP.LT.AND P2, PT, R5, c[0x0][0x178], !P2 ;  /* 0x00005e0005007a0c */ /* 0x000fc60005741270 */
[----:B------:R-:W-:Y:S01]  /*1b7d0*/  IMAD.WIDE R26, R0, 0x2, R2 ;  /* 0x00000002001a7825 */ /* 0x000fe200078e0202 */
[----:B------:R-:W-:Y:S04]  /*1b7e0*/  @P6 STG.E.U16 [R20.64], R12 ;  /* 0x0000000c14006986 */ /* 0x000fe8000c101504 */
[----:B------:R-:W3:Y:S04]  /*1b7f0*/  LDL.LU R5, [R1+0x9b8] ;  /* 0x0009b80001057983 */ /* 0x000ee80000300800 */
[----:B------:R-:W-:Y:S04]  /*1b800*/  @P4 STG.E.U16 [R22.64], R4 ;  /* 0x0000000416004986 */ /* 0x000fe8000c101504 */
[----:B------:R-:W4:Y:S04]  /*1b810*/  LDL.LU R29, [R1+0x64] ;  /* 0x00006400011d7983 */ /* 0x000f280000300800 */
[----:B--2---:R0:W-:Y:S04]  /*1b820*/  @P5 STG.E.U16 [R26.64], R28 ;  /* 0x0000001c1a005986 */ /* 0x0041e8000c101504 */
[----:B0-----:R-:W2:Y:S01]  /*1b830*/  LDL R27, [R1+0x53c] ;  /* 0x00053c00011b7983 */ /* 0x001ea20000100800 */
[----:B------:R-:W-:Y:S01]  /*1b840*/  IADD3 R4, R6, 0x19, RZ ;  /* 0x0000001906047810 */ /* 0x000fe20007ffe0ff */
[----:B------:R-:W-:Y:S01]  /*1b850*/  IMAD.WIDE R20, R0, 0x2, R24 ;  /* 0x0000000200147825 */ /* 0x000fe200078e0218 */
[----:B------:R-:W-:-:S02]  /*1b860*/  ISETP.LT.AND P4, PT, R7, c[0x0][0x178], !P3 ;  /* 0x00005e0007007a0c */ /* 0x000fc40005f81270 */
[----:B------:R-:W-:Y:S02]  /*1b870*/  ISETP.GE.AND P5, PT, R4, c[0x0][0x17c], PT ;  /* 0x00005f0004007a0c */ /* 0x000fe40003fa6270 */
[----:B------:R-:W-:Y:S02]  /*1b880*/  PRMT R4, R28, 0x7632, R4 ;  /* 0x000076321c047816 */ /* 0x000fe40000000004 */
[----:B------:R-:W3:Y:S01]  /*1b890*/  LDL.LU R28, [R1+0xe4] ;  /* 0x0000e400011c7983 */ /* 0x000ee20000300800 */
[----:B------:R-:W-:Y:S02]  /*1b8a0*/  IADD3 R8, R6, 0x18, RZ ;  /* 0x0000001806087810 */ /* 0x000fe40007ffe0ff */
[----:B------:R-:W-:Y:S01]  /*1b8b0*/  IADD3 R0, R0, c[0x0][0x198], RZ ;  /* 0x0000660000007a10 */ /* 0x000fe20007ffe0ff */
[----:B------:R0:W-:Y:S01]  /*1b8c0*/  @P2 STG.E.U16 [R20.64], R9 ;  /* 0x0000000914002986 */ /* 0x0001e2000c101504 */
[----:B------:R-:W-:Y:S02]  /*1b8d0*/  ISETP.LT.AND P2, PT, R7, c[0x0][0x178], !P1 ;  /* 0x00005e0007007a0c */ /* 0x000fe40004f41270 */
[----:B------:R-:W-:Y:S01]  /*1b8e0*/  ISETP.GE.AND P6, PT, R8, c[0x0][0x17c], PT ;  /* 0x00005f0008007a0c */ /* 0x000fe20003fc6270 */
[----:B------:R-:W3:Y:S01]  /*1b8f0*/  LDL.LU R23, [R1+0x14] ;  /* 0x0000140001177983 */ /* 0x000ee20000300800 */
[----:B------:R-:W-:Y:S01]  /*1b900*/  PRMT R12, R9, 0x7632, R12 ;  /* 0x00007632090c7816 */ /* 0x000fe2000000000c */
[----:B0-----:R-:W-:-:S04]  /*1b910*/  IMAD.WIDE R8, R0, 0x2, R2 ;  /* 0x0000000200087825 */ /* 0x001fc800078e0202 */
[C---:B------:R-:W-:Y:S01]  /*1b920*/  IMAD.WIDE R20, R0.reuse, 0x2, R24 ;  /* 0x0000000200147825 */ /* 0x040fe200078e0218 */
[----:B------:R-:W-:Y:S01]  /*1b930*/  IADD3 R0, R0, c[0x0][0x198], RZ ;  /* 0x0000660000007a10 */ /* 0x000fe20007ffe0ff */
[----:B------:R0:W-:Y:S04]  /*1b940*/  @P4 STG.E.U16 [R8.64], R4 ;  /* 0x0000000408004986 */ /* 0x0001e8000c101504 */
[----:B0-----:R-:W-:Y:S01]  /*1b950*/  IMAD.WIDE R8, R0, 0x2, R2 ;  /* 0x0000000200087825 */ /* 0x001fe200078e0202 */
[----:B--2---:R-:W-:-:S13]  /*1b960*/  ISETP.LT.AND P3, PT, R27, c[0x0][0x178], !P3 ;  /* 0x00005e001b007a0c */ /* 0x004fda0005f61270 */
[----:B------:R0:W-:Y:S04]  /*1b970*/  @P3 STG.E.U16 [R20.64], R12 ;  /* 0x0000000c14003986 */ /* 0x0001e8000c101504 */
[----:B----4-:R1:W-:Y:S01]  /*1b980*/  @P2 STG.E.U16 [R8.64], R29 ;  /* 0x0000001d08002986 */ /* 0x0103e2000c101504 */
[----:B0-----:R-:W-:-:S03]  /*1b990*/  PRMT R12, R29, 0x7632, R12 ;  /* 0x000076321d0c7816 */ /* 0x001fc6000000000c */
[----:B-1----:R-:W2:Y:S01]  /*1b9a0*/  LDL.LU R29, [R1+0x94] ;  /* 0x00009400011d7983 */ /* 0x002ea20000300800 */
[----:B------:R-:W-:Y:S02]  /*1b9b0*/  IADD3 R16, R6, 0x17, RZ ;  /* 0x0000001706107810 */ /* 0x000fe40007ffe0ff */
[----:B------:R-:W-:Y:S02]  /*1b9c0*/  ISETP.LT.AND P1, PT, R27, c[0x0][0x178], !P1 ;  /* 0x00005e001b007a0c */ /* 0x000fe40004f21270 */
[----:B------:R-:W-:Y:S01]  /*1b9d0*/  ISETP.GE.AND P0, PT, R16, c[0x0][0x17c], PT ;  /* 0x00005f0010007a0c */ /* 0x000fe20003f06270 */
[----:B------:R-:W-:Y:S01]  /*1b9e0*/  IMAD.WIDE R20, R0, 0x2, R24 ;  /* 0x0000000200147825 */ /* 0x000fe200078e0218 */
[----:B------:R-:W-:Y:S02]  /*1b9f0*/  IADD3 R4, R6, 0x1b, RZ ;  /* 0x0000001b06047810 */ /* 0x000fe40007ffe0ff */
[----:B------:R-:W-:Y:S02]  /*1ba00*/  ISETP.LT.AND P3, PT, R7, c[0x0][0x178], !P0 ;  /* 0x00005e0007007a0c */ /* 0x000fe40004761270 */
[----:B------:R-:W-:-:S02]  /*1ba10*/  ISETP.LT.AND P0, PT, R27, c[0x0][0x178], !P0 ;  /* 0x00005e001b007a0c */ /* 0x000fc40004701270 */
[----:B------:R-:W-:Y:S02]  /*1ba20*/  IADD3 R16, R6, 0x1a, RZ ;  /* 0x0000001a06107810 */ /* 0x000fe40007ffe0ff */
[----:B------:R-:W-:Y:S01]  /*1ba30*/  IADD3 R0, R0, c[0x0][0x198], RZ ;  /* 0x0000660000007a10 */ /* 0x000fe20007ffe0ff */
[----:B------:R0:W-:Y:S01]  /*1ba40*/  @P1 STG.E.U16 [R20.64], R17 ;  /* 0x0000001114001986 */ /* 0x0001e2000c101504 */
[----:B------:R-:W-:Y:S02]  /*1ba50*/  ISETP.GE.AND P2, PT, R4, c[0x0][0x17c], PT ;  /* 0x00005f0004007a0c */ /* 0x000fe40003f46270 */
[----:B------:R-:W-:Y:S01]  /*1ba60*/  ISETP.LT.AND P1, PT, R7, c[0x0][0x178], !P6 ;  /* 0x00005e0007007a0c */ /* 0x000fe20007721270 */
[----:B------:R-:W-:Y:S01]  /*1ba70*/  IMAD.WIDE R8, R0, 0x2, R2 ;  /* 0x0000000200087825 */ /* 0x000fe200078e0202 */
[----:B------:R-:W-:Y:S02]  /*1ba80*/  ISETP.GE.AND P4, PT, R16, c[0x0][0x17c], PT ;  /* 0x00005f0010007a0c */ /* 0x000fe40003f86270 */
[----:B------:R-:W-:Y:S01]  /*1ba90*/  PRMT R4, R17, 0x7632, R4 ;  /* 0x0000763211047816 */ /* 0x000fe20000000004 */
[C---:B0-----:R-:W-:Y:S01]  /*1baa0*/  IMAD.WIDE R16, R0.reuse, 0x2, R24 ;  /* 0x0000000200107825 */ /* 0x041fe200078e0218 */
[----:B------:R-:W-:Y:S01]  /*1bab0*/  IADD3 R0, R0, c[0x0][0x198], RZ ;  /* 0x0000660000007a10 */ /* 0x000fe20007ffe0ff */
[----:B------:R0:W-:Y:S01]  /*1bac0*/  @P3 STG.E.U16 [R8.64], R12 ;  /* 0x0000000c08003986 */ /* 0x0001e2000c101504 */
[----:B------:R-:W-:-:S03]  /*1bad0*/  ISETP.LT.AND P6, PT, R27, c[0x0][0x178], !P6 ;  /* 0x00005e001b007a0c */ /* 0x000fc600077c1270 */
[----:B------:R1:W-:Y:S01]  /*1bae0*/  @P0 STG.E.U16 [R16.64], R4 ;  /* 0x0000000410000986 */ /* 0x0003e2000c101504 */
[----:B------:R-:W-:Y:S02]  /*1baf0*/  ISETP.LT.AND P0, PT, R7, c[0x0][0x178], !P5 ;  /* 0x00005e0007007a0c */ /* 0x000fe40006f01270 */
[C---:B------:R-:W-:Y:S01]  /*1bb00*/  IADD3 R20, R0.reuse, c[0x0][0x198], RZ ;  /* 0x0000660000147a10 */ /* 0x040fe20007ffe0ff */
[----:B0-----:R-:W-:-:S05]  /*1bb10*/  IMAD.WIDE R8, R0, 0x2, R2 ;  /* 0x0000000200087825 */ /* 0x001fca00078e0202 */
[----:B---3--:R0:W-:Y:S01]  /*1bb20*/  @P1 STG.E.U16 [R8.64], R28 ;  /* 0x0000001c08001986 */ /* 0x0081e2000c101504 */
[----:B-1----:R-:W-:Y:S01]  /*1bb30*/  IMAD.WIDE R16, R20, 0x2, R2 ;  /* 0x0000000214107825 */ /* 0x002fe200078e0202 */
[----:B------:R-:W-:Y:S02]  /*1bb40*/  ISETP.LT.AND P5, PT, R27, c[0x0][0x178], !P5 ;  /* 0x00005e001b007a0c */ /* 0x000fe40006fa1270 */
[----:B------:R-:W-:Y:S01]  /*1bb50*/  IADD3 R4, R6, 0x1d, RZ ;  /* 0x0000001d06047810 */ /* 0x000fe20007ffe0ff */
[----:B0-----:R-:W-:Y:S01]  /*1bb60*/  IMAD.WIDE R8, R0, 0x2, R24 ;  /* 0x0000000200087825 */ /* 0x001fe200078e0218 */
[----:B------:R-:W-:Y:S02]  /*1bb70*/  PRMT R0, R28, 0x7632, R0 ;  /* 0x000076321c007816 */ /* 0x000fe40000000000 */
[----:B------:R-:W-:Y:S01]  /*1bb80*/  ISETP.GE.AND P1, PT, R4, c[0x0][0x17c], PT ;  /* 0x00005f0004007a0c */ /* 0x000fe20003f26270 */
[----:B------:R-:W3:Y:S04]  /*1bb90*/  LDL.LU R28, [R1+0x84] ;  /* 0x00008400011c7983 */ /* 0x000ee80000300800 */
[----:B------:R0:W-:Y:S01]  /*1bba0*/  @P6 STG.E.U16 [R8.64], R23 ;  /* 0x0000001708006986 */ /* 0x0001e2000c101504 */
[----:B------:R-:W-:-:S02]  /*1bbb0*/  ISETP.LT.AND P6, PT, R7, c[0x0][0x178], !P4 ;  /* 0x00005e0007007a0c */ /* 0x000fc400067c1270 */
[----:B------:R-:W-:Y:S01]  /*1bbc0*/  ISETP.LT.AND P4, PT, R27, c[0x0][0x178], !P4 ;  /* 0x00005e001b007a0c */ /* 0x000fe20006781270 */
[----:B------:R1:W-:Y:S01]  /*1bbd0*/  @P0 STG.E.U16 [R16.64], R0 ;  /* 0x0000000010000986 */ /* 0x0003e2000c101504 */
[----:B------:R-:W-:Y:S01]  /*1bbe0*/  PRMT R4, R23, 0x7632, R4 ;  /* 0x0000763217047816 */ /* 0x000fe20000000004 */
[C---:B0-----:R-:W-:Y:S01]  /*1bbf0*/  IMAD.WIDE R8, R20.reuse, 0x2, R24 ;  /* 0x0000000214087825 */ /* 0x041fe200078e0218 */
[----:B-1----:R-:W-:-:S04]  /*1bc00*/  IADD3 R0, R20, c[0x0][0x198], RZ ;  /* 0x0000660014007a10 */ /* 0x002fc80007ffe0ff */
[----:B------:R0:W-:Y:S01]  /*1bc10*/  @P5 STG.E.U16 [R8.64], R4 ;  /* 0x0000000408005986 */ /* 0x0001e2000c101504 */
[----:B------:R-:W-:-:S04]  /*1bc20*/  IMAD.WIDE R16, R0, 0x2, R2 ;  /* 0x0000000200107825 */ /* 0x000fc800078e0202 */
[----:B------:R-:W-:Y:S01]  /*1bc30*/  IMAD.WIDE R20, R0, 0x2, R24 ;  /* 0x0000000200147825 */ /* 0x000fe200078e0218 */
[C---:B------:R-:W-:Y:S02]  /*1bc40*/  IADD3 R12, R6.reuse, 0x1c, RZ ;  /* 0x0000001c060c7810 */ /* 0x040fe40007ffe0ff */
[----:B------:R-:W-:Y:S02]  /*1bc50*/  IADD3 R22, R6, 0x1f, RZ ;  /* 0x0000001f06167810 */ /* 0x000fe40007ffe0ff */
[----:B------:R-:W-:Y:S02]  /*1bc60*/  ISETP.GE.AND P3, PT, R12, c[0x0][0x17c], PT ;  /* 0x00005f000c007a0c */ /* 0x000fe40003f66270 */
[----:B------:R-:W-:Y:S02]  /*1bc70*/  IADD3 R12, R6, 0x1e, RZ ;  /* 0x0000001e060c7810 */ /* 0x000fe40007ffe0ff */
[----:B0-----:R-:W-:Y:S02]  /*1bc80*/  IADD3 R8, R0, c[0x0][0x198], RZ ;  /* 0x0000660000087a10 */ /* 0x001fe40007ffe0ff */
[----:B------:R-:W-:-:S02]  /*1bc90*/  ISETP.GE.AND P5, PT, R22, c[0x0][0x17c], PT ;  /* 0x00005f0016007a0c */ /* 0x000fc40003fa6270 */
[----:B------:R-:W-:Y:S02]  /*1bca0*/  ISETP.GE.AND P0, PT, R12, c[0x0][0x17c], PT ;  /* 0x00005f000c007a0c */ /* 0x000fe40003f06270 */
[----:B------:R-:W-:Y:S02]  /*1bcb0*/  PRMT R22, R5, 0x7632, R22 ;  /* 0x0000763205167816 */ /* 0x000fe40000000016 */
[----:B------:R-:W-:Y:S02]  /*1bcc0*/  IADD3 R23, R6, 0x20, RZ ;  /* 0x0000002006177810 */ /* 0x000fe40007ffe0ff */
[----:B------:R-:W4:Y:S01]  /*1bcd0*/  LDL.LU R6, [R1+0x9b4] ;  /* 0x0009b40001067983 */ /* 0x000f220000300800 */
[----:B------:R-:W-:-:S03]  /*1bce0*/  IADD3 R0, R8, c[0x0][0x198], RZ ;  /* 0x0000660008007a10 */ /* 0x000fc60007ffe0ff */
[----:B--2---:R0:W-:Y:S04]  /*1bcf0*/  @P6 STG.E.U16 [R16.64], R29 ;  /* 0x0000001d10006986 */ /* 0x0041e8000c101504 */
[----:B------:R1:W-:Y:S01]  /*1bd00*/  @P4 STG.E.U16 [R20.64], R5 ;  /* 0x0000000514004986 */ /* 0x0003e2000c101504 */
[----:B------:R-:W-:Y:S02]  /*1bd10*/  ISETP.LT.AND P4, PT, R7, c[0x0][0x178], !P2 ;  /* 0x00005e0007007a0c */ /* 0x000fe40005781270 */
[----:B------:R-:W-:Y:S02]  /*1bd20*/  PRMT R12, R29, 0x7632, R12 ;  /* 0x000076321d0c7816 */ /* 0x000fe4000000000c */
[----:B------:R-:W-:Y:S01]  /*1bd30*/  ISETP.LT.AND P2, PT, R27, c[0x0][0x178], !P2 ;  /* 0x00005e001b007a0c */ /* 0x000fe20005741270 */
[----:B0-----:R-:W2:Y:S01]  /*1bd40*/  LDL.LU R29, [R1+0x34] ;  /* 0x00003400011d7983 */ /* 0x001ea20000300800 */
[----:B-1----:R-:W-:-:S07]  /*1bd50*/  IMAD.WIDE R4, R8, 0x2, R2 ;  /* 0x0000000208047825 */ /* 0x002fce00078e0202 */
[----:B------:R-:W-:Y:S01]  /*1bd60*/  @P4 STG.E.U16 [R4.64], R12 ;  /* 0x0000000c04004986 */ /* 0x000fe2000c101504 */
[----:B------:R-:W-:-:S03]  /*1bd70*/  ISETP.GE.AND P4, PT, R23, c[0x0][0x17c], PT ;  /* 0x00005f0017007a0c */ /* 0x000fc60003f86270 */
[----:B------:R-:W2:Y:S01]  /*1bd80*/  LDL R23, [R1+0x4f0] ;  /* 0x0004f00001177983 */ /* 0x000ea20000100800 */
[----:B------:R-:W-:-:S05]  /*1bd90*/  IMAD.WIDE R8, R8, 0x2, R24 ;  /* 0x0000000208087825 */ /* 0x000fca00078e0218 */
[----:B------:R0:W-:Y:S04]  /*1bda0*/  @P2 STG.E.U16 [R8.64], R22 ;  /* 0x0000001608002986 */ /* 0x0001e8000c101504 */
[----:B0-----:R-:W4:Y:S01]  /*1bdb0*/  LDL.LU R22, [R1+0xf4] ;  /* 0x0000f40001167983 */ /* 0x001f220000300800 */
[----:B------:R-:W-:Y:S02]  /*1bdc0*/  ISETP.LT.AND P6, PT, R7, c[0x0][0x178], !P3 ;  /* 0x00005e0007007a0c */ /* 0x000fe40005fc1270 */
[----:B------:R-:W-:Y:S01]  /*1bdd0*/  ISETP.LT.AND P3, PT, R27, c[0x0][0x178], !P3 ;  /* 0x00005e001b007a0c */ /* 0x000fe20005f61270 */
[----:B------:R-:W-:-:S04]  /*1bde0*/  IMAD.WIDE R16, R0, 0x2, R2 ;  /* 0x0000000200107825 */ /* 0x000fc800078e0202 */
[C---:B------:R-:W-:Y:S01]  /*1bdf0*/  IMAD.WIDE R20, R0.reuse, 0x2, R24 ;  /* 0x0000000200147825 */ /* 0x040fe200078e0218 */
[----:B------:R-:W-:-:S05]  /*1be00*/  IADD3 R8, R0, c[0x0][0x198], RZ ;  /* 0x0000660000087a10 */ /* 0x000fca0007ffe0ff */
[----:B---3--:R0:W-:Y:S01]  /*1be10*/  @P6 STG.E.U16 [R16.64], R28 ;  /* 0x0000001c10006986 */ /* 0x0081e2000c101504 */
[----:B------:R-:W-:-:S03]  /*1be20*/  ISETP.LT.AND P6, PT, R7, c[0x0][0x178], !P1 ;  /* 0x00005e0007007a0c */ /* 0x000fc60004fc1270 */
[----:B------:R1:W-:Y:S01]  /*1be30*/  @P3 STG.E.U16 [R20.64], R13 ;  /* 0x0000000d14003986 */ /* 0x0003e2000c101504 */
[----:B------:R-:W-:Y:S02]  /*1be40*/  ISETP.LT.AND P1, PT, R27, c[0x0][0x178], !P1 ;  /* 0x00005e001b007a0c */ /* 0x000fe40004f21270 */
[----:B0-----:R-:W-:Y:S01]  /*1be50*/  PRMT R16, R28, 0x7632, R16 ;  /* 0x000076321c107816 */ /* 0x001fe20000000010 */
[----:B-1----:R-:W3:Y:S04]  /*1be60*/  LDL.LU R21, [R1+0x48] ;  /* 0x0000480001157983 */ /* 0x002ee80000300800 */
[----:B------:R-:W3:Y:S01]  /*1be70*/  LDL.LU R28, [R1+0x28] ;  /* 0x00002800011c7983 */ /* 0x000ee20000300800 */
[----:B------:R-:W-:Y:S02]  /*1be80*/  ISETP.LT.AND P3, PT, R7, c[0x0][0x178], !P0 ;  /* 0x00005e0007007a0c */ /* 0x000fe40004761270 */
[----:B------:R-:W-:Y:S01]  /*1be90*/  ISETP.LT.AND P0, PT, R27, c[0x0][0x178], !P0 ;  /* 0x00005e001b007a0c */ /* 0x000fe20004701270 */
[C---:B------:R-:W-:Y:S01]  /*1bea0*/  IMAD.WIDE R4, R8.reuse, 0x2, R2 ;  /* 0x0000000208047825 */ /* 0x040fe200078e0202 */
[----:B------:R-:W-:-:S02]  /*1beb0*/  IADD3 R20, R8, c[0x0][0x198], RZ ;  /* 0x0000660008147a10 */ /* 0x000fc40007ffe0ff */
[----:B------:R-:W-:Y:S01]  /*1bec0*/  PRMT R17, R13, 0x7632, R17 ;  /* 0x000076320d117816 */ /* 0x000fe20000000011 */
[--C-:B------:R-:W-:Y:S01]  /*1bed0*/  IMAD.WIDE R8, R8, 0x2, R24.reuse ;  /* 0x0000000208087825 */ /* 0x100fe200078e0218 */
[----:B------:R0:W-:Y:S04]  /*1bee0*/  @P6 STG.E.U16 [R4.64], R16 ;  /* 0x0000001004006986 */ /* 0x0001e8000c101504 */
[----:B------:R-:W-:Y:S01]  /*1bef0*/  @P1 STG.E.U16 [R8.64], R17 ;  /* 0x0000001108001986 */ /* 0x000fe2000c101504 */
[----:B0-----:R-:W-:Y:S01]  /*1bf00*/  IMAD.WIDE R4, R20, 0x2, R24 ;  /* 0x0000000214047825 */ /* 0x001fe200078e0218 */
[----:B--2---:R-:W-:-:S04]  /*1bf10*/  IADD3 R12, R23, 0x21, RZ ;  /* 0x00000021170c7810 */ /* 0x004fc80007ffe0ff */
[----:B------:R-:W-:Y:S01]  /*1bf20*/  ISETP.GE.AND P2, PT, R12, c[0x0][0x17c], PT ;  /* 0x00005f000c007a0c */ /* 0x000fe20003f46270 */
[----:B------:R-:W-:-:S05]  /*1bf30*/  IMAD.WIDE R12, R20, 0x2, R2 ;  /* 0x00000002140c7825 */ /* 0x000fca00078e0202 */
[----:B----4-:R0:W-:Y:S04]  /*1bf40*/  @P3 STG.E.U16 [R12.64], R22 ;  /* 0x000000160c003986 */ /* 0x0101e8000c101504 */
[----:B------:R1:W-:Y:S01]  /*1bf50*/  @P0 STG.E.U16 [R4.64], R29 ;  /* 0x0000001d04000986 */ /* 0x0003e2000c101504 */
[----:B0-----:R-:W-:-:S03]  /*1bf60*/  PRMT R13, R29, 0x7632, R13 ;  /* 0x000076321d0d7816 */ /* 0x001fc6000000000d */
[----:B-1----:R-:W2:Y:S01]  /*1bf70*/  LDL.LU R29, [R1+0x58] ;  /* 0x00005800011d7983 */ /* 0x002ea20000300800 */
[----:B------:R-:W-:-:S04]  /*1bf80*/  IADD3 R0, R23, 0x22, RZ ;  /* 0x0000002217007810 */ /* 0x000fc80007ffe0ff */
[----:B------:R-:W-:Y:S02]  /*1bf90*/  ISETP.GE.AND P6, PT, R0, c[0x0][0x17c], PT ;  /* 0x00005f0000007a0c */ /* 0x000fe40003fc6270 */
[----:B------:R-:W-:Y:S02]  /*1bfa0*/  IADD3 R0, R23, 0x23, RZ ;  /* 0x0000002317007810 */ /* 0x000fe40007ffe0ff */
[----:B------:R-:W-:Y:S02]  /*1bfb0*/  ISETP.LT.AND P1, PT, R7, c[0x0][0x178], !P5 ;  /* 0x00005e0007007a0c */ /* 0x000fe40006f21270 */
[----:B------:R-:W-:Y:S02]  /*1bfc0*/  ISETP.LT.AND P5, PT, R27, c[0x0][0x178], !P5 ;  /* 0x00005e001b007a0c */ /* 0x000fe40006fa1270 */
[----:B------:R-:W-:Y:S02]  /*1bfd0*/  ISETP.GE.AND P3, PT, R0, c[0x0][0x17c], PT ;  /* 0x00005f0000007a0c */ /* 0x000fe40003f66270 */
[----:B------:R-:W-:-:S02]  /*1bfe0*/  IADD3 R0, R20, c[0x0][0x198], RZ ;  /* 0x0000660014007a10 */ /* 0x000fc40007ffe0ff */
[----:B------:R-:W-:Y:S02]  /*1bff0*/  ISETP.LT.AND P0, PT, R7, c[0x0][0x178], !P4 ;  /* 0x00005e0007007a0c */ /* 0x000fe40006701270 */
[----:B------:R-:W-:Y:S01]  /*1c000*/  PRMT R12, R22, 0x7632, R12 ;  /* 0x00007632160c7816 */ /* 0x000fe2000000000c */
[C---:B------:R-:W-:Y:S01]  /*1c010*/  IMAD.WIDE R8, R0.reuse, 0x2, R2 ;  /* 0x0000000200087825 */ /* 0x040fe200078e0202 */
[----:B------:R-:W4:Y:S01]  /*1c020*/  LDL.LU R22, [R1+0x8] ;  /* 0x0000080001167983 */ /* 0x000f220000300800 */
[----:B------:R-:W-:Y:S02]  /*1c030*/  ISETP.LT.AND P4, PT, R27, c[0x0][0x178], !P4 ;  /* 0x00005e001b007a0c */ /* 0x000fe40006781270 */
[C---:B------:R-:W-:Y:S01]  /*1c040*/  IMAD.WIDE R4, R0.reuse, 0x2, R24 ;  /* 0x0000000200047825 */ /* 0x040fe200078e0218 */
[----:B------:R-:W-:Y:S01]  /*1c050*/  IADD3 R0, R0, c[0x0][0x198], RZ ;  /* 0x0000660000007a10 */ /* 0x000fe20007ffe0ff */
[----:B------:R0:W-:Y:S04]  /*1c060*/  @P1 STG.E.U16 [R8.64], R12 ;  /* 0x0000000c08001986 */ /* 0x0001e8000c101504 */
[----:B------:R1:W-:Y:S01]  /*1c070*/  @P5 STG.E.U16 [R4.64], R13 ;  /* 0x0000000d04005986 */ /* 0x0003e2000c101504 */
[----:B------:R-:W-:-:S02]  /*1c080*/  ISETP.LT.AND P5, PT, R7, c[0x0][0x178], !P2 ;  /* 0x00005e0007007a0c */ /* 0x000fc400057a1270 */
[----:B0-----:R-:W-:Y:S01]  /*1c090*/  IADD3 R12, R23, 0x25, RZ ;  /* 0x00000025170c7810 */ /* 0x001fe20007ffe0ff */
[----:B------:R-:W-:-:S04]  /*1c0a0*/  IMAD.WIDE R8, R0, 0x2, R24 ;  /* 0x0000000200087825 */ /* 0x000fc800078e0218 */
[----:B-1----:R-:W-:-:S05]  /*1c0b0*/  IMAD.WIDE R4, R0, 0x2, R2 ;  /* 0x0000000200047825 */ /* 0x002fca00078e0202 */
[----:B---3--:R-:W-:Y:S01]  /*1c0c0*/  @P0 STG.E.U16 [R4.64], R21 ;  /* 0x0000001504000986 */ /* 0x008fe2000c101504 */
[----:B------:R-:W-:Y:S02]  /*1c0d0*/  ISETP.GE.AND P0, PT, R12, c[0x0][0x17c], PT ;  /* 0x00005f000c007a0c */ /* 0x000fe40003f06270 */
[----:B------:R-:W-:Y:S01]  /*1c0e0*/  PRMT R12, R28, 0x7632, R12 ;  /* 0x000076321c0c7816 */ /* 0x000fe2000000000c */
[----:B------:R0:W-:Y:S01]  /*1c0f0*/  @P4 STG.E.U16 [R8.64], R28 ;  /* 0x0000001c08004986 */ /* 0x0001e2000c101504 */
[----:B------:R-:W-:Y:S02]  /*1c100*/  IADD3 R0, R0, c[0x0][0x198], RZ ;  /* 0x0000660000007a10 */ /* 0x000fe40007ffe0ff */
[----:B------:R-:W-:Y:S02]  /*1c110*/  ISETP.LT.AND P2, PT, R27, c[0x0][0x178], !P2 ;  /* 0x00005e001b007a0c */ /* 0x000fe40005741270 */
[----:B------:R-:W-:Y:S01]  /*1c120*/  ISETP.LT.AND P4, PT, R7, c[0x0][0x178], !P6 ;  /* 0x00005e0007007a0c */ /* 0x000fe20007781270 */
[----:B0-----:R-:W3:Y:S01]  /*1c130*/  LDL.LU R28, [R1+0x78] ;  /* 0x00007800011c7983 */ /* 0x001ee20000300800 */
[----:B------:R-:W-:Y:S01]  /*1c140*/  PRMT R13, R21, 0x7632, R13 ;  /* 0x00007632150d7816 */ /* 0x000fe2000000000d */
[----:B------:R-:W-:-:S04]  /*1c150*/  IMAD.WIDE R4, R0, 0x2, R2 ;  /* 0x0000000200047825 */ /* 0x000fc800078e0202 */
[C---:B------:R-:W-:Y:S01]  /*1c160*/  IMAD.WIDE R8, R0.reuse, 0x2, R24 ;  /* 0x0000000200087825 */ /* 0x040fe200078e0218 */
[----:B------:R-:W-:Y:S01]  /*1c170*/  IADD3 R0, R0, c[0x0][0x198], RZ ;  /* 0x0000660000007a10 */ /* 0x000fe20007ffe0ff */
[----:B------:R0:W-:Y:S04]  /*1c180*/  @P5 STG.E.U16 [R4.64], R13 ;  /* 0x0000000d04005986 */ /* 0x0001e8000c101504 */
[----:B------:R1:W-:Y:S01]  /*1c190*/  @P2 STG.E.U16 [R8.64], R12 ;  /* 0x0000000c08002986 */ /* 0x0003e2000c101504 */
[C---:B0-----:R-:W-:Y:S01]  /*1c1a0*/  IMAD.WIDE R4, R0.reuse, 0x2, R2 ;  /* 0x0000000200047825 */ /* 0x041fe200078e0202 */
[----:B-1----:R-:W-:-:S04]  /*1c1b0*/  IADD3 R12, R0, c[0x0][0x198], RZ ;  /* 0x00006600000c7a10 */ /* 0x002fc80007ffe0ff */
[----:B--2---:R0:W-:Y:S02]  /*1c1c0*/  @P4 STG.E.U16 [R4.64], R29 ;  /* 0x0000001d04004986 */ /* 0x0041e4000c101504 */
[----:B0-----:R-:W-:Y:S01]  /*1c1d0*/  IMAD.WIDE R4, R0, 0x2, R24 ;  /* 0x0000000200047825 */ /* 0x001fe200078e0218 */
[----:B------:R-:W-:Y:S02]  /*1c1e0*/  PRMT R0, R29, 0x7632, R0 ;  /* 0x000076321d007816 */ /* 0x000fe40000000000 */
[----:B------:R-:W2:Y:S01]  /*1c1f0*/  LDL.LU R29, [R1+0x68] ;  /* 0x00006800011d7983 */ /* 0x000ea20000300800 */
[----:B------:R-:W-:Y:S02]  /*1c200*/  ISETP.LT.AND P6, PT, R27, c[0x0][0x178], !P6 ;  /* 0x00005e001b007a0c */ /* 0x000fe400077c1270 */
[----:B------:R-:W-:Y:S02]  /*1c210*/  ISETP.LT.AND P2, PT, R7, c[0x0][0x178], !P3 ;  /* 0x00005e0007007a0c */ /* 0x000fe40005f41270 */
[----:B------:R-:W-:-:S02]  /*1c220*/  IADD3 R16, R23, 0x24, RZ ;  /* 0x0000002417107810 */ /* 0x000fc40007ffe0ff */
[----:B------:R-:W-:Y:S02]  /*1c230*/  IADD3 R8, R23, 0x27, RZ ;  /* 0x0000002717087810 */ /* 0x000fe40007ffe0ff */
[----:B------:R-:W-:Y:S02]  /*1c240*/  ISETP.GE.AND P1, PT, R16, c[0x0][0x17c], PT ;  /* 0x00005f0010007a0c */ /* 0x000fe40003f26270 */
[----:B------:R-:W-:Y:S01]  /*1c250*/  ISETP.GE.AND P4, PT, R8, c[0x0][0x17c], PT ;  /* 0x00005f0008007a0c */ /* 0x000fe20003f86270 */
[----:B------:R-:W-:Y:S01]  /*1c260*/  IMAD.WIDE R8, R12, 0x2, R2 ;  /* 0x000000020c087825 */ /* 0x000fe200078e0202 */
[----:B------:R-:W-:Y:S01]  /*1c270*/  ISETP.LT.AND P3, PT, R27, c[0x0][0x178], !P3 ;  /* 0x00005e001b007a0c */ /* 0x000fe20005f61270 */
[----:B----4-:R0:W-:Y:S01]  /*1c280*/  @P6 STG.E.U16 [R4.64], R22 ;  /* 0x0000001604006986 */ /* 0x0101e2000c101504 */
[----:B------:R-:W-:Y:S02]  /*1c290*/  ISETP.LT.AND P6, PT, R7, c[0x0][0x178], !P1 ;  /* 0x00005e0007007a0c */ /* 0x000fe40004fc1270 */
[----:B------:R-:W-:Y:S01]  /*1c2a0*/  ISETP.LT.AND P1, PT, R27, c[0x0][0x178], !P1 ;  /* 0x00005e001b007a0c */ /* 0x000fe20004f21270 */
[----:B------:R1:W-:Y:S01]  /*1c2b0*/  @P2 STG.E.U16 [R8.64], R0 ;  /* 0x0000000008002986 */ /* 0x0003e2000c101504 */
[----:B------:R-:W-:-:S02]  /*1c2c0*/  IADD3 R13, R23, 0x26, RZ ;  /* 0x00000026170d7810 */ /* 0x000fc40007ffe0ff */
[----:B------:R-:W-:Y:S02]  /*1c2d0*/  PRMT R16, R22, 0x7632, R16 ;  /* 0x0000763216107816 */ /* 0x000fe40000000010 */
[----:B------:R-:W-:Y:S01]  /*1c2e0*/  ISETP.GE.AND P5, PT, R13, c[0x0][0x17c], PT ;  /* 0x00005f000d007a0c */ /* 0x000fe20003fa6270 */
[C---:B0-----:R-:W-:Y:S01]  /*1c2f0*/  IMAD.WIDE R4, R12.reuse, 0x2, R24 ;  /* 0x000000020c047825 */ /* 0x041fe200078e0218 */
[----:B------:R-:W4:Y:S01]  /*1c300*/  LDL.LU R22, [R1+0xe8] ;  /* 0x0000e80001167983 */ /* 0x000f220000300800 */
[----:B-1----:R-:W-:-:S03]  /*1c310*/  IADD3 R0, R12, c[0x0][0x198], RZ ;  /* 0x000066000c007a10 */ /* 0x002fc60007ffe0ff */
[----:B------:R-:W-:Y:S02]  /*1c320*/  @P3 STG.E.U16 [R4.64], R16 ;  /* 0x0000001004003986 */ /* 0x000fe4000c101504 */
[----:B------:R-:W-:-:S04]  /*1c330*/  IMAD.WIDE R8, R0, 0x2, R2 ;  /* 0x0000000200087825 */ /* 0x000fc800078e0202 */
[----:B------:R-:W-:Y:S01]  /*1c340*/  IMAD.WIDE R12, R0, 0x2, R24 ;  /* 0x00000002000c7825 */ /* 0x000fe200078e0218 */
[----:B---3--:R-:W-:Y:S04]  /*1c350*/  @P6 STG.E.U16 [R8.64], R28 ;  /* 0x0000001c08006986 */ /* 0x008fe8000c101504 */
[----:B------:R0:W-:Y:S01]  /*1c360*/  @P1 STG.E.U16 [R12.64], R10 ;  /* 0x0000000a0c001986 */ /* 0x0001e2000c101504 */
[----:B------:R-:W-:Y:S02]  /*1c370*/  ISETP.LT.AND P1, PT, R7, c[0x0][0x178], !P0 ;  /* 0x00005e0007007a0c */ /* 0x000fe40004721270 */
[----:B------:R-:W-:Y:S02]  /*1c380*/  ISETP.LT.AND P0, PT, R27, c[0x0][0x178], !P0 ;  /* 0x00005e001b007a0c */ /* 0x000fe40004701270 */
[----:B------:R-:W-:-:S02]  /*1c390*/  ISETP.LT.AND P6, PT, R7, c[0x0][0x178], !P5 ;  /* 0x00005e0007007a0c */ /* 0x000fc40006fc1270 */
[----:B0-----:R-:W-:Y:S02]  /*1c3a0*/  PRMT R10, R28, 0x7632, R10 ;  /* 0x000076321c0a7816 */ /* 0x001fe4000000000a */
[----:B------:R-:W3:Y:S01]  /*1c3b0*/  LDL.LU R28, [R1+0x18] ;  /* 0x00001800011c7983 */ /* 0x000ee20000300800 */
[----:B------:R-:W-:Y:S02]  /*1c3c0*/  IADD3 R8, R0, c[0x0][0x198], RZ ;  /* 0x0000660000087a10 */ /* 0x000fe40007ffe0ff */
[----:B------:R-:W-:Y:S02]  /*1c3d0*/  IADD3 R20, R23, 0x29, RZ ;  /* 0x0000002917147810 */ /* 0x000fe40007ffe0ff */
[C---:B------:R-:W-:Y:S01]  /*1c3e0*/  IADD3 R0, R8.reuse, c[0x0][0x198], RZ ;  /* 0x0000660008007a10 */ /* 0x040fe20007ffe0ff */
[----:B------:R-:W-:Y:S01]  /*1c3f0*/  IMAD.WIDE R4, R8, 0x2, R2 ;  /* 0x0000000208047825 */ /* 0x000fe200078e0202 */
[----:B------:R-:W-:Y:S02]  /*1c400*/  ISETP.GE.AND P3, PT, R20, c[0x0][0x17c], PT ;  /* 0x00005f0014007a0c */ /* 0x000fe40003f66270 */
[----:B------:R-:W-:Y:S01]  /*1c410*/  PRMT R20, R10, 0x7632, R20 ;  /* 0x000076320a147816 */ /* 0x000fe20000000014 */
[----:B------:R-:W-:Y:S01]  /*1c420*/  IMAD.WIDE R8, R8, 0x2, R24 ;  /* 0x0000000208087825 */ /* 0x000fe200078e0218 */
[----:B------:R0:W-:Y:S03]  /*1c430*/  @P1 STG.E.U16 [R4.64], R10 ;  /* 0x0000000a04001986 */ /* 0x0001e6000c101504 */
[----:B------:R-:W-:Y:S01]  /*1c440*/  IMAD.WIDE R12, R0, 0x2, R2 ;  /* 0x00000002000c7825 */ /* 0x000fe200078e0202 */
[----:B------:R-:W-:Y:S04]  /*1c450*/  @P0 STG.E.U16 [R8.64], R20 ;  /* 0x0000001408000986 */ /* 0x000fe8000c101504 */
[----:B--2---:R1:W-:Y:S01]  /*1c460*/  @P6 STG.E.U16 [R12.64], R29 ;  /* 0x0000001d0c006986 */ /* 0x0043e2000c101504 */
[----:B0-----:R-:W-:-:S03]  /*1c470*/  PRMT R10, R29, 0x7632, R10 ;  /* 0x000076321d0a7816 */ /* 0x001fc6000000000a */
[----:B-1----:R-:W2:Y:S01]  /*1c480*/  LDL.LU R29, [R1+0x98] ;  /* 0x00009800011d7983 */ /* 0x002ea20000300800 */
[----:B------:R-:W-:Y:S02]  /*1c490*/  ISETP.LT.AND P5, PT, R27, c[0x0][0x178], !P5 ;  /* 0x00005e001b007a0c */ /* 0x000fe40006fa1270 */
[----:B------:R-:W-:Y:S02]  /*1c4a0*/  IADD3 R17, R23, 0x28, RZ ;  /* 0x0000002817117810 */ /* 0x000fe40007ffe0ff */
[----:B------:R-:W-:Y:S02]  /*1c4b0*/  ISETP.LT.AND P6, PT, R7, c[0x0][0x178], !P4 ;  /* 0x00005e0007007a0c */ /* 0x000fe400067c1270 */
[----:B------:R-:W-:Y:S01]  /*1c4c0*/  ISETP.GE.AND P2, PT, R17, c[0x0][0x17c], PT ;  /* 0x00005f0011007a0c */ /* 0x000fe20003f46270 */
[C---:B------:R-:W-:Y:S01]  /*1c4d0*/  IMAD.WIDE R16, R0.reuse, 0x2, R24 ;  /* 0x0000000200107825 */ /* 0x040fe200078e0218 */
[----:B------:R-:W-:Y:S02]  /*1c4e0*/  IADD3 R8, R0, c[0x0][0x198], RZ ;  /* 0x0000660000087a10 */ /* 0x000fe40007ffe0ff */
[----:B------:R-:W-:-:S03]  /*1c4f0*/  ISETP.LT.AND P4, PT, R27, c[0x0][0x178], !P4 ;  /* 0x00005e001b007a0c */ /* 0x000fc60006781270 */
[----:B------:R0:W-:Y:S01]  /*1c500*/  @P5 STG.E.U16 [R16.64], R18 ;  /* 0x0000001210005986 */ /* 0x0001e2000c101504 */
[----:B------:R-:W-:Y:S02]  /*1c510*/  ISETP.LT.AND P5, PT, R7, c[0x0][0x178], !P2 ;  /* 0x00005e0007007a0c */ /* 0x000fe400057a1270 */
[----:B------:R-:W-:Y:S01]  /*1c520*/  ISETP.LT.AND P2, PT, R27, c[0x0][0x178], !P2 ;  /* 0x00005e001b007a0c */ /* 0x000fe20005741270 */
[C---:B------:R-:W-:Y:S01]  /*1c530*/  IMAD.WIDE R4, R8.reuse, 0x2, R2 ;  /* 0x0000000208047825 */ /* 0x040fe200078e0202 */
[C---:B------:R-:W-:Y:S02]  /*1c540*/  IADD3 R12, R23.reuse, 0x2b, RZ ;  /* 0x0000002b170c7810 */ /* 0x040fe40007ffe0ff */
[C---:B------:R-:W-:Y:S01]  /*1c550*/  IADD3 R0, R8.reuse, c[0x0][0x198], RZ ;  /* 0x0000660008007a10 */ /* 0x040fe20007ffe0ff */
[----:B------:R-:W-:Y:S01]  /*1c560*/  IMAD.WIDE R8, R8, 0x2, R24 ;  /* 0x0000000208087825 */ /* 0x000fe200078e0218 */
[----:B------:R-:W-:Y:S01]  /*1c570*/  ISETP.GE.AND P0, PT, R12, c[0x0][0x17c], PT ;  /* 0x00005f000c007a0c */ /* 0x000fe20003f06270 */
[----:B------:R1:W-:Y:S01]  /*1c580*/  @P6 STG.E.U16 [R4.64], R10 ;  /* 0x0000000a04006986 */ /* 0x0003e2000c101504 */
[----:B0-----:R-:W-:Y:S01]  /*1c590*/  PRMT R18, R18, 0x7632, R18 ;  /* 0x0000763212127816 */ /* 0x001fe20000000012 */
[----:B------:R-:W-:Y:S01]  /*1c5a0*/  IMAD.WIDE R12, R0, 0x2, R2 ;  /* 0x00000002000c7825 */ /* 0x000fe200078e0202 */
[----:B------:R-:W-:-:S03]  /*1c5b0*/  IADD3 R21, R23, 0x2a, RZ ;  /* 0x0000002a17157810 */ /* 0x000fc60007ffe0ff */
[----:B------:R0:W-:Y:S01]  /*1c5c0*/  @P4 STG.E.U16 [R8.64], R18 ;  /* 0x0000001208004986 */ /* 0x0001e2000c101504 */
[----:B-1----:R-:W-:-:S03]  /*1c5d0*/  IMAD.WIDE R4, R0, 0x2, R24 ;  /* 0x0000000200047825 */ /* 0x002fc600078e0218 */
[----:B----4-:R1:W-:Y:S01]  /*1c5e0*/  @P5 STG.E.U16 [R12.64], R22 ;  /* 0x000000160c005986 */ /* 0x0103e2000c101504 */
[----:B------:R-:W-:Y:S02]  /*1c5f0*/  ISETP.LT.AND P4, PT, R7, c[0x0][0x178], !P3 ;  /* 0x00005e0007007a0c */ /* 0x000fe40005f81270 */
[----:B------:R-:W-:Y:S02]  /*1c600*/  ISETP.LT.AND P3, PT, R27, c[0x0][0x178], !P3 ;  /* 0x00005e001b007a0c */ /* 0x000fe40005f61270 */
[----:B------:R-:W-:Y:S02]  /*1c610*/  ISETP.GE.AND P1, PT, R21, c[0x0][0x17c], PT ;  /* 0x00005f0015007a0c */ /* 0x000fe40003f26270 */
[----:B0-----:R-:W-:Y:S02]  /*1c620*/  IADD3 R8, R23, 0x2d, RZ ;  /* 0x0000002d17087810 */ /* 0x001fe40007ffe0ff */
[----:B------:R-:W-:Y:S01]  /*1c630*/  IADD3 R0, R0, c[0x0][0x198], RZ ;  /* 0x0000660000007a10 */ /* 0x000fe20007ffe0ff */
[----:B---3--:R0:W-:Y:S01]  /*1c640*/  @P2 STG.E.U16 [R4.64], R28 ;  /* 0x0000001c04002986 */ /* 0x0081e2000c101504 */
[----:B-1----:R-:W-:-:S02]  /*1c650*/  PRMT R12, R28, 0x7632, R12 ;  /* 0x000076321c0c7816 */ /* 0x002fc4000000000c */
[----:B------:R-:W-:Y:S02]  /*1c660*/  ISETP.LT.AND P2, PT, R7, c[0x0][0x178], !P1 ;  /* 0x00005e0007007a0c */ /* 0x000fe40004f41270 */
[----:B------:R-:W-:Y:S01]  /*1c670*/  ISETP.GE.AND P5, PT, R8, c[0x0][0x17c], PT ;  /* 0x00005f0008007a0c */ /* 0x000fe20003fa6270 */
[----:B0-----:R-:W3:Y:S01]  /*1c680*/  LDL.LU R28, [R1+0x88] ;  /* 0x00008800011c7983 */ /* 0x001ee20000300800 */
[----:B------:R-:W-:Y:S01]  /*1c690*/  ISETP.LT.AND P1, PT, R27, c[0x0][0x178], !P1 ;  /* 0x00005e001b007a0c */ /* 0x000fe20004f21270 */
[----:B------:R-:W-:Y:S01]  /*1c6a0*/  IMAD.WIDE R4, R0, 0x2, R2 ;  /* 0x0000000200047825 */ /* 0x000fe200078e0202 */
[----:B------:R-:W-:Y:S02]  /*1c6b0*/  PRMT R10, R22, 0x7632, R10 ;  /* 0x00007632160a7816 */ /* 0x000fe4000000000a */
[----:B------:R-:W4:Y:S01]  /*1c6c0*/  LDL.LU R22, [R1+0xf8] ;  /* 0x0000f80001167983 */ /* 0x000f220000300800 */
[C---:B------:R-:W-:Y:S01]  /*1c6d0*/  IMAD.WIDE R8, R0.reuse, 0x2, R24 ;  /* 0x0000000200087825 */ /* 0x040fe200078e0218 */
[----:B------:R-:W-:-:S02]  /*1c6e0*/  IADD3 R0, R0, c[0x0][0x198], RZ ;  /* 0x0000660000007a10 */ /* 0x000fc40007ffe0ff */
[----:B------:R0:W-:Y:S04]  /*1c6f0*/  @P4 STG.E.U16 [R4.64], R10 ;  /* 0x0000000a04004986 */ /* 0x0001e8000c101504 */
[----:B------:R1:W-:Y:S01]  /*1c700*/  @P3 STG.E.U16 [R8.64], R12 ;  /* 0x0000000c08003986 */ /* 0x0003e2000c101504 */
[----:B0-----:R-:W-:-:S04]  /*1c710*/  IMAD.WIDE R4, R0, 0x2, R2 ;  /* 0x0000000200047825 */ /* 0x001fc800078e0202 */
[----:B-1----:R-:W-:Y:S01]  /*1c720*/  IMAD.WIDE R8, R0, 0x2, R24 ;  /* 0x0000000200087825 */ /* 0x002fe200078e0218 */
[----:B--2---:R-:W-:Y:S04]  /*1c730*/  @P2 STG.E.U16 [R4.64], R29 ;  /* 0x0000001d04002986 */ /* 0x004fe8000c101504 */
[----:B------:R0:W-:Y:S02]  /*1c740*/  @P1 STG.E.U16 [R8.64], R6 ;  /* 0x0000000608001986 */ /* 0x0001e4000c101504 */
[----:B0-----:R-:W-:Y:S02]  /*1c750*/  PRMT R6, R29, 0x7632, R6 ;  /* 0x000076321d067816 */ /* 0x001fe40000000006 */
[----:B------:R-:W2:Y:S01]  /*1c760*/  LDL.LU R29, [R1+0x38] ;  /* 0x00003800011d7983 */ /* 0x000ea20000300800 */
[----:B------:R-:W-:-:S02]  /*1c770*/  IADD3 R16, R23, 0x2c, RZ ;  /* 0x0000002c17107810 */ /* 0x000fc40007ffe0ff */
[----:B------:R-:W-:Y:S01]  /*1c780*/  ISETP.LT.AND P3, PT, R7, c[0x0][0x178], !P0 ;  /* 0x00005e0007007a0c */ /* 0x000fe20004761270 */
[----:B------:R-:W2:Y:S01]  /*1c790*/  LDL.LU R20, [R1+0x4c] ;  /* 0x00004c0001147983 */ /* 0x000ea20000300800 */
[----:B------:R-:W-:Y:S02]  /*1c7a0*/  ISETP.GE.AND P6, PT, R16, c[0x0][0x17c], PT ;  /* 0x00005f0010007a0c */ /* 0x000fe40003fc6270 */
[----:B------:R-:W-:Y:S02]  /*1c7b0*/  ISETP.LT.AND P0, PT, R27, c[0x0][0x178], !P0 ;  /* 0x00005e001b007a0c */ /* 0x000fe40004701270 */
[----:B------:R-:W-:Y:S02]  /*1c7c0*/  IADD3 R0, R0, c[0x0][0x198], RZ ;  /* 0x0000660000007a10 */ /* 0x000fe40007ffe0ff */
[----:B------:R-:W-:Y:S02]  /*1c7d0*/  IADD3 R10, R23, 0x2f, RZ ;  /* 0x0000002f170a7810 */ /* 0x000fe40007ffe0ff */
[----:B------:R-:W-:Y:S01]  /*1c7e0*/  ISETP.LT.AND P1, PT, R7, c[0x0][0x178], !P6 ;  /* 0x00005e0007007a0c */ /* 0x000fe20007721270 */
[----:B------:R-:W-:Y:S01]  /*1c7f0*/  IMAD.WIDE R4, R0, 0x2, R2 ;  /* 0x0000000200047825 */ /* 0x000fe200078e0202 */
[----:B------:R-:W-:-:S03]  /*1c800*/  ISETP.GE.AND P2, PT, R10, c[0x0][0x17c], PT ;  /* 0x00005f000a007a0c */ /* 0x000fc60003f46270 */
[C---:B------:R-:W-:Y:S01]  /*1c810*/  IMAD.WIDE R8, R0.reuse, 0x2, R24 ;  /* 0x0000000200087825 */ /* 0x040fe200078e0218 */
[----:B------:R-:W-:Y:S02]  /*1c820*/  IADD3 R0, R0, c[0x0][0x198], RZ ;  /* 0x0000660000007a10 */ /* 0x000fe40007ffe0ff */
[----:B------:R-:W-:Y:S01]  /*1c830*/  PRMT R10, R6, 0x7632, R10 ;  /* 0x00007632060a7816 */ /* 0x000fe2000000000a */
[----:B------:R0:W-:Y:S01]  /*1c840*/  @P3 STG.E.U16 [R4.64], R6 ;  /* 0x0000000604003986 */ /* 0x0001e2000c101504 */
[----:B------:R-:W-:-:S03]  /*1c850*/  ISETP.LT.AND P6, PT, R27, c[0x0][0x178], !P6 ;  /* 0x00005e001b007a0c */ /* 0x000fc600077c1270 */
[----:B------:R1:W-:Y:S01]  /*1c860*/  @P0 STG.E.U16 [R8.64], R10 ;  /* 0x0000000a08000986 */ /* 0x0003e2000c101504 */
[----:B------:R-:W-:Y:S02]  /*1c870*/  ISETP.LT.AND P0, PT, R7, c[0x0][0x178], !P5 ;  /* 0x00005e0007007a0c */ /* 0x000fe40006f01270 */
[C---:B------:R-:W-:Y:S02]  /*1c880*/  IADD3 R13, R23.reuse, 0x2e, RZ ;  /* 0x0000002e170d7810 */ /* 0x040fe40007ffe0ff */
[----:B0-----:R-:W-:Y:S01]  /*1c890*/  IADD3 R6, R23, 0x30, RZ ;  /* 0x0000003017067810 */ /* 0x001fe20007ffe0ff */
[----:B------:R-:W-:-:S03]  /*1c8a0*/  IMAD.WIDE R4, R0, 0x2, R2 ;  /* 0x0000000200047825 */ /* 0x000fc600078e0202 */
[----:B------:R-:W-:Y:S02]  /*1c8b0*/  ISETP.GE.AND P3, PT, R6, c[0x0][0x17c], PT ;  /* 0x00005f0006007a0c */ /* 0x000fe40003f66270 */
[----:B-1----:R-:W-:Y:S02]  /*1c8c0*/  IADD3 R8, R23, 0x31, RZ ;  /* 0x0000003117087810 */ /* 0x002fe40007ffe0ff */
[----:B------:R-:W-:Y:S02]  /*1c8d0*/  IADD3 R6, R0, c[0x0][0x198], RZ ;  /* 0x0000660000067a10 */ /* 0x000fe40007ffe0ff */
[----:B------:R-:W-:Y:S01]  /*1c8e0*/  ISETP.GE.AND P4, PT, R13, c[0x0][0x17c], PT ;  /* 0x00005f000d007a0c */ /* 0x000fe20003f86270 */
[----:B---3--:R0:W-:Y:S01]  /*1c8f0*/  @P1 STG.E.U16 [R4.64], R28 ;  /* 0x0000001c04001986 */ /* 0x0081e2000c101504 */
[----:B------:R-:W-:Y:S01]  /*1c900*/  ISETP.GE.AND P1, PT, R8, c[0x0][0x17c], PT ;  /* 0x00005f0008007a0c */ /* 0x000fe20003f26270 */
[----:B------:R-:W-:Y:S01]  /*1c910*/  IMAD.WIDE R8, R6, 0x2, R2 ;  /* 0x0000000206087825 */ /* 0x000fe200078e0202 */
[----:B------:R-:W-:-:S03]  /*1c920*/  ISETP.LT.AND P5, PT, R27, c[0x0][0x178], !P5 ;  /* 0x00005e001b007a0c */ /* 0x000fc60006fa1270 */
[----:B0-----:R-:W-:Y:S01]  /*1c930*/  IMAD.WIDE R4, R0, 0x2, R24 ;  /* 0x0000000200047825 */ /* 0x001fe200078e0218 */
[----:B------:R-:W-:Y:S02]  /*1c940*/  PRMT R0, R28, 0x7632, R0 ;  /* 0x000076321c007816 */ /* 0x000fe40000000000 */
[----:B------:R-:W3:Y:S04]  /*1c950*/  LDL.LU R28, [R1+0x2c] ;  /* 0x00002c00011c7983 */ /* 0x000ee80000300800 */
[----:B------:R0:W-:Y:S01]  /*1c960*/  @P6 STG.E.U16 [R4.64], R14 ;  /* 0x0000000e04006986 */ /* 0x0001e2000c101504 */
[----:B------:R-:W-:Y:S02]  /*1c970*/  ISETP.LT.AND P6, PT, R7, c[0x0][0x178], !P4 ;  /* 0x00005e0007007a0c */ /* 0x000fe400067c1270 */
[----:B------:R-:W-:Y:S01]  /*1c980*/  ISETP.LT.AND P4, PT, R27, c[0x0][0x178], !P4 ;  /* 0x00005e001b007a0c */ /* 0x000fe20006781270 */
[----:B------:R1:W-:Y:S01]  /*1c990*/  @P0 STG.E.U16 [R8.64], R0 ;  /* 0x0000000008000986 */ /* 0x0003e2000c101504 */
[----:B------:R-:W-:-:S02]  /*1c9a0*/  IADD3 R10, R23, 0x32, RZ ;  /* 0x00000032170a7810 */ /* 0x000fc40007ffe0ff */
[----:B0-----:R-:W-:Y:S01]  /*1c9b0*/  PRMT R14, R14, 0x7632, R14 ;  /* 0x000076320e0e7816 */ /* 0x001fe2000000000e */
[C---:B------:R-:W-:Y:S01]  /*1c9c0*/  IMAD.WIDE R4, R6.reuse, 0x2, R24 ;  /* 0x0000000206047825 */ /* 0x040fe200078e0218 */
[----:B-1----:R-:W-:Y:S02]  /*1c9d0*/  IADD3 R0, R6, c[0x0][0x198], RZ ;  /* 0x0000660006007a10 */ /* 0x002fe40007ffe0ff */
[----:B------:R-:W-:-:S03]  /*1c9e0*/  IADD3 R6, R23, 0x33, RZ ;  /* 0x0000003317067810 */ /* 0x000fc60007ffe0ff */
[C---:B------:R-:W-:Y:S01]  /*1c9f0*/  IMAD.WIDE R8, R0.reuse, 0x2, R2 ;  /* 0x0000000200087825 */ /* 0x040fe200078e0202 */
[----:B------:R-:W-:Y:S03]  /*1ca00*/  @P5 STG.E.U16 [R4.64], R14 ;  /* 0x0000000e04005986 */ /* 0x000fe6000c101504 */
[----:B------:R-:W-:Y:S01]  /*1ca10*/  IMAD.WIDE R12, R0, 0x2, R24 ;  /* 0x00000002000c7825 */ /* 0x000fe200078e0218 */
[----:B------:R-:W-:Y:S01]  /*1ca20*/  ISETP.GE.AND P5, PT, R6, c[0x0][0x17c], PT ;  /* 0x00005f0006007a0c */ /* 0x000fe20003fa6270 */
[----:B----4-:R0:W-:Y:S01]  /*1ca30*/  @P6 STG.E.U16 [R8.64], R22 ;  /* 0x0000001608006986 */ /* 0x0101e2000c101504 */
[----:B------:R-:W-:Y:S02]  /*1ca40*/  ISETP.GE.AND P0, PT, R10, c[0x0][0x17c], PT ;  /* 0x00005f000a007a0c */ /* 0x000fe40003f06270 */
[----:B------:R-:W-:Y:S02]  /*1ca50*/  PRMT R6, R22, 0x7632, R6 ;  /* 0x0000763216067816 */ /* 0x000fe40000000006 */
[----:B0-----:R-:W4:Y:S04]  /*1ca60*/  LDL.LU R22, [R1+0x5c] ;  /* 0x00005c0001167983 */ /* 0x001f280000300800 */
[----:B--2---:R0:W-:Y:S01]  /*1ca70*/  @P4 STG.E.U16 [R12.64], R29 ;  /* 0x0000001d0c004986 */ /* 0x0041e2000c101504 */
[----:B------:R-:W-:-:S03]  /*1ca80*/  PRMT R10, R29, 0x7632, R10 ;  /* 0x000076321d0a7816 */ /* 0x000fc6000000000a */
[----:B0-----:R-:W2:Y:S01]  /*1ca90*/  LDL.LU R29, [R1+0xc] ;  /* 0x00000c00011d7983 */ /* 0x001ea20000300800 */
[----:B------:R-:W-:Y:S02]  /*1caa0*/  ISETP.LT.AND P4, PT, R7, c[0x0][0x178], !P2 ;  /* 0x00005e0007007a0c */ /* 0x000fe40005781270 */
[----:B------:R-:W-:Y:S02]  /*1cab0*/  ISETP.LT.AND P2, PT, R27, c[0x0][0x178], !P2 ;  /* 0x00005e001b007a0c */ /* 0x000fe40005741270 */
[----:B------:R-:W-:Y:S02]  /*1cac0*/  IADD3 R8, R0, c[0x0][0x198], RZ ;  /* 0x0000660000087a10 */ /* 0x000fe40007ffe0ff */
[----:B------:R-:W-:Y:S02]  /*1cad0*/  ISETP.LT.AND P6, PT, R7, c[0x0][0x178], !P3 ;  /* 0x00005e0007007a0c */ /* 0x000fe40005fc1270 */
[----:B------:R-:W-:Y:S01]  /*1cae0*/  ISETP.LT.AND P3, PT, R27, c[0x0][0x178], !P3 ;  /* 0x00005e001b007a0c */ /* 0x000fe20005f61270 */
[C---:B------:R-:W-:Y:S01]  /*1caf0*/  IMAD.WIDE R4, R8.reuse, 0x2, R2 ;  /* 0x0000000208047825 */ /* 0x040fe200078e0202 */
[----:B------:R-:W-:-:S03]  /*1cb00*/  IADD3 R0, R8, c[0x0][0x198], RZ ;  /* 0x0000660008007a10 */ /* 0x000fc60007ffe0ff */
[----:B------:R-:W-:Y:S01]  /*1cb10*/  IMAD.WIDE R8, R8, 0x2, R24 ;  /* 0x0000000208087825 */ /* 0x000fe200078e0218 */
[----:B------:R0:W-:Y:S03]  /*1cb20*/  @P4 STG.E.U16 [R4.64], R6 ;  /* 0x0000000604004986 */ /* 0x0001e6000c101504 */
[C---:B------:R-:W-:Y:S01]  /*1cb30*/  IMAD.WIDE R12, R0.reuse, 0x2, R2 ;  /* 0x00000002000c7825 */ /* 0x040fe200078e0202 */
[----:B------:R-:W-:Y:S04]  /*1cb40*/  @P2 STG.E.U16 [R8.64], R10 ;  /* 0x0000000a08002986 */ /* 0x000fe8000c101504 */
[----:B------:R1:W-:Y:S01]  /*1cb50*/  @P6 STG.E.U16 [R12.64], R20 ;  /* 0x000000140c006986 */ /* 0x0003e2000c101504 */
[----:B0-----:R-:W-:Y:S01]  /*1cb60*/  IMAD.WIDE R4, R0, 0x2, R24 ;  /* 0x0000000200047825 */ /* 0x001fe200078e0218 */
[----:B------:R-:W-:-:S02]  /*1cb70*/  ISETP.LT.AND P6, PT, R7, c[0x0][0x178], !P1 ;  /* 0x00005e0007007a0c */ /* 0x000fc40004fc1270 */
[----:B------:R-:W-:Y:S02]  /*1cb80*/  ISETP.LT.AND P1, PT, R27, c[0x0][0x178], !P1 ;  /* 0x00005e001b007a0c */ /* 0x000fe40004f21270 */
[----:B-1----:R-:W-:Y:S02]  /*1cb90*/  IADD3 R12, R0, c[0x0][0x198], RZ ;  /* 0x00006600000c7a10 */ /* 0x002fe40007ffe0ff */
[----:B------:R-:W-:Y:S02]  /*1cba0*/  PRMT R10, R20, 0x7632, R10 ;  /* 0x00007632140a7816 */ /* 0x000fe4000000000a */
[C---:B------:R-:W-:Y:S01]  /*1cbb0*/  IADD3 R6, R12.reuse, c[0x0][0x198], RZ ;  /* 0x000066000c067a10 */ /* 0x040fe20007ffe0ff */
[----:B------:R-:W-:Y:S01]  /*1cbc0*/  IMAD.WIDE R8, R12, 0x2, R2 ;  /* 0x000000020c087825 */ /* 0x000fe200078e0202 */
[----:B---3--:R-:W-:Y:S01]  /*1cbd0*/  PRMT R0, R28, 0x7632, R0 ;  /* 0x000076321c007816 */ /* 0x008fe20000000000 */
[----:B------:R0:W-:Y:S01]  /*1cbe0*/  @P3 STG.E.U16 [R4.64], R28 ;  /* 0x0000001c04003986 */ /* 0x0001e2000c101504 */
[----:B------:R-:W-:-:S02]  /*1cbf0*/  ISETP.LT.AND P3, PT, R7, c[0x0][0x178], !P0 ;  /* 0x00005e0007007a0c */ /* 0x000fc40004761270 */
[----:B------:R-:W-:Y:S01]  /*1cc00*/  ISETP.LT.AND P0, PT, R27, c[0x0][0x178], !P0 ;  /* 0x00005e001b007a0c */ /* 0x000fe20004701270 */
[----:B0-----:R-:W3:Y:S01]  /*1cc10*/  LDL.LU R28, [R1+0x7c] ;  /* 0x00007c00011c7983 */ /* 0x001ee20000300800 */
[----:B------:R-:W-:-:S03]  /*1cc20*/  IMAD.WIDE R4, R12, 0x2, R24 ;  /* 0x000000020c047825 */ /* 0x000fc600078e0218 */
[----:B------:R0:W-:Y:S04]  /*1cc30*/  @P6 STG.E.U16 [R8.64], R10 ;  /* 0x0000000a08006986 */ /* 0x0001e8000c101504 */
[----:B------:R1:W-:Y:S01]  /*1cc40*/  @P1 STG.E.U16 [R4.64], R0 ;  /* 0x0000000004001986 */ /* 0x0003e2000c101504 */
[----:B0-----:R-:W-:Y:S01]  /*1cc50*/  IMAD.WIDE R8, R6, 0x2, R2 ;  /* 0x0000000206087825 */ /* 0x001fe200078e0202 */
[----:B------:R-:W-:-:S03]  /*1cc60*/  IADD3 R10, R23, 0x37, RZ ;  /* 0x00000037170a7810 */ /* 0x000fc60007ffe0ff */
[----:B-1----:R-:W-:Y:S01]  /*1cc70*/  IMAD.WIDE R4, R6, 0x2, R24 ;  /* 0x0000000206047825 */ /* 0x002fe200078e0218 */
[----:B------:R-:W-:Y:S01]  /*1cc80*/  ISETP.GE.AND P1, PT, R10, c[0x0][0x17c], PT ;  /* 0x00005f000a007a0c */ /* 0x000fe20003f26270 */
[----:B----4-:R-:W-:Y:S01]  /*1cc90*/  @P3 STG.E.U16 [R8.64], R22 ;  /* 0x0000001608003986 */ /* 0x010fe2000c101504 */
[----:B------:R-:W-:-:S03]  /*1cca0*/  PRMT R0, R22, 0x7632, R0 ;  /* 0x0000763216007816 */ /* 0x000fc60000000000 */
[----:B--2---:R0:W-:Y:S01]  /*1ccb0*/  @P0 STG.E.U16 [R4.64], R29 ;  /* 0x0000001d04000986 */ /* 0x0041e2000c101504 */
[----:B------:R-:W-:-:S03]  /*1ccc0*/  PRMT R10, R29, 0x7632, R10 ;  /* 0x000076321d0a7816 */ /* 0x000fc6000000000a */
[----:B0-----:R-:W2:Y:S04]  /*1ccd0*/  LDL.LU R29, [R1+0x6c] ;  /* 0x00006c00011d7983 */ /* 0x001ea80000300800 */
[----:B------:R-:W4:Y:S01]  /*1cce0*/  LDL.LU R22, [R1+0xec] ;  /* 0x0000ec0001167983 */ /* 0x000f220000300800 */
[----:B------:R-:W-:Y:S02]  /*1ccf0*/  IADD3 R14, R23, 0x34, RZ ;  /* 0x00000034170e7810 */ /* 0x000fe40007ffe0ff */
[----:B------:R-:W-:Y:S02]  /*1cd00*/  ISETP.LT.AND P3, PT, R7, c[0x0][0x178], !P5 ;  /* 0x00005e0007007a0c */ /* 0x000fe40006f61270 */
[----:B------:R-:W-:Y:S02]  /*1cd10*/  ISETP.GE.AND P4, PT, R14, c[0x0][0x17c], PT ;  /* 0x00005f000e007a0c */ /* 0x000fe40003f86270 */
[----:B------:R-:W-:-:S02]  /*1cd20*/  ISETP.LT.AND P5, PT, R27, c[0x0][0x178], !P5 ;  /* 0x00005e001b007a0c */ /* 0x000fc40006fa1270 */
[----:B------:R-:W-:Y:S02]  /*1cd30*/  IADD3 R8, R6, c[0x0][0x198], RZ ;  /* 0x0000660006087a10 */ /* 0x000fe40007ffe0ff */
[----:B------:R-:W-:Y:S02]  /*1cd40*/  ISETP.LT.AND P0, PT, R7, c[0x0][0x178], !P4 ;  /* 0x00005e0007007a0c */ /* 0x000fe40006701270 */
[C---:B------:R-:W-:Y:S02]  /*1cd50*/  IADD3 R13, R23.reuse, 0x36, RZ ;  /* 0x00000036170d7810 */ /* 0x040fe40007ffe0ff */
[C---:B------:R-:W-:Y:S01]  /*1cd60*/  IADD3 R6, R8.reuse, c[0x0][0x198], RZ ;  /* 0x0000660008067a10 */ /* 0x040fe20007ffe0ff */
[C---:B------:R-:W-:Y:S01]  /*1cd70*/  IMAD.WIDE R4, R8.reuse, 0x2, R2 ;  /* 0x0000000208047825 */ /* 0x040fe200078e0202 */
[----:B------:R-:W-:Y:S02]  /*1cd80*/  IADD3 R16, R23, 0x35, RZ ;  /* 0x0000003517107810 */ /* 0x000fe40007ffe0ff */
[----:B------:R-:W-:Y:S01]  /*1cd90*/  ISETP.LT.AND P4, PT, R27, c[0x0][0x178], !P4 ;  /* 0x00005e001b007a0c */ /* 0x000fe20006781270 */
[----:B------:R-:W-:Y:S01]  /*1cda0*/  IMAD.WIDE R8, R8, 0x2, R24 ;  /* 0x0000000208087825 */ /* 0x000fe200078e0218 */
[----:B------:R-:W-:-:S03]  /*1cdb0*/  ISETP.GE.AND P6, PT, R13, c[0x0][0x17c], PT ;  /* 0x00005f000d007a0c */ /* 0x000fc60003fc6270 */
[----:B------:R-:W-:Y:S01]  /*1cdc0*/  IMAD.WIDE R12, R6, 0x2, R2 ;  /* 0x00000002060c7825 */ /* 0x000fe200078e0202 */
[----:B------:R-:W-:Y:S01]  /*1cdd0*/  ISETP.GE.AND P2, PT, R16, c[0x0][0x17c], PT ;  /* 0x00005f0010007a0c */ /* 0x000fe20003f46270 */
[----:B------:R0:W-:Y:S04]  /*1cde0*/  @P3 STG.E.U16 [R4.64], R0 ;  /* 0x0000000004003986 */ /* 0x0001e8000c101504 */
[----:B------:R-:W-:Y:S01]  /*1cdf0*/  @P5 STG.E.U16 [R8.64], R10 ;  /* 0x0000000a08005986 */ /* 0x000fe2000c101504 */
[----:B0-----:R-:W-:Y:S01]  /*1ce00*/  IMAD.WIDE R4, R6, 0x2, R24 ;  /* 0x0000000206047825 */ /* 0x001fe200078e0218 */
[----:B------:R-:W-:Y:S02]  /*1ce10*/  PRMT R0, R11, 0x7632, R0 ;  /* 0x000076320b007816 */ /* 0x000fe40000000000 */
[----:B---3--:R0:W-:Y:S01]  /*1ce20*/  @P0 STG.E.U16 [R12.64], R28 ;  /* 0x0000001c0c000986 */ /* 0x0081e2000c101504 */
[----:B------:R-:W-:-:S02]  /*1ce30*/  ISETP.LT.AND P0, PT, R7, c[0x0][0x178], !P2 ;  /* 0x00005e0007007a0c */ /* 0x000fc40005701270 */
[----:B------:R-:W-:Y:S01]  /*1ce40*/  ISETP.LT.AND P2, PT, R27, c[0x0][0x178], !P2 ;  /* 0x00005e001b007a0c */ /* 0x000fe20005741270 */
[----:B------:R1:W-:Y:S01]  /*1ce50*/  @P4 STG.E.U16 [R4.64], R11 ;  /* 0x0000000b04004986 */ /* 0x0003e2000c101504 */
[----:B------:R-:W-:Y:S02]  /*1ce60*/  ISETP.LT.AND P4, PT, R7, c[0x0][0x178], !P6 ;  /* 0x00005e0007007a0c */ /* 0x000fe40007781270 */
[----:B------:R-:W-:Y:S02]  /*1ce70*/  ISETP.LT.AND P6, PT, R27, c[0x0][0x178], !P6 ;  /* 0x00005e001b007a0c */ /* 0x000fe400077c1270 */
[----:B0-----:R-:W-:Y:S02]  /*1ce80*/  IADD3 R12, R6, c[0x0][0x198], RZ ;  /* 0x00006600060c7a10 */ /* 0x001fe40007ffe0ff */
[----:B------:R-:W-:Y:S02]  /*1ce90*/  PRMT R10, R28, 0x7632, R10 ;  /* 0x000076321c0a7816 */ /* 0x000fe4000000000a */
[C---:B------:R-:W-:Y:S01]  /*1cea0*/  IADD3 R6, R12.reuse, c[0x0][0x198], RZ ;  /* 0x000066000c067a10 */ /* 0x040fe20007ffe0ff */
[C---:B------:R-:W-:Y:S01]  /*1ceb0*/  IMAD.WIDE R8, R12.reuse, 0x2, R2 ;  /* 0x000000020c087825 */ /* 0x040fe200078e0202 */
[----:B------:R-:W-:Y:S01]  /*1cec0*/  IADD3 R14, R23, 0x38, RZ ;  /* 0x00000038170e7810 */ /* 0x000fe20007ffe0ff */
[----:B------:R-:W3:Y:S02]  /*1ced0*/  LDL.LU R28, [R1+0x1c] ;  /* 0x00001c00011c7983 */ /* 0x000ee40000300800 */
[----:B-1----:R-:W-:-:S02]  /*1cee0*/  IMAD.WIDE R4, R12, 0x2, R24 ;  /* 0x000000020c047825 */ /* 0x002fc400078e0218 */
[----:B------:R0:W-:Y:S01]  /*1cef0*/  @P0 STG.E.U16 [R8.64], R10 ;  /* 0x0000000a08000986 */ /* 0x0001e2000c101504 */
[----:B------:R-:W-:-:S03]  /*1cf00*/  ISETP.GE.AND P3, PT, R14, c[0x0][0x17c], PT ;  /* 0x00005f000e007a0c */ /* 0x000fc60003f66270 */
[----:B------:R1:W-:Y:S01]  /*1cf10*/  @P2 STG.E.U16 [R4.64], R0 ;  /* 0x0000000004002986 */ /* 0x0003e2000c101504 */
[----:B0-----:R-:W-:-:S04]  /*1cf20*/  IMAD.WIDE R8, R6, 0x2, R2 ;  /* 0x0000000206087825 */ /* 0x001fc800078e0202 */
[----:B-1----:R-:W-:Y:S01]  /*1cf30*/  IMAD.WIDE R4, R6, 0x2, R24 ;  /* 0x0000000206047825 */ /* 0x002fe200078e0218 */
[----:B------:R-:W-:Y:S02]  /*1cf40*/  PRMT R12, R19, 0x7632, R12 ;  /* 0x00007632130c7816 */ /* 0x000fe4000000000c */
[C---:B------:R-:W-:Y:S02]  /*1cf50*/  IADD3 R11, R23.reuse, 0x3a, RZ ;  /* 0x0000003a170b7810 */ /* 0x040fe40007ffe0ff */
[----:B------:R-:W-:Y:S02]  /*1cf60*/  IADD3 R10, R23, 0x3b, RZ ;  /* 0x0000003b170a7810 */ /* 0x000fe40007ffe0ff */
[----:B------:R-:W-:Y:S02]  /*1cf70*/  ISETP.GE.AND P0, PT, R11, c[0x0][0x17c], PT ;  /* 0x00005f000b007a0c */ /* 0x000fe40003f06270 */
[----:B------:R-:W-:Y:S01]  /*1cf80*/  ISETP.GE.AND P2, PT, R10, c[0x0][0x17c], PT ;  /* 0x00005f000a007a0c */ /* 0x000fe20003f46270 */
[----:B--2---:R0:W-:Y:S01]  /*1cf90*/  @P4 STG.E.U16 [R8.64], R29 ;  /* 0x0000001d08004986 */ /* 0x0041e2000c101504 */
[----:B------:R-:W-:-:S03]  /*1cfa0*/  ISETP.LT.AND P4, PT, R7, c[0x0][0x178], !P1 ;  /* 0x00005e0007007a0c */ /* 0x000fc60004f81270 */
[----:B------:R1:W-:Y:S01]  /*1cfb0*/  @P6 STG.E.U16 [R4.64], R19 ;  /* 0x0000001304006986 */ /* 0x0003e2000c101504 */
[----:B------:R-:W-:Y:S02]  /*1cfc0*/  ISETP.LT.AND P6, PT, R7, c[0x0][0x178], !P3 ;  /* 0x00005e0007007a0c */ /* 0x000fe40005fc1270 */
[----:B------:R-:W-:Y:S01]  /*1cfd0*/  PRMT R0, R29, 0x7632, R0 ;  /* 0x000076321d007816 */ /* 0x000fe20000000000 */
[----:B------:R-:W2:Y:S04]  /*1cfe0*/  LDL.LU R7, [R1+0x9b0] ;  /* 0x0009b00001077983 */ /* 0x000ea80000300800 */
[----:B0-----:R-:W2:Y:S04]  /*1cff0*/  LDL.LU R29, [R1+0x9c] ;  /* 0x00009c00011d7983 */ /* 0x001ea80000300800 */
[----:B-1----:R-:W2:Y:S01]  /*1d000*/  LDL R19, [R1+0x528] ;  /* 0x0005280001137983 */ /* 0x002ea20000100800 */
[----:B------:R-:W-:-:S02]  /*1d010*/  ISETP.LT.AND P1, PT, R27, c[0x0][0x178], !P1 ;  /* 0x00005e001b007a0c */ /* 0x000fc40004f21270 */
[----:B------:R-:W-:Y:S01]  /*1d020*/  IADD3 R8, R6, c[0x0][0x198], RZ ;  /* 0x0000660006087a10 */ /* 0x000fe20007ffe0ff */
[----:B------:R-:W2:Y:S03]  /*1d030*/  LDL.LU R20, [R1+0x8c] ;  /* 0x00008c0001147983 */ /* 0x000ea60000300800 */
[C---:B------:R-:W-:Y:S01]  /*1d040*/  IADD3 R6, R8.reuse, c[0x0][0x198], RZ ;  /* 0x0000660008067a10 */ /* 0x040fe20007ffe0ff */
[----:B------:R-:W-:-:S04]  /*1d050*/  IMAD.WIDE R4, R8, 0x2, R2 ;  /* 0x0000000208047825 */ /* 0x000fc800078e0202 */
[----:B------:R-:W-:Y:S01]  /*1d060*/  IMAD.WIDE R8, R8, 0x2, R24 ;  /* 0x0000000208087825 */ /* 0x000fe200078e0218 */
[----:B------:R-:W-:Y:S03]  /*1d070*/  @P4 STG.E.U16 [R4.64], R0 ;  /* 0x0000000004004986 */ /* 0x000fe6000c101504 */
[----:B------:R-:W-:Y:S01]  /*1d080*/  IMAD.WIDE R10, R6, 0x2, R2 ;  /* 0x00000002060a7825 */ /* 0x000fe200078e0202 */
[----:B------:R-:W-:Y:S04]  /*1d090*/  @P1 STG.E.U16 [R8.64], R12 ;  /* 0x0000000c08001986 */ /* 0x000fe8000c101504 */
[----:B----4-:R0:W-:Y:S02]  /*1d0a0*/  @P6 STG.E.U16 [R10.64], R22 ;  /* 0x000000160a006986 */ /* 0x0101e4000c101504 */
[----:B0-----:R-:W-:-:S02]  /*1d0b0*/  PRMT R10, R22, 0x7632, R10 ;  /* 0x00007632160a7816 */ /* 0x001fc4000000000a */
[----:B------:R-:W4:Y:S01]  /*1d0c0*/  LDL.LU R22, [R1+0xfc] ;  /* 0x0000fc0001167983 */ /* 0x000f220000300800 */
[----:B------:R-:W-:Y:S01]  /*1d0d0*/  ISETP.LT.AND P3, PT, R27, c[0x0][0x178], !P3 ;  /* 0x00005e001b007a0c */ /* 0x000fe20005f61270 */
[----:B------:R-:W-:Y:S01]  /*1d0e0*/  IMAD.WIDE R4, R6, 0x2, R24 ;  /* 0x0000000206047825 */ /* 0x000fe200078e0218 */
[----:B------:R-:W-:-:S04]  /*1d0f0*/  IADD3 R16, R23, 0x39, RZ ;  /* 0x0000003917107810 */ /* 0x000fc80007ffe0ff */
[----:B------:R-:W-:Y:S02]  /*1d100*/  ISETP.GE.AND P5, PT, R16, c[0x0][0x17c], PT ;  /* 0x00005f0010007a0c */ /* 0x000fe40003fa6270 */
[----:B------:R-:W-:Y:S02]  /*1d110*/  IADD3 R11, R6, c[0x0][0x198], RZ ;  /* 0x00006600060b7a10 */ /* 0x000fe40007ffe0ff */
[----:B---3--:R-:W-:-:S03]  /*1d120*/  PRMT R0, R28, 0x7632, R0 ;  /* 0x000076321c007816 */ /* 0x008fc60000000000 */
[----:B------:R0:W-:Y:S01]  /*1d130*/  @P3 STG.E.U16 [R4.64], R28 ;  /* 0x0000001c04003986 */ /* 0x0001e2000c101504 */
[----:B------:R-:W-:-:S03]  /*1d140*/  IMAD.WIDE R8, R11, 0x2, R2 ;  /* 0x000000020b087825 */ /* 0x000fc600078e0202 */
[----:B0-----:R-:W0:Y:S01]  /*1d150*/  S2R R28, SR_TID.X ;  /* 0x00000000001c7919 */ /* 0x001e220000002100 */
[C---:B------:R-:W-:Y:S01]  /*1d160*/  IADD3 R6, R11.reuse, c[0x0][0x198], RZ ;  /* 0x000066000b067a10 */ /* 0x040fe20007ffe0ff */
[----:B------:R-:W-:Y:S01]  /*1d170*/  IMAD.WIDE R4, R11, 0x2, R24 ;  /* 0x000000020b047825 */ /* 0x000fe200078e0218 */
[----:B------:R-:W-:-:S04]  /*1d180*/  IADD3 R13, R23, 0x3c, RZ ;  /* 0x0000003c170d7810 */ /* 0x000fc80007ffe0ff */
[----:B------:R-:W-:Y:S02]  /*1d190*/  ISETP.GE.AND P4, PT, R13, c[0x0][0x17c], PT ;  /* 0x00005f000d007a0c */ /* 0x000fe40003f86270 */
[----:B------:R-:W-:Y:S02]  /*1d1a0*/  IADD3 R12, R23, 0x3e, RZ ;  /* 0x0000003e170c7810 */ /* 0x000fe40007ffe0ff */
[C---:B0-----:R-:W-:Y:S01]  /*1d1b0*/  LOP3.LUT R16, R28.reuse, 0x3f, RZ, 0xc0, !PT ;  /* 0x0000003f1c107812 */ /* 0x041fe200078ec0ff */
[----:B------:R-:W-:-:S05]  /*1d1c0*/  IMAD.SHL.U32 R28, R28, 0x400, RZ ;  /* 0x000004001c1c7824 */ /* 0x000fca00078e00ff */
[----:B------:R-:W-:-:S05]  /*1d1d0*/  LOP3.LUT R28, R28, 0x1800, RZ, 0xc0, !PT ;  /* 0x000018001c1c7812 */ /* 0x000fca00078ec0ff */
[----:B------:R-:W-:Y:S01]  /*1d1e0*/  IMAD R28, R16, 0x10, R28 ;  /* 0x00000010101c7824 */ /* 0x000fe200078e021c */
[C---:B------:R-:W-:Y:S02]  /*1d1f0*/  IADD3 R14, R23.reuse, 0x3d, RZ ;  /* 0x0000003d170e7810 */ /* 0x040fe40007ffe0ff */
[----:B------:R-:W-:Y:S02]  /*1d200*/  IADD3 R13, R23, 0x41, RZ ;  /* 0x00000041170d7810 */ /* 0x000fe40007ffe0ff */
[----:B--2---:R-:W-:Y:S02]  /*1d210*/  ISETP.LT.AND P6, PT, R19, c[0x0][0x178], !P5 ;  /* 0x00005e0013007a0c */ /* 0x004fe40006fc1270 */
[----:B------:R-:W-:Y:S02]  /*1d220*/  ISETP.LT.AND P5, PT, R27, c[0x0][0x178], !P5 ;  /* 0x00005e001b007a0c */ /* 0x000fe40006fa1270 */
[----:B------:R-:W-:Y:S02]  /*1d230*/  ISETP.LT.AND P3, PT, R19, c[0x0][0x178], !P0 ;  /* 0x00005e0013007a0c */ /* 0x000fe40004761270 */
[----:B------:R-:W-:-:S07]  /*1d240*/  ISETP.LT.AND P0, PT, R27, c[0x0][0x178], !P0 ;  /* 0x00005e001b007a0c */ /* 0x000fce0004701270 */
[----:B------:R0:W-:Y:S04]  /*1d250*/  @P6 STG.E.U16 [R8.64], R10 ;  /* 0x0000000a08006986 */ /* 0x0001e8000c101504 */
[----:B------:R1:W-:Y:S01]  /*1d260*/  @P5 STG.E.U16 [R4.64], R0 ;  /* 0x0000000004005986 */ /* 0x0003e2000c101504 */
[----:B0-----:R-:W-:-:S04]  /*1d270*/  IMAD.WIDE R8, R6, 0x2, R2 ;  /* 0x0000000206087825 */ /* 0x001fc800078e0202 */
[C---:B-1----:R-:W-:Y:S01]  /*1d280*/  IMAD.WIDE R4, R6.reuse, 0x2, R24 ;  /* 0x0000000206047825 */ /* 0x042fe200078e0218 */
[----:B------:R-:W-:Y:S01]  /*1d290*/  @P3 STG.E.U16 [R8.64], R29 ;  /* 0x0000001d08003986 */ /* 0x000fe2000c101504 */
[----:B------:R-:W-:Y:S02]  /*1d2a0*/  IADD3 R10, R23, 0x3f, RZ ;  /* 0x0000003f170a7810 */ /* 0x000fe40007ffe0ff */
[----:B------:R-:W-:Y:S01]  /*1d2b0*/  ISETP.LT.AND P3, PT, R19, c[0x0][0x178], !P2 ;  /* 0x00005e0013007a0c */ /* 0x000fe20005761270 */
[----:B------:R0:W-:Y:S01]  /*1d2c0*/  @P0 STG.E.U16 [R4.64], R7 ;  /* 0x0000000704000986 */ /* 0x0001e2000c101504 */
[----:B------:R-:W-:Y:S02]  /*1d2d0*/  ISETP.LT.AND P2, PT, R27, c[0x0][0x178], !P2 ;  /* 0x00005e001b007a0c */ /* 0x000fe40005741270 */
[----:B------:R-:W-:Y:S02]  /*1d2e0*/  IADD3 R6, R6, c[0x0][0x198], RZ ;  /* 0x0000660006067a10 */ /* 0x000fe40007ffe0ff */
[----:B------:R-:W-:-:S02]  /*1d2f0*/  ISETP.LT.AND P0, PT, R19, c[0x0][0x178], !P4 ;  /* 0x00005e0013007a0c */ /* 0x000fc40006701270 */
[----:B------:R-:W-:Y:S02]  /*1d300*/  ISETP.GE.AND P5, PT, R10, c[0x0][0x17c], PT ;  /* 0x00005f000a007a0c */ /* 0x000fe40003fa6270 */
[C---:B------:R-:W-:Y:S02]  /*1d310*/  IADD3 R10, R6.reuse, c[0x0][0x198], RZ ;  /* 0x00006600060a7a10 */ /* 0x040fe40007ffe0ff */
[----:B------:R-:W-:Y:S01]  /*1d320*/  PRMT R0, R29, 0x7632, R0 ;  /* 0x000076321d007816 */ /* 0x000fe20000000000 */
[C---:B0-----:R-:W-:Y:S01]  /*1d330*/  IMAD.WIDE R4, R6.reuse, 0x2, R2 ;  /* 0x0000000206047825 */ /* 0x041fe200078e0202 */
[----:B------:R-:W-:Y:S01]  /*1d340*/  PRMT R11, R7, 0x7632, R11 ;  /* 0x00007632070b7816 */ /* 0x000fe2000000000b */
[----:B------:R-:W2:Y:S02]  /*1d350*/  LDL.LU R29, [R1+0x3c] ;  /* 0x00003c00011d7983 */ /* 0x000ea40000300800 */
[----:B------:R-:W-:-:S04]  /*1d360*/  IMAD.WIDE R6, R6, 0x2, R24 ;  /* 0x0000000206067825 */ /* 0x000fc800078e0218 */
[----:B------:R-:W-:Y:S01]  /*1d370*/  IMAD.WIDE R8, R10, 0x2, R2 ;  /* 0x000000020a087825 */ /* 0x000fe200078e0202 */
[----:B------:R-:W-:Y:S01]  /*1d380*/  @P3 STG.E.U16 [R4.64], R0 ;  /* 0x0000000004003986 */ /* 0x000fe2000c101504 */
[----:B------:R-:W-:-:S03]  /*1d390*/  ISETP.GE.AND P6, PT, R12, c[0x0][0x17c], PT ;  /* 0x00005f000c007a0c */ /* 0x000fc60003fc6270 */
[----:B------:R-:W-:Y:S01]  /*1d3a0*/  @P2 STG.E.U16 [R6.64], R11 ;  /* 0x0000000b06002986 */ /* 0x000fe2000c101504 */
[----:B------:R-:W-:-:S03]  /*1d3b0*/  IADD3 R12, R23, 0x40, RZ ;  /* 0x00000040170c7810 */ /* 0x000fc60007ffe0ff */
[----:B----4-:R-:W-:Y:S04]  /*1d3c0*/  STL.64 [R1+0x9a8], R22 ;  /* 0x0009a81601007387 */ /* 0x010fe80000100a00 */
[----:B------:R0:W-:Y:S04]  /*1d3d0*/  @P0 STG.E.U16 [R8.64], R20 ;  /* 0x0000001408000986 */ /* 0x0001e8000c101504 */
[----:B------:R-:W-:Y:S01]  /*1d3e0*/  STL [R1+0x9a0], R21 ;  /* 0x0009a01501007387 */ /* 0x000fe20000100800 */
[----:B0-----:R-:W-:-:S03]  /*1d3f0*/  PRMT R9, R20, 0x7632, R9 ;  /* 0x0000763214097816 */ /* 0x001fc60000000009 */
[----:B------:R-:W0:Y:S04]  /*1d400*/  LDS.128 R20, [R28] ;  /* 0x000000001c147984 */ /* 0x000e280000000c00 */
[----:B0-----:R-:W-:Y:S04]  /*1d410*/  STL [R1+0x24], R21 ;  /* 0x0000241501007387 */ /* 0x001fe80000100800 */
[----:B------:R0:W-:Y:S04]  /*1d420*/  STL.64 [R1+0x28], R22 ;  /* 0x0000281601007387 */ /* 0x0001e80000100a00 */
[----:B0-----:R-:W3:Y:S01]  /*1d430*/  LDL.LU.64 R22, [R1+0x9a8] ;  /* 0x0009a80001167983 */ /* 0x001ee20000300a00 */
[----:B------:R-:W-:-:S02]  /*1d440*/  ISETP.LT.AND P4, PT, R27, c[0x0][0x178], !P4 ;  /* 0x00005e001b007a0c */ /* 0x000fc40006781270 */
[----:B------:R-:W-:Y:S01]  /*1d450*/  ISETP.GE.AND P1, PT, R14, c[0x0][0x17c], PT ;  /* 0x00005f000e007a0c */ /* 0x000fe20003f26270 */
[C---:B------:R-:W-:Y:S01]  /*1d460*/  IMAD.WIDE R4, R10.reuse, 0x2, R24 ;  /* 0x000000020a047825 */ /* 0x040fe200078e0218 */
[----:B------:R-:W-:Y:S01]  /*1d470*/  IADD3 R6, R10, c[0x0][0x198], RZ ;  /* 0x000066000a067a10 */ /* 0x000fe20007ffe0ff */
[----:B------:R-:W0:Y:S01]  /*1d480*/  S2R R16, SR_TID.X ;  /* 0x0000000000107919 */ /* 0x000e220000002100 */
[----:B------:R-:W-:Y:S02]  /*1d490*/  ISETP.LT.AND P0, PT, R19, c[0x0][0x178], !P1 ;  /* 0x00005e0013007a0c */ /* 0x000fe40004f01270 */
[----:B------:R-:W-:Y:S01]  /*1d4a0*/  ISETP.LT.AND P1, PT, R27, c[0x0][0x178], !P1 ;  /* 0x00005e001b007a0c */ /* 0x000fe20004f21270 */
[----:B------:R-:W4:Y:S04]  /*1d4b0*/  LDL.LU R21, [R1+0x9a0] ;  /* 0x0009a00001157983 */ /* 0x000f280000300800 */
[----:B------:R1:W-:Y:S01]  /*1d4c0*/  @P4 STG.E.U16 [R4.64], R15 ;  /* 0x0000000f04004986 */ /* 0x0003e2000c101504 */
[----:B------:R-:W-:-:S02]  /*1d4d0*/  ISETP.LT.AND P4, PT, R19, c[0x0][0x178], !P6 ;  /* 0x00005e0013007a0c */ /* 0x000fc40007781270 */
[C---:B------:R-:W-:Y:S02]  /*1d4e0*/  IADD3 R0, R6.reuse, c[0x0][0x198], RZ ;  /* 0x0000660006007a10 */ /* 0x040fe40007ffe0ff */
[----:B------:R-:W-:Y:S01]  /*1d4f0*/  PRMT R8, R15, 0x7632, R8 ;  /* 0x000076320f087816 */ /* 0x000fe20000000008 */
[----:B-1----:R-:W-:-:S04]  /*1d500*/  IMAD.WIDE R4, R6, 0x2, R2 ;  /* 0x0000000206047825 */ /* 0x002fc800078e0202 */
[----:B------:R-:W-:Y:S01]  /*1d510*/  IMAD.WIDE R6, R6, 0x2, R24 ;  /* 0x0000000206067825 */ /* 0x000fe200078e0218 */
[----:B------:R1:W-:Y:S04]  /*1d520*/  @P0 STG.E.U16 [R4.64], R9 ;  /* 0x0000000904000986 */ /* 0x0003e8000c101504 */
[----:B------:R0:W-:Y:S01]  /*1d530*/  @P1 STG.E.U16 [R6.64], R8 ;  /* 0x0000000806001986 */ /* 0x0001e2000c101504 */
[----:B-1----:R-:W-:Y:S01]  /*1d540*/  IMAD.WIDE R4, R0, 0x2, R2 ;  /* 0x0000000200047825 */ /* 0x002fe200078e0202 */
[----:B------:R-:W-:Y:S02]  /*1d550*/  ISETP.GE.AND P3, PT, R12, c[0x0][0x17c], PT ;  /* 0x00005f000c007a0c */ /* 0x000fe40003f66270 */
[----:B------:R-:W-:Y:S01]  /*1d560*/  ISETP.GE.AND P2, PT, R13, c[0x0][0x17c], PT ;  /* 0x00005f000d007a0c */ /* 0x000fe20003f46270 */
[----:B------:R-:W-:Y:S01]  /*1d570*/  IMAD.MOV.U32 R13, RZ, RZ, R20 ;  /* 0x000000ffff0d7224 */ /* 0x000fe200078e0014 */
[----:B------:R-:W-:Y:S04]  /*1d580*/  STL [R1+0x99c], R14 ;  /* 0x00099c0e01007387 */ /* 0x000fe80000100800 */
[----:B------:R-:W-:Y:S04]  /*1d590*/  STL [R1+0x998], R13 ;  /* 0x0009980d01007387 */ /* 0x000fe80000100800 */
[----:B------:R-:W2:Y:S01]  /*1d5a0*/  LDL.LU R28, [R1+0xb0] ;  /* 0x0000b000011c7983 */ /* 0x000ea20000300800 */
[----:B------:R-:W-:Y:S01]  /*1d5b0*/  ISETP.LT.AND P6, PT, R27, c[0x0][0x178], !P6 ;  /* 0x00005e001b007a0c */ /* 0x000fe200077c1270 */
[----:B0-----:R-:W-:Y:S01]  /*1d5c0*/  IMAD.WIDE R6, R0, 0x2, R24 ;  /* 0x0000000200067825 */ /* 0x001fe200078e0218 */
[----:B---3--:R-:W-:Y:S01]  /*1d5d0*/  IADD3 R10, R23, 0x42, RZ ;  /* 0x00000042170a7810 */ /* 0x008fe20007ffe0ff */
[----:B------:R0:W-:Y:S03]  /*1d5e0*/  @P4 STG.E.U16 [R4.64], R22 ;  /* 0x0000001604004986 */ /* 0x0001e6000c101504 */
[----:B------:R-:W-:-:S02]  /*1d5f0*/  ISETP.GE.AND P0, PT, R10, c[0x0][0x17c], PT ;  /* 0x00005f000a007a0c */ /* 0x000fc40003f06270 */
[----:B------:R-:W-:Y:S02]  /*1d600*/  PRMT R10, R22, 0x7632, R10 ;  /* 0x00007632160a7816 */ /* 0x000fe4000000000a */
[----:B0-----:R-:W0:Y:S02]  /*1d610*/  S2R R22, SR_TID.X ;  /* 0x0000000000167919 */ /* 0x001e240000002100 */
[----:B0-----:R-:W-:Y:S01]  /*1d620*/  LOP3.LUT R12, R22, 0x3f, RZ, 0xc0, !PT ;  /* 0x0000003f160c7812 */ /* 0x001fe200078ec0ff */
[----:B------:R-:W-:-:S05]  /*1d630*/  IMAD.SHL.U32 R22, R16, 0x400, RZ ;  /* 0x0000040010167824 */ /* 0x000fca00078e00ff */
[----:B------:R-:W-:-:S05]  /*1d640*/  LOP3.LUT R22, R22, 0x1800, RZ, 0xc0, !PT ;  /* 0x0000180016167812 */ /* 0x000fca00078ec0ff */
[----:B------:R-:W-:-:S05]  /*1d650*/  IMAD R22, R12, 0x10, R22 ;  /* 0x000000100c167824 */ /* 0x000fca00078e0216 */
[----:B------:R-:W-:-:S05]  /*1d660*/  LOP3.LUT R22, R22, 0x20, RZ, 0x3c, !PT ;  /* 0x0000002016167812 */ /* 0x000fca00078e3cff */
[----:B------:R-:W0:Y:S04]  /*1d670*/  LDS.128 R12, [R22] ;  /* 0x00000000160c7984 */ /* 0x000e280000000c00 */
[----:B0-----:R-:W-:Y:S04]  /*1d680*/  STL [R1+0x34], R13 ;  /* 0x0000340d01007387 */ /* 0x001fe80000100800 */
[----:B------:R0:W-:Y:S04]  /*1d690*/  STL.64 [R1+0x38], R14 ;  /* 0x0000380e01007387 */ /* 0x0001e80000100a00 */
[----:B0-----:R-:W3:Y:S01]  /*1d6a0*/  LDL.LU R14, [R1+0x99c] ;  /* 0x00099c00010e7983 */ /* 0x001ee20000300800 */
[----:B--2---:R-:W-:-:S03]  /*1d6b0*/  PRMT R11, R29, 0x7632, R11 ;  /* 0x000076321d0b7816 */ /* 0x004fc6000000000b */
[----:B------:R0:W-:Y:S01]  /*1d6c0*/  @P6 STG.E.U16 [R6.64], R29 ;  /* 0x0000001d06006986 */ /* 0x0001e2000c101504 */
[----:B------:R-:W-:-:S03]  /*1d6d0*/  ISETP.LT.AND P4, PT, R19, c[0x0][0x178], !P5 ;  /* 0x00005e0013007a0c */ /* 0x000fc60006f81270 */
[----:B------:R-:W2:Y:S04]  /*1d6e0*/  LDL.LU R13, [R1+0x998] ;  /* 0x00099800010d7983 */ /* 0x000ea80000300800 */
[----:B0-----:R-:W0:Y:S01]  /*1d6f0*/  S2R R29, SR_TID.X ;  /* 0x00000000001d7919 */ /* 0x001e220000002100 */
[----:B------:R-:W-:Y:S02]  /*1d700*/  IADD3 R6, R0, c[0x0][0x198], RZ ;  /* 0x0000660000067a10 */ /* 0x000fe40007ffe0ff */
[----:B------:R-:W-:Y:S01]  /*1d710*/  ISETP.LT.AND P5, PT, R27, c[0x0][0x178], !P5 ;  /* 0x00005e001b007a0c */ /* 0x000fe20006fa1270 */
[----:B------:R-:W4:Y:S02]  /*1d720*/  LDL.LU R20, [R1+0xd0] ;  /* 0x0000d00001147983 */ /* 0x000f240000300800 */
[C---:B------:R-:W-:Y:S01]  /*1d730*/  IMAD.WIDE R4, R6.reuse, 0x2, R2 ;  /* 0x0000000206047825 */ /* 0x040fe200078e0202 */
[----:B------:R-:W-:-:S03]  /*1d740*/  IADD3 R0, R6, c[0x0][0x198], RZ ;  /* 0x0000660006007a10 */ /* 0x000fc60007ffe0ff */
[----:B------:R-:W-:Y:S01]  /*1d750*/  IMAD.WIDE R6, R6, 0x2, R24 ;  /* 0x0000000206067825 */ /* 0x000fe200078e0218 */
[----:B0-----:R-:W-:-:S03]  /*1d760*/  LOP3.LUT R15, R29, 0x3f, RZ, 0xc0, !PT ;  /* 0x0000003f1d0f7812 */ /* 0x001fc600078ec0ff */
[----:B------:R-:W-:-:S05]  /*1d770*/  IMAD.SHL.U32 R29, R16, 0x400, RZ ;  /* 0x00000400101d7824 */ /* 0x000fca00078e00ff */
[----:B------:R-:W-:Y:S01]  /*1d780*/  LOP3.LUT R29, R29, 0x1800, RZ, 0xc0, !PT ;  /* 0x000018001d1d7812 */ /* 0x000fe200078ec0ff */
[----:B------:R0:W-:Y:S04]  /*1d790*/  @P4 STG.E.U16 [R4.64], R10 ;  /* 0x0000000a04004986 */ /* 0x0001e8000c101504 */
[----:B------:R-:W-:Y:S01]  /*1d7a0*/  IMAD R29, R15, 0x10, R29 ;  /* 0x000000100f1d7824 */ /* 0x000fe200078e021d */
[----:B------:R-:W-:Y:S04]  /*1d7b0*/  @P5 STG.E.U16 [R6.64], R11 ;  /* 0x0000000b06005986 */ /* 0x000fe8000c101504 */
[----:B------:R-:W-:-:S02]  /*1d7c0*/  LOP3.LUT R29, R29, 0x40, RZ, 0x3c, !PT ;  /* 0x000000401d1d7812 */ /* 0x000fc400078e3cff */
[----:B0-----:R-:W-:-:S04]  /*1d7d0*/  IADD3 R4, R23, 0x45, RZ ;  /* 0x0000004517047810 */ /* 0x001fc80007ffe0ff */
[----:B------:R-:W-:Y:S02]  /*1d7e0*/  ISETP.GE.AND P5, PT, R4, c[0x0][0x17c], PT ;  /* 0x00005f0004007a0c */ /* 0x000fe40003fa6270 */
[----:B------:R-:W0:Y:S04]  /*1d7f0*/  LDS.128 R4, [R29] ;  /* 0x000000001d047984 */ /* 0x000e280000000c00 */
[----:B0-----:R-:W-:Y:S04]  /*1d800*/  STL [R1+0x97c], R6 ;  /* 0x00097c0601007387 */ /* 0x001fe80000100800 */
[----:B------:R0:W-:Y:S04]  /*1d810*/  STL [R1+0x978], R7 ;  /* 0x0009780701007387 */ /* 0x0001e80000100800 */
[----:B0-----:R-:W4:Y:S01]  /*1d820*/  LDL R7, [R1+0x528] ;  /* 0x0005280001077983 */ /* 0x001f220000100800 */
[----:B------:R-:W-:-:S02]  /*1d830*/  ISETP.LT.AND P6, PT, R19, c[0x0][0x178], !P3 ;  /* 0x00005e0013007a0c */ /* 0x000fc40005fc1270 */
[----:B------:R-:W-:-:S04]  /*1d840*/  IADD3 R9, R23, 0x43, RZ ;  /* 0x0000004317097810 */ /* 0x000fc80007ffe0ff */
[----:B------:R-:W-:Y:S01]  /*1d850*/  ISETP.GE.AND P1, PT, R9, c[0x0][0x17c], PT ;  /* 0x00005f0009007a0c */ /* 0x000fe20003f26270 */
[----:B------:R-:W-:-:S06]  /*1d860*/  IMAD.WIDE R8, R0, 0x2, R2 ;  /* 0x0000000200087825 */ /* 0x000fcc00078e0202 */
[----:B------:R0:W-:Y:S01]  /*1d870*/  @P6 STG.E.U16 [R8.64], R28 ;  /* 0x0000001c08006986 */ /* 0x0001e2000c101504 */
[----:B---3--:R-:W-:-:S03]  /*1d880*/  PRMT R14, R28, 0x7632, R14 ;  /* 0x000076321c0e7816 */ /* 0x008fc6000000000e */
[----:B0-----:R-:W3:Y:S01]  /*1d890*/  LDL.LU R28, [R1+0x100] ;  /* 0x00010000011c7983 */ /* 0x001ee20000300800 */
[----:B------:R-:W-:Y:S01]  /*1d8a0*/  ISETP.LT.AND P3, PT, R27, c[0x0][0x178], !P3 ;  /* 0x00005e001b007a0c */ /* 0x000fe20005f61270 */
[----:B------:R-:W-:Y:S01]  /*1d8b0*/  IMAD.WIDE R10, R0, 0x2, R24 ;  /* 0x00000002000a7825 */ /* 0x000fe200078e0218 */
[----:B------:R-:W-:-:S03]  /*1d8c0*/  ISETP.LT.AND P6, PT, R19, c[0x0][0x178], !P2 ;  /* 0x00005e0013007a0c */ /* 0x000fc600057c1270 */
[----:B------:R-:W-:Y:S01]  /*1d8d0*/  IMAD.SHL.U32 R19, R16, 0x400, RZ ;  /* 0x0000040010137824 */ /* 0x000fe200078e00ff */
[----:B------:R-:W-:Y:S02]  /*1d8e0*/  IADD3 R8, R0, c[0x0][0x198], RZ ;  /* 0x0000660000087a10 */ /* 0x000fe40007ffe0ff */
[----:B------:R-:W-:Y:S02]  /*1d8f0*/  ISETP.LT.AND P2, PT, R27, c[0x0][0x178], !P2 ;  /* 0x00005e001b007a0c */ /* 0x000fe40005741270 */
[----:B------:R-:W-:Y:S02]  /*1d900*/  LOP3.LUT R15, R16, 0x3f, RZ, 0xc0, !PT ;  /* 0x0000003f100f7812 */ /* 0x000fe400078ec0ff */
[----:B------:R-:W-:Y:S01]  /*1d910*/  LOP3.LUT R19, R19, 0x1800, RZ, 0xc0, !PT ;  /* 0x0000180013137812 */ /* 0x000fe200078ec0ff */
[----:B--2---:R0:W-:Y:S01]  /*1d920*/  @P3 STG.E.U16 [R10.64], R13 ;  /* 0x0000000d0a003986 */ /* 0x0041e2000c101504 */
[----:B------:R-:W-:Y:S01]  /*1d930*/  IMAD.MOV.U32 R17, RZ, RZ, R12 ;  /* 0x000000ffff117224 */ /* 0x000fe200078e000c */
[----:B------:R-:W-:-:S02]  /*1d940*/  IADD3 R12, R23, 0x44, RZ ;  /* 0x00000044170c7810 */ /* 0x000fc40007ffe0ff */
[----:B------:R-:W-:Y:S01]  /*1d950*/  IADD3 R0, R8, c[0x0][0x198], RZ ;  /* 0x0000660008007a10 */ /* 0x000fe20007ffe0ff */
[----:B------:R-:W-:Y:S01]  /*1d960*/  IMAD R19, R15, 0x10, R19 ;  /* 0x000000100f137824 */ /* 0x000fe200078e0213 */
[----:B------:R-:W-:Y:S01]  /*1d970*/  ISETP.GE.AND P4, PT, R12, c[0x0][0x17c], PT ;  /* 0x00005f000c007a0c */ /* 0x000fe20003f86270 */
[----:B0-----:R-:W-:Y:S01]  /*1d980*/  IMAD.WIDE R10, R8, 0x2, R2 ;  /* 0x00000002080a7825 */ /* 0x001fe200078e0202 */
[----:B------:R-:W-:-:S03]  /*1d990*/  PRMT R12, R13, 0x7632, R12 ;  /* 0x000076320d0c7816 */ /* 0x000fc6000000000c */
[----:B------:R-:W-:Y:S01]  /*1d9a0*/  IMAD.WIDE R8, R8, 0x2, R24 ;  /* 0x0000000208087825 */ /* 0x000fe200078e0218 */
[----:B------:R0:W-:Y:S01]  /*1d9b0*/  @P6 STG.E.U16 [R10.64], R14 ;  /* 0x0000000e0a006986 */ /* 0x0001e2000c101504 */
[----:B------:R-:W-:-:S03]  /*1d9c0*/  LOP3.LUT R19, R19, 0x60, RZ, 0x3c, !PT ;  /* 0x0000006013137812 */ /* 0x000fc600078e3cff */
[----:B------:R1:W-:Y:S01]  /*1d9d0*/  @P2 STG.E.U16 [R8.64], R12 ;  /* 0x0000000c08002986 */ /* 0x0003e2000c101504 */
[----:B0-----:R-:W-:Y:S01]  /*1d9e0*/  IMAD.WIDE R10, R0, 0x2, R2 ;  /* 0x00000002000a7825 */ /* 0x001fe200078e0202 */
[----:B------:R-:W-:Y:S02]  /*1d9f0*/  ISETP.LT.AND P6, PT, R27, c[0x0][0x178], !P0 ;  /* 0x00005e001b007a0c */ /* 0x000fe400047c1270 */
[----:B------:R-:W-:Y:S02]  /*1da00*/  IADD3 R13, R23, 0x46, RZ ;  /* 0x00000046170d7810 */ /* 0x000fe40007ffe0ff */
[----:B----4-:R-:W-:-:S13]  /*1da10*/  ISETP.LT.AND P3, PT, R7, c[0x0][0x178], !P0 ;  /* 0x00005e0007007a0c */ /* 0x010fda0004761270 */
[----:B------:R-:W-:Y:S04]  /*1da20*/  @P3 STG.E.U16 [R10.64], R20 ;  /* 0x000000140a003986 */ /* 0x000fe8000c101504 */
[----:B------:R-:W0:Y:S01]  /*1da30*/  LDS.128 R8, [R19] ;  /* 0x0000000013087984 */ /* 0x000e220000000c00 */
[----:B------:R-:W-:Y:S02]  /*1da40*/  ISETP.LT.AND P2, PT, R7, c[0x0][0x178], !P1 ;  /* 0x00005e0007007a0c */ /* 0x000fe40004f41270 */
[----:B------:R-:W-:Y:S02]  /*1da50*/  IADD3 R14, R23, 0x47, RZ ;  /* 0x00000047170e7810 */ /* 0x000fe40007ffe0ff */
[C---:B------:R-:W-:Y:S02]  /*1da60*/  IADD3 R16, R0.reuse, c[0x0][0x198], RZ ;  /* 0x0000660000107a10 */ /* 0x040fe40007ffe0ff */
[----:B------:R-:W-:Y:S01]  /*1da70*/  ISETP.GE.AND P0, PT, R13, c[0x0][0x17c], PT ;  /* 0x00005f000d007a0c */ /* 0x000fe20003f06270 */
[----:B-1----:R-:W-:Y:S01]  /*1da80*/  IMAD.WIDE R12, R0, 0x2, R24 ;  /* 0x00000002000c7825 */ /* 0x002fe200078e0218 */
[----:B------:R-:W-:-:S02]  /*1da90*/  ISETP.GE.AND P3, PT, R14, c[0x0][0x17c], PT ;  /* 0x00005f000e007a0c */ /* 0x000fc40003f66270 */
[----:B------:R-:W-:Y:S01]  /*1daa0*/  PRMT R0, R20, 0x7632, R0 ;  /* 0x0000763214007816 */ /* 0x000fe20000000000 */
[----:B------:R-:W-:Y:S01]  /*1dab0*/  IMAD.WIDE R14, R16, 0x2, R2 ;  /* 0x00000002100e7825 */ /* 0x000fe200078e0202 */
[----:B------:R-:W-:Y:S01]  /*1dac0*/  ISETP.LT.AND P1, PT, R27, c[0x0][0x178], !P1 ;  /* 0x00005e001b007a0c */ /* 0x000fe20004f21270 */
[----:B------:R-:W-:Y:S04]  /*1dad0*/  @P6 STG.E.U16 [R12.64], R17 ;  /* 0x000000110c006986 */ /* 0x000fe8000c101504 */
[----:B0-----:R0:W-:Y:S01]  /*1dae0*/  STL.64 [R1+0x980], R10 ;  /* 0x0009800a01007387 */ /* 0x0011e20000100a00 */
[----:B------:R-:W-:-:S03]  /*1daf0*/  ISETP.LT.AND P6, PT, R7, c[0x0][0x178], !P4 ;  /* 0x00005e0007007a0c */ /* 0x000fc600067c1270 */
[----:B0-----:R-:W0:Y:S01]  /*1db00*/  S2R R11, SR_TID.X ;  /* 0x00000000000b7919 */ /* 0x001e220000002100 */
[----:B------:R-:W-:-:S03]  /*1db10*/  ISETP.LT.AND P4, PT, R27, c[0x0][0x178], !P4 ;  /* 0x00005e001b007a0c */ /* 0x000fc60006781270 */
[----:B------:R1:W-:Y:S01]  /*1db20*/  @P2 STG.E.U16 [R14.64], R0 ;  /* 0x000000000e002986 */ /* 0x0003e2000c101504 */
[----:B------:R-:W-:Y:S01]  /*1db30*/  PRMT R18, R17, 0x7632, R18 ;  /* 0x0000763211127816 */ /* 0x000fe20000000012 */
[C---:B------:R-:W-:Y:S01]  /*1db40*/  IMAD.WIDE R12, R16.reuse, 0x2, R24 ;  /* 0x00000002100c7825 */ /* 0x040fe200078e0218 */
[----:B------:R-:W-:Y:S01]  /*1db50*/  IADD3 R19, R23, 0x48, RZ ;  /* 0x0000004817137810 */ /* 0x000fe20007ffe0ff */
[----:B------:R-:W2:Y:S01]  /*1db60*/  LDL.LU R6, [R1+0x110] ;  /* 0x0001100001067983 */ /* 0x000ea20000300800 */
[----:B-1----:R-:W-:Y:S02]  /*1db70*/  IADD3 R0, R16, c[0x0][0x198], RZ ;  /* 0x0000660010007a10 */ /* 0x002fe40007ffe0ff */
[C---:B0-----:R-:W-:Y:S01]  /*1db80*/  LOP3.LUT R10, R11.reuse, 0x3f, RZ, 0xc0, !PT ;  /* 0x0000003f0b0a7812 */ /* 0x041fe200078ec0ff */
[----:B------:R-:W-:Y:S02]  /*1db90*/  IMAD.SHL.U32 R11, R11, 0x400, RZ ;  /* 0x000004000b0b7824 */ /* 0x000fe400078e00ff */
[----:B------:R-:W-:-:S03]  /*1dba0*/  IMAD.WIDE R14, R0, 0x2, R2 ;  /* 0x00000002000e7825 */ /* 0x000fc600078e0202 */
[----:B------:R-:W-:Y:S01]  /*1dbb0*/  LOP3.LUT R11, R11, 0x1800, RZ, 0xc0, !PT ;  /* 0x000018000b0b7812 */ /* 0x000fe200078ec0ff */
[----:B------:R-:W-:Y:S01]  /*1dbc0*/  IMAD.WIDE R16, R0, 0x2, R24 ;  /* 0x0000000200107825 */ /* 0x000fe200078e0218 */
[----:B------:R-:W-:Y:S03]  /*1dbd0*/  @P1 STG.E.U16 [R12.64], R18 ;  /* 0x000000120c001986 */ /* 0x000fe6000c101504 */
[----:B------:R-:W-:Y:S01]  /*1dbe0*/  IMAD R11, R10, 0x10, R11 ;  /* 0x000000100a0b7824 */ /* 0x000fe200078e020b */
[----:B------:R-:W-:Y:S01]  /*1dbf0*/  ISETP.GE.AND P2, PT, R19, c[0x0][0x17c], PT ;  /* 0x00005f0013007a0c */ /* 0x000fe20003f46270 */
[----:B---3--:R-:W-:Y:S04]  /*1dc00*/  @P6 STG.E.U16 [R14.64], R28 ;  /* 0x0000001c0e006986 */ /* 0x008fe8000c101504 */
[----:B------:R-:W-:Y:S04]  /*1dc10*/  @P4 STG.E.U16 [R16.64], R4 ;  /* 0x0000000410004986 */ /* 0x000fe8000c101504 */
[----:B------:R-:W0:Y:S01]  /*1dc20*/  LDS.128 R16, [R11+0x400] ;  /* 0x000400000b107984 */ /* 0x000e220000000c00 */
[----:B------:R-:W-:-:S03]  /*1dc30*/  PRMT R21, R28, 0x7632, R21 ;  /* 0x000076321c157816 */ /* 0x000fc60000000015 */
[----:B0-----:R0:W-:Y:S04]  /*1dc40*/  STL [R1+0x14], R17 ;  /* 0x0000141101007387 */ /* 0x0011e80000100800 */
[----:B------:R1:W-:Y:S04]  /*1dc50*/  STL.64 [R1+0x18], R18 ;  /* 0x0000181201007387 */ /* 0x0003e80000100a00 */
[----:B------:R-:W3:Y:S01]  /*1dc60*/  LDL.LU R28, [R1+0x140] ;  /* 0x00014000011c7983 */ /* 0x000ee20000300800 */
[----:B------:R-:W-:Y:S02]  /*1dc70*/  ISETP.LT.AND P4, PT, R7, c[0x0][0x178], !P5 ;  /* 0x00005e0007007a0c */ /* 0x000fe40006f81270 */
[----:B------:R-:W-:-:S02]  /*1dc80*/  ISETP.LT.AND P5, PT, R27, c[0x0][0x178], !P5 ;  /* 0x00005e001b007a0c */ /* 0x000fc40006fa1270 */
[----:B------:R-:W-:Y:S02]  /*1dc90*/  IADD3 R14, R0, c[0x0][0x198], RZ ;  /* 0x00006600000e7a10 */ /* 0x000fe40007ffe0ff */
[----:B------:R-:W-:Y:S02]  /*1dca0*/  ISETP.LT.AND P6, PT, R7, c[0x0][0x178], !P0 ;  /* 0x00005e0007007a0c */ /* 0x000fe400047c1270 */
[----:B------:R-:W-:Y:S02]  /*1dcb0*/  ISETP.LT.AND P0, PT, R27, c[0x0][0x178], !P0 ;  /* 0x00005e001b007a0c */ /* 0x000fe40004701270 */
[C---:B------:R-:W-:Y:S01]  /*1dcc0*/  IADD3 R0, R14.reuse, c[0x0][0x198], RZ ;  /* 0x000066000e007a10 */ /* 0x040fe20007ffe0ff */
[----:B------:R-:W-:Y:S01]  /*1dcd0*/  IMAD.WIDE R12, R14, 0x2, R2 ;  /* 0x000000020e0c7825 */ /* 0x000fe200078e0202 */
[----:B------:R-:W-:-:S03]  /*1dce0*/  PRMT R4, R4, 0x7632, R4 ;  /* 0x0000763204047816 */ /* 0x000fc60000000004 */
[----:B------:R-:W-:Y:S02]  /*1dcf0*/  IMAD.MOV.U32 R10, RZ, RZ, R16 ;  /* 0x000000ffff0a7224 */ /* 0x000fe400078e0010 */
[----:B------:R-:W-:Y:S01]  /*1dd00*/  IMAD.WIDE R14, R14, 0x2, R24 ;  /* 0x000000020e0e7825 */ /* 0x000fe200078e0218 */
[----:B------:R4:W-:Y:S03]  /*1dd10*/  @P4 STG.E.U16 [R12.64], R21 ;  /* 0x000000150c004986 */ /* 0x0009e6000c101504 */
[C---:B0-----:R-:W-:Y:S01]  /*1dd20*/  IMAD.WIDE R16, R0.reuse, 0x2, R2 ;  /* 0x0000000200107825 */ /* 0x041fe200078e0202 */
[----:B------:R-:W-:Y:S03]  /*1dd30*/  @P5 STG.E.U16 [R14.64], R4 ;  /* 0x000000040e005986 */ /* 0x000fe6000c101504 */
[----:B-1----:R-:W-:Y:S01]  /*1dd40*/  IMAD.WIDE R18, R0, 0x2, R24 ;  /* 0x0000000200127825 */ /* 0x002fe200078e0218 */
[----:B------:R-:W-:Y:S01]  /*1dd50*/  ISETP.LT.AND P5, PT, R7, c[0x0][0x178], !P2 ;  /* 0x00005e0007007a0c */ /* 0x000fe200057a1270 */
[----:B------:R-:W0:Y:S01]  /*1dd60*/  LDS.128 R12, [R22+0x400] ;  /* 0x00040000160c7984 */ /* 0x000e220000000c00 */
[----:B------:R-:W-:-:S02]  /*1dd70*/  ISETP.LT.AND P2, PT, R27, c[0x0][0x178], !P2 ;  /* 0x00005e001b007a0c */ /* 0x000fc40005741270 */
[----:B----4-:R-:W-:Y:S01]  /*1dd80*/  PRMT R21, R8, 0x7632, R21 ;  /* 0x0000763208157816 */ /* 0x010fe20000000015 */
[----:B0-----:R-:W-:Y:S04]  /*1dd90*/  STL.64 [R1+0x988], R14 ;  /* 0x0009880e01007387 */ /* 0x001fe80000100a00 */
[----:B--2---:R0:W-:Y:S04]  /*1dda0*/  @P6 STG.E.U16 [R16.64], R6 ;  /* 0x0000000610006986 */ /* 0x0041e8000c101504 */
[----:B------:R1:W-:Y:S01]  /*1ddb0*/  @P0 STG.E.U16 [R18.64], R8 ;  /* 0x0000000812000986 */ /* 0x0003e2000c101504 */
[----:B------:R-:W-:-:S02]  /*1ddc0*/  ISETP.LT.AND P0, PT, R7, c[0x0][0x178], !P3 ;  /* 0x00005e0007007a0c */ /* 0x000fc40005f01270 */
[----:B------:R-:W-:Y:S02]  /*1ddd0*/  ISETP.LT.AND P3, PT, R27, c[0x0][0x178], !P3 ;  /* 0x00005e001b007a0c */ /* 0x000fe40005f61270 */
[----:B0-----:R-:W-:Y:S02]  /*1dde0*/  IADD3 R16, R0, c[0x0][0x198], RZ ;  /* 0x0000660000107a10 */ /* 0x001fe40007ffe0ff */
[----:B------:R-:W-:Y:S02]  /*1ddf0*/  PRMT R4, R6, 0x7632, R4 ;  /* 0x0000763206047816 */ /* 0x000fe40000000004 */
[C---:B------:R-:W-:Y:S01]  /*1de00*/  IADD3 R0, R16.reuse, c[0x0][0x198], RZ ;  /* 0x0000660010007a10 */ /* 0x040fe20007ffe0ff */
[C---:B-1----:R-:W-:Y:S01]  /*1de10*/  IMAD.WIDE R18, R16.reuse, 0x2, R2 ;  /* 0x0000000210127825 */ /* 0x042fe200078e0202 */
[----:B------:R-:W2:Y:S03]  /*1de20*/  LDL.LU R6, [R1+0x130] ;  /* 0x0001300001067983 */ /* 0x000ea60000300800 */
[----:B------:R-:W-:Y:S01]  /*1de30*/  IMAD.WIDE R16, R16, 0x2, R24 ;  /* 0x0000000210107825 */ /* 0x000fe200078e0218 */
[----:B------:R0:W-:Y:S04]  /*1de40*/  @P0 STG.E.U16 [R18.64], R4 ;  /* 0x0000000412000986 */ /* 0x0001e8000c101504 */
[----:B------:R1:W-:Y:S04]  /*1de50*/  @P3 STG.E.U16 [R16.64], R21 ;  /* 0x0000001510003986 */ /* 0x0003e8000c101504 */
[----:B------:R-:W4:Y:S01]  /*1de60*/  LDL.LU R11, [R1+0x120] ;  /* 0x00012000010b7983 */ /* 0x000f220000300800 */
[----:B0-----:R-:W-:-:S04]  /*1de70*/  IMAD.WIDE R18, R0, 0x2, R2 ;  /* 0x0000000200127825 */ /* 0x001fc800078e0202 */
[----:B-1----:R-:W-:Y:S01]  /*1de80*/  IMAD.WIDE R16, R0, 0x2, R24 ;  /* 0x0000000200107825 */ /* 0x002fe200078e0218 */
[----:B---3--:R-:W-:Y:S04]  /*1de90*/  @P5 STG.E.U16 [R18.64], R28 ;  /* 0x0000001c12005986 */ /* 0x008fe8000c101504 */
[----:B------:R-:W-:Y:S04]  /*1dea0*/  @P2 STG.E.U16 [R16.64], R10 ;  /* 0x0000000a10002986 */ /* 0x000fe8000c101504 */
[----:B------:R-:W0:Y:S04]  /*1deb0*/  LDS.128 R16, [R29+0x400] ;  /* 0x000400001d107984 */ /* 0x000e280000000c00 */
[----:B0-----:R0:W-:Y:S04]  /*1dec0*/  STL [R1+0x974], R19 ;  /* 0x0009741301007387 */ /* 0x0011e80000100800 */
[----:B0-----:R-:W3:Y:S04]  /*1ded0*/  LDL.LU R19, [R1+0x4f0] ;  /* 0x0004f00001137983 */ /* 0x001ee80000300800 */
[----:B------:R-:W0:Y:S01]  /*1dee0*/  S2R R29, SR_TID.X ;  /* 0x00000000001d7919 */ /* 0x000e220000002100 */
[----:B------:R-:W-:-:S02]  /*1def0*/  IADD3 R20, R23, 0x49, RZ ;  /* 0x0000004917147810 */ /* 0x000fc40007ffe0ff */
[----:B------:R-:W-:Y:S02]  /*1df00*/  PRMT R26, R10, 0x7632, R26 ;  /* 0x000076320a1a7816 */ /* 0x000fe4000000001a */
[----:B------:R-:W-:Y:S02]  /*1df10*/  ISETP.GE.AND P1, PT, R20, c[0x0][0x17c], PT ;  /* 0x00005f0014007a0c */ /* 0x000fe40003f26270 */
[----:B------:R-:W-:Y:S02]  /*1df20*/  IADD3 R20, R23, 0x4a, RZ ;  /* 0x0000004a17147810 */ /* 0x000fe40007ffe0ff */
[----:B------:R-:W-:Y:S02]  /*1df30*/  ISETP.LT.AND P3, PT, R7, c[0x0][0x178], !P1 ;  /* 0x00005e0007007a0c */ /* 0x000fe40004f61270 */
[----:B------:R-:W-:Y:S02]  /*1df40*/  ISETP.LT.AND P1, PT, R27, c[0x0][0x178], !P1 ;  /* 0x00005e001b007a0c */ /* 0x000fe40004f21270 */
[----:B------:R-:W-:-:S02]  /*1df50*/  ISETP.GE.AND P4, PT, R20, c[0x0][0x17c], PT ;  /* 0x00005f0014007a0c */ /* 0x000fc40003f86270 */
[----:B------:R-:W-:Y:S01]  /*1df60*/  IADD3 R8, R23, 0x4b, RZ ;  /* 0x0000004b17087810 */ /* 0x000fe20007ffe0ff */
[C---:B0-----:R-:W-:Y:S01]  /*1df70*/  IMAD.SHL.U32 R10, R29.reuse, 0x400, RZ ;  /* 0x000004001d0a7824 */ /* 0x041fe200078e00ff */
[----:B------:R-:W-:-:S04]  /*1df80*/  LOP3.LUT R14, R29, 0x3f, RZ, 0xc0, !PT ;  /* 0x0000003f1d0e7812 */ /* 0x000fc800078ec0ff */
[----:B------:R-:W-:Y:S02]  /*1df90*/  LOP3.LUT R10, R10, 0x1800, RZ, 0xc0, !PT ;  /* 0x000018000a0a7812 */ /* 0x000fe400078ec0ff */
[----:B------:R-:W-:Y:S02]  /*1dfa0*/  IADD3 R0, R0, c[0x0][0x198], RZ ;  /* 0x0000660000007a10 */ /* 0x000fe40007ffe0ff */
[C---:B------:R-:W-:Y:S01]  /*1dfb0*/  IADD3 R20, R23.reuse, 0x4c, RZ ;  /* 0x0000004c17147810 */ /* 0x040fe20007ffe0ff */
[----:B------:R-:W-:Y:S01]  /*1dfc0*/  IMAD R10, R14, 0x10, R10 ;  /* 0x000000100e0a7824 */ /* 0x000fe200078e020a */
[----:B------:R-:W-:Y:S02]  /*1dfd0*/  ISETP.GE.AND P6, PT, R8, c[0x0][0x17c], PT ;  /* 0x00005f0008007a0c */ /* 0x000fe40003fc6270 */
[----:B------:R-:W-:Y:S01]  /*1dfe0*/  IADD3 R4, R23, 0x4d, RZ ;  /* 0x0000004d17047810 */ /* 0x000fe20007ffe0ff */
[----:B------:R-:W-:Y:S01]  /*1dff0*/  IMAD.WIDE R22, R0, 0x2, R2 ;  /* 0x0000000200167825 */ /* 0x000fe200078e0202 */
[----:B------:R-:W-:-:S02]  /*1e000*/  ISETP.GE.AND P0, PT, R20, c[0x0][0x17c], PT ;  /* 0x00005f0014007a0c */ /* 0x000fc40003f06270 */
[----:B------:R-:W-:Y:S01]  /*1e010*/  PRMT R8, R28, 0x7632, R8 ;  /* 0x000076321c087816 */ /* 0x000fe20000000008 */
[----:B------:R-:W-:Y:S01]  /*1e020*/  IMAD.WIDE R20, R0, 0x2, R24 ;  /* 0x0000000200147825 */ /* 0x000fe200078e0218 */
[----:B------:R-:W-:-:S03]  /*1e030*/  LOP3.LUT R10, R10, 0x60, RZ, 0x3c, !PT ;  /* 0x000000600a0a7812 */ /* 0x000fc600078e3cff */
[----:B------:R-:W-:Y:S04]  /*1e040*/  @P3 STG.E.U16 [R22.64], R8 ;  /* 0x0000000816003986 */ /* 0x000fe8000c101504 */
[----:B------:R0:W-:Y:S04]  /*1e050*/  @P1 STG.E.U16 [R20.64], R26 ;  /* 0x0000001a14001986 */ /* 0x0001e8000c101504 */
[----:B------:R-:W1:Y:S01]  /*1e060*/  LDS.128 R20, [R10+0x400] ;  /* 0x000400000a147984 */ /* 0x000e620000000c00 */
[----:B------:R-:W-:Y:S02]  /*1e070*/  ISETP.LT.AND P2, PT, R7, c[0x0][0x178], !P4 ;  /* 0x00005e0007007a0c */ /* 0x000fe40006741270 */
[----:B------:R-:W-:-:S02]  /*1e080*/  ISETP.LT.AND P4, PT, R27, c[0x0][0x178], !P4 ;  /* 0x00005e001b007a0c */ /* 0x000fc40006781270 */
[----:B------:R-:W-:Y:S02]  /*1e090*/  IADD3 R0, R0, c[0x0][0x198], RZ ;  /* 0x0000660000007a10 */ /* 0x000fe40007ffe0ff */
[----:B------:R-:W-:Y:S02]  /*1e0a0*/  ISETP.GE.AND P5, PT, R4, c[0x0][0x17c], PT ;  /* 0x00005f0004007a0c */ /* 0x000fe40003fa6270 */
[----:B------:R-:W-:Y:S01]  /*1e0b0*/  ISETP.LT.AND P1, PT, R7, c[0x0][0x178], !P6 ;  /* 0x00005e0007007a0c */ /* 0x000fe20007721270 */
[----:B------:R-:W-:Y:S01]  /*1e0c0*/  IMAD.WIDE R28, R0, 0x2, R2 ;  /* 0x00000002001c7825 */ /* 0x000fe200078e0202 */
[----:B------:R-:W-:-:S03]  /*1e0d0*/  ISETP.LT.AND P6, PT, R27, c[0x0][0x178], !P6 ;  /* 0x00005e001b007a0c */ /* 0x000fc600077c1270 */
[C---:B0-----:R-:W-:Y:S01]  /*1e0e0*/  IMAD.WIDE R26, R0.reuse, 0x2, R24 ;  /* 0x00000002001a7825 */ /* 0x041fe200078e0218 */
[----:B------:R-:W-:Y:S01]  /*1e0f0*/  IADD3 R0, R0, c[0x0][0x198], RZ ;  /* 0x0000660000007a10 */ /* 0x000fe20007ffe0ff */
[----:B-1----:R0:W-:Y:S04]  /*1e100*/  STL [R1+0x970], R23 ;  /* 0x0009701701007387 */ /* 0x0021e80000100800 */
[----:B0-----:R-:W4:Y:S04]  /*1e110*/  LDL.LU R23, [R1+0x53c] ;  /* 0x00053c0001177983 */ /* 0x001f280000300800 */
[----:B--2---:R0:W-:Y:S01]  /*1e120*/  @P2 STG.E.U16 [R28.64], R6 ;  /* 0x000000061c002986 */ /* 0x0041e2000c101504 */
[----:B------:R-:W-:-:S03]  /*1e130*/  PRMT R8, R6, 0x7632, R8 ;  /* 0x0000763206087816 */ /* 0x000fc60000000008 */
[----:B------:R1:W-:Y:S01]  /*1e140*/  @P4 STG.E.U16 [R26.64], R12 ;  /* 0x0000000c1a004986 */ /* 0x0003e2000c101504 */
[----:B------:R-:W-:Y:S01]  /*1e150*/  ISETP.LT.AND P4, PT, R7, c[0x0][0x178], !P0 ;  /* 0x00005e0007007a0c */ /* 0x000fe20004781270 */
[C---:B0-----:R-:W-:Y:S02]  /*1e160*/  IMAD.WIDE R28, R0.reuse, 0x2, R24 ;  /* 0x00000002001c7825 */ /* 0x041fe400078e0218 */
[----:B------:R-:W2:Y:S02]  /*1e170*/  LDL.LU R6, [R1+0xc0] ;  /* 0x0000c00001067983 */ /* 0x000ea40000300800 */
[----:B-1----:R-:W-:Y:S01]  /*1e180*/  IMAD.WIDE R26, R0, 0x2, R2 ;  /* 0x00000002001a7825 */ /* 0x002fe200078e0202 */
[----:B------:R-:W-:Y:S01]  /*1e190*/  PRMT R12, R12, 0x7632, R12 ;  /* 0x000076320c0c7816 */ /* 0x000fe2000000000c */
[----:B------:R-:W2:Y:S04]  /*1e1a0*/  LDL.LU R10, [R1+0xb4] ;  /* 0x0000b400010a7983 */ /* 0x000ea80000300800 */
[----:B------:R0:W-:Y:S04]  /*1e1b0*/  @P1 STG.E.U16 [R26.64], R8 ;  /* 0x000000081a001986 */ /* 0x0001e8000c101504 */
[----:B------:R-:W-:Y:S01]  /*1e1c0*/  @P6 STG.E.U16 [R28.64], R12 ;  /* 0x0000000c1c006986 */ /* 0x000fe2000c101504 */
[----:B---3--:R-:W-:-:S04]  /*1e1d0*/  IADD3 R4, R19, 0x4e, RZ ;  /* 0x0000004e13047810 */ /* 0x008fc80007ffe0ff */
[----:B------:R-:W-:Y:S02]  /*1e1e0*/  ISETP.GE.AND P3, PT, R4, c[0x0][0x17c], PT ;  /* 0x00005f0004007a0c */ /* 0x000fe40003f66270 */
[----:B------:R-:W-:-:S04]  /*1e1f0*/  IADD3 R4, R19, 0x4f, RZ ;  /* 0x0000004f13047810 */ /* 0x000fc80007ffe0ff */
[----:B------:R-:W-:Y:S02]  /*1e200*/  ISETP.GE.AND P2, PT, R4, c[0x0][0x17c], PT ;  /* 0x00005f0004007a0c */ /* 0x000fe40003f46270 */
[----:B------:R-:W-:Y:S02]  /*1e210*/  IADD3 R4, R0, c[0x0][0x198], RZ ;  /* 0x0000660000047a10 */ /* 0x000fe40007ffe0ff */
[----:B------:R-:W-:-:S03]  /*1e220*/  IADD3 R0, R19, 0x50, RZ ;  /* 0x0000005013007810 */ /* 0x000fc60007ffe0ff */
[----:B0-----:R-:W-:Y:S01]  /*1e230*/  IMAD.WIDE R26, R4, 0x2, R2 ;  /* 0x00000002041a7825 */ /* 0x001fe200078e0202 */
[----:B------:R-:W-:Y:S02]  /*1e240*/  ISETP.GE.AND P1, PT, R0, c[0x0][0x17c], PT ;  /* 0x00005f0000007a0c */ /* 0x000fe40003f26270 */
[C---:B------:R-:W-:Y:S02]  /*1e250*/  IADD3 R0, R4.reuse, c[0x0][0x198], RZ ;  /* 0x0000660004007a10 */ /* 0x040fe40007ffe0ff */
[----:B----4-:R0:W-:Y:S02]  /*1e260*/  @P4 STG.E.U16 [R26.64], R11 ;  /* 0x0000000b1a004986 */ /* 0x0101e4000c101504 */
[----:B0-----:R-:W-:Y:S01]  /*1e270*/  IMAD.WIDE R26, R4, 0x2, R24 ;  /* 0x00000002041a7825 */ /* 0x001fe200078e0218 */
[----:B------:R-:W-:Y:S02]  /*1e280*/  PRMT R4, R11, 0x7632, R4 ;  /* 0x000076320b047816 */ /* 0x000fe40000000004 */
[----:B------:R-:W3:Y:S01]  /*1e290*/  LDL.LU R11, [R1+0x24] ;  /* 0x00002400010b7983 */ /* 0x000ee20000300800 */
[----:B------:R-:W-:Y:S01]  /*1e2a0*/  ISETP.LT.AND P6, PT, R7, c[0x0][0x178], !P5 ;  /* 0x00005e0007007a0c */ /* 0x000fe20006fc1270 */
[----:B------:R-:W-:Y:S01]  /*1e2b0*/  IMAD.WIDE R28, R0, 0x2, R2 ;  /* 0x00000002001c7825 */ /* 0x000fe200078e0202 */
[----:B------:R-:W-:-:S03]  /*1e2c0*/  PRMT R12, R16, 0x7632, R12 ;  /* 0x00007632100c7816 */ /* 0x000fc6000000000c */
[----:B------:R-:W-:Y:S01]  /*1e2d0*/  IMAD.WIDE R14, R0, 0x2, R24 ;  /* 0x00000002000e7825 */ /* 0x000fe200078e0218 */
[C---:B------:R-:W-:Y:S02]  /*1e2e0*/  ISETP.LT.AND P0, PT, R23.reuse, c[0x0][0x178], !P0 ;  /* 0x00005e0017007a0c */ /* 0x040fe40004701270 */
[----:B------:R-:W-:-:S11]  /*1e2f0*/  ISETP.LT.AND P5, PT, R23, c[0x0][0x178], !P5 ;  /* 0x00005e0017007a0c */ /* 0x000fd60006fa1270 */
[----:B------:R-:W-:Y:S01]  /*1e300*/  @P0 STG.E.U16 [R26.64], R16 ;  /* 0x000000101a000986 */ /* 0x000fe2000c101504 */
[----:B------:R-:W-:-:S03]  /*1e310*/  ISETP.LT.AND P0, PT, R7, c[0x0][0x178], !P3 ;  /* 0x00005e0007007a0c */ /* 0x000fc60005f01270 */
[----:B------:R0:W-:Y:S01]  /*1e320*/  @P6 STG.E.U16 [R28.64], R4 ;  /* 0x000000041c006986 */ /* 0x0001e2000c101504 */
[----:B------:R-:W-:Y:S02]  /*1e330*/  ISETP.LT.AND P3, PT, R23, c[0x0][0x178], !P3 ;  /* 0x00005e0017007a0c */ /* 0x000fe40005f61270 */
[----:B0-----:R-:W-:Y:S01]  /*1e340*/  IADD3 R4, R0, c[0x0][0x198], RZ ;  /* 0x0000660000047a10 */ /* 0x001fe20007ffe0ff */
[----:B------:R0:W-:Y:S04]  /*1e350*/  @P5 STG.E.U16 [R14.64], R12 ;  /* 0x0000000c0e005986 */ /* 0x0001e8000c101504 */
[----:B------:R-:W-:-:S05]  /*1e360*/  IMAD.WIDE R26, R4, 0x2, R2 ;  /* 0x00000002041a7825 */ /* 0x000fca00078e0202 */
[----:B--2---:R1:W-:Y:S01]  /*1e370*/  @P0 STG.E.U16 [R26.64], R6 ;  /* 0x000000061a000986 */ /* 0x0043e2000c101504 */
[----:B------:R-:W-:Y:S01]  /*1e380*/  ISETP.LT.AND P0, PT, R7, c[0x0][0x178], !P2 ;  /* 0x00005e0007007a0c */ /* 0x000fe20005701270 */
[C---:B------:R-:W-:Y:S01]  /*1e390*/  IMAD.WIDE R28, R4.reuse, 0x2, R24 ;  /* 0x00000002041c7825 */ /* 0x040fe200078e0218 */
[----:B------:R-:W-:Y:S02]  /*1e3a0*/  IADD3 R4, R4, c[0x0][0x198], RZ ;  /* 0x0000660004047a10 */ /* 0x000fe40007ffe0ff */
[----:B0-----:R-:W-:Y:S02]  /*1e3b0*/  PRMT R12, R6, 0x7632, R12 ;  /* 0x00007632060c7816 */ /* 0x001fe4000000000c */
[----:B------:R-:W-:Y:S04]  /*1e3c0*/  @P3 STG.E.U16 [R28.64], R20 ;  /* 0x000000141c003986 */ /* 0x000fe8000c101504 */
[----:B---3--:R0:W-:Y:S04]  /*1e3d0*/  STL.64 [R1+0x990], R10 ;  /* 0x0009900a01007387 */ /* 0x0081e80000100a00 */
[----:B-1----:R-:W2:Y:S01]  /*1e3e0*/  LDL.LU R6, [R1+0xd4] ;  /* 0x0000d40001067983 */ /* 0x002ea20000300800 */
[----:B0-----:R-:W-:-:S05]  /*1e3f0*/  IMAD.WIDE R10, R4, 0x2, R2 ;  /* 0x00000002040a7825 */ /* 0x001fca00078e0202 */
[----:B------:R0:W-:Y:S04]  /*1e400*/  @P0 STG.E.U16 [R10.64], R12 ;  /* 0x0000000c0a000986 */ /* 0x0001e8000c101504 */
[----:B0-----:R-:W3:Y:S01]  /*1e410*/  LDL.LU.64 R10, [R1+0x990] ;  /* 0x00099000010a7983 */ /* 0x001ee20000300a00 */
[----:B------:R-:W-:Y:S02]  /*1e420*/  IADD3 R0, R19, 0x53, RZ ;  /* 0x0000005313007810 */ /* 0x000fe40007ffe0ff */
[----:B------:R-:W-:Y:S02]  /*1e430*/  ISETP.LT.AND P2, PT, R23, c[0x0][0x178], !P2 ;  /* 0x00005e0017007a0c */ /* 0x000fe40005741270 */
[----:B------:R-:W-:Y:S02]  /*1e440*/  ISETP.LT.AND P3, PT, R7, c[0x0][0x178], !P1 ;  /* 0x00005e0007007a0c */ /* 0x000fe40004f61270 */
[----:B------:R-:W-:-:S02]  /*1e450*/  ISETP.LT.AND P1, PT, R23, c[0x0][0x178], !P1 ;  /* 0x00005e0017007a0c */ /* 0x000fc40004f21270 */
[----:B------:R-:W-:Y:S02]  /*1e460*/  ISETP.GE.AND P5, PT, R0, c[0x0][0x17c], PT ;  /* 0x00005f0000007a0c */ /* 0x000fe40003fa6270 */
[C---:B------:R-:W-:Y:S02]  /*1e470*/  IADD3 R0, R4.reuse, c[0x0][0x198], RZ ;  /* 0x0000660004007a10 */ /* 0x040fe40007ffe0ff */
[C---:B------:R-:W-:Y:S01]  /*1e480*/  IADD3 R8, R19.reuse, 0x51, RZ ;  /* 0x0000005113087810 */ /* 0x040fe20007ffe0ff */
[----:B------:R-:W-:Y:S01]  /*1e490*/  IMAD.WIDE R14, R4, 0x2, R24 ;  /* 0x00000002040e7825 */ /* 0x000fe200078e0218 */
[----:B------:R-:W-:Y:S02]  /*1e4a0*/  PRMT R20, R20, 0x7632, R20 ;  /* 0x0000763214147816 */ /* 0x000fe40000000014 */
[----:B------:R-:W-:Y:S01]  /*1e4b0*/  ISETP.GE.AND P4, PT, R8, c[0x0][0x17c], PT ;  /* 0x00005f0008007a0c */ /* 0x000fe20003f86270 */
[----:B------:R-:W-:Y:S01]  /*1e4c0*/  IMAD.WIDE R26, R0, 0x2, R2 ;  /* 0x00000002001a7825 */ /* 0x000fe200078e0202 */
[----:B------:R-:W-:-:S03]  /*1e4d0*/  IADD3 R8, R19, 0x52, RZ ;  /* 0x0000005213087810 */ /* 0x000fc60007ffe0ff */
[----:B------:R-:W-:Y:S01]  /*1e4e0*/  IMAD.WIDE R28, R0, 0x2, R24 ;  /* 0x00000002001c7825 */ /* 0x000fe200078e0218 */
[----:B------:R0:W-:Y:S01]  /*1e4f0*/  @P2 STG.E.U16 [R14.64], R20 ;  /* 0x000000140e002986 */ /* 0x0001e2000c101504 */
[----:B------:R-:W-:-:S04]  /*1e500*/  ISETP.GE.AND P6, PT, R8, c[0x0][0x17c], PT ;  /* 0x00005f0008007a0c */ /* 0x000fc80003fc6270 */
[C---:B------:R-:W-:Y:S01]  /*1e510*/  ISETP.LT.AND P2, PT, R7.reuse, c[0x0][0x178], !P6 ;  /* 0x00005e0007007a0c */ /* 0x040fe20007741270 */
[----:B0-----:R-:W4:Y:S04]  /*1e520*/  LDL.LU.64 R14, [R1+0x988] ;  /* 0x00098800010e7983 */ /* 0x001f280000300a00 */
[----:B---3--:R0:W-:Y:S04]  /*1e530*/  @P3 STG.E.U16 [R26.64], R10 ;  /* 0x0000000a1a003986 */ /* 0x0081e8000c101504 */
[----:B------:R1:W-:Y:S01]  /*1e540*/  @P1 STG.E.U16 [R28.64], R11 ;  /* 0x0000000b1c001986 */ /* 0x0003e2000c101504 */
[----:B------:R-:W-:-:S02]  /*1e550*/  ISETP.LT.AND P1, PT, R7, c[0x0][0x178], !P4 ;  /* 0x00005e0007007a0c */ /* 0x000fc40006721270 */
[----:B------:R-:W-:Y:S02]  /*1e560*/  ISETP.LT.AND P4, PT, R23, c[0x0][0x178], !P4 ;  /* 0x00005e0017007a0c */ /* 0x000fe40006781270 */
[----:B0-----:R-:W-:Y:S02]  /*1e570*/  IADD3 R26, R0, c[0x0][0x198], RZ ;  /* 0x00006600001a7a10 */ /* 0x001fe40007ffe0ff */
[----:B------:R-:W-:Y:S02]  /*1e580*/  PRMT R16, R10, 0x7632, R16 ;  /* 0x000076320a107816 */ /* 0x000fe40000000010 */
[C---:B------:R-:W-:Y:S02]  /*1e590*/  IADD3 R0, R26.reuse, c[0x0][0x198], RZ ;  /* 0x000066001a007a10 */ /* 0x040fe40007ffe0ff */
[----:B------:R-:W-:Y:S01]  /*1e5a0*/  PRMT R12, R11, 0x7632, R12 ;  /* 0x000076320b0c7816 */ /* 0x000fe2000000000c */
[----:B-1----:R-:W-:-:S04]  /*1e5b0*/  IMAD.WIDE R10, R26, 0x2, R2 ;  /* 0x000000021a0a7825 */ /* 0x002fc800078e0202 */
[----:B------:R-:W-:Y:S01]  /*1e5c0*/  IMAD.WIDE R26, R26, 0x2, R24 ;  /* 0x000000021a1a7825 */ /* 0x000fe200078e0218 */
[----:B------:R0:W-:Y:S03]  /*1e5d0*/  @P1 STG.E.U16 [R10.64], R16 ;  /* 0x000000100a001986 */ /* 0x0001e6000c101504 */
[----:B------:R-:W-:Y:S01]  /*1e5e0*/  IMAD.WIDE R28, R0, 0x2, R2 ;  /* 0x00000002001c7825 */ /* 0x000fe200078e0202 */
[----:B------:R-:W-:Y:S04]  /*1e5f0*/  @P4 STG.E.U16 [R26.64], R12 ;  /* 0x0000000c1a004986 */ /* 0x000fe8000c101504 */
[----:B--2---:R1:W-:Y:S04]  /*1e600*/  @P2 STG.E.U16 [R28.64], R6 ;  /* 0x000000061c002986 */ /* 0x0043e8000c101504 */
[----:B0-----:R-:W2:Y:S04]  /*1e610*/  LDL.LU.64 R10, [R1+0x980] ;  /* 0x00098000010a7983 */ /* 0x001ea80000300a00 */
[----:B-1----:R-:W3:Y:S01]  /*1e620*/  LDL.LU R29, [R1+0x34] ;  /* 0x00003400011d7983 */ /* 0x002ee20000300800 */
[----:B------:R-:W-:-:S02]  /*1e630*/  ISETP.LT.AND P6, PT, R23, c[0x0][0x178], !P6 ;  /* 0x00005e0017007a0c */ /* 0x000fc400077c1270 */
[----:B------:R-:W-:Y:S02]  /*1e640*/  IADD3 R8, R19, 0x54, RZ ;  /* 0x0000005413087810 */ /* 0x000fe40007ffe0ff */
[----:B------:R-:W-:Y:S01]  /*1e650*/  ISETP.LT.AND P4, PT, R7, c[0x0][0x178], !P5 ;  /* 0x00005e0007007a0c */ /* 0x000fe20006f81270 */
[----:B------:R-:W-:Y:S01]  /*1e660*/  IMAD.WIDE R26, R0, 0x2, R24 ;  /* 0x00000002001a7825 */ /* 0x000fe200078e0218 */
[----:B------:R-:W-:Y:S02]  /*1e670*/  ISETP.LT.AND P5, PT, R23, c[0x0][0x178], !P5 ;  /* 0x00005e0017007a0c */ /* 0x000fe40006fa1270 */
[----:B------:R-:W-:Y:S02]  /*1e680*/  ISETP.GE.AND P0, PT, R8, c[0x0][0x17c], PT ;  /* 0x00005f0008007a0c */ /* 0x000fe40003f06270 */
[----:B------:R-:W-:Y:S02]  /*1e690*/  IADD3 R8, R19, 0x56, RZ ;  /* 0x0000005613087810 */ /* 0x000fe40007ffe0ff */
[----:B------:R-:W-:-:S02]  /*1e6a0*/  IADD3 R0, R0, c[0x0][0x198], RZ ;  /* 0x0000660000007a10 */ /* 0x000fc40007ffe0ff */
[----:B------:R-:W-:Y:S02]  /*1e6b0*/  ISETP.GE.AND P1, PT, R8, c[0x0][0x17c], PT ;  /* 0x00005f0008007a0c */ /* 0x000fe40003f26270 */
[----:B------:R-:W-:Y:S02]  /*1e6c0*/  PRMT R12, R6, 0x7632, R12 ;  /* 0x00007632060c7816 */ /* 0x000fe4000000000c */
[----:B------:R-:W2:Y:S04]  /*1e6d0*/  LDL.LU R6, [R1+0x97c] ;  /* 0x00097c0001067983 */ /* 0x000ea80000300800 */
[----:B---3--:R0:W-:Y:S01]  /*1e6e0*/  @P6 STG.E.U16 [R26.64], R29 ;  /* 0x0000001d1a006986 */ /* 0x0081e2000c101504 */
[----:B------:R-:W-:Y:S01]  /*1e6f0*/  PRMT R8, R29, 0x7632, R8 ;  /* 0x000076321d087816 */ /* 0x000fe20000000008 */
[----:B0-----:R-:W-:-:S04]  /*1e700*/  IMAD.WIDE R26, R0, 0x2, R2 ;  /* 0x00000002001a7825 */ /* 0x001fc800078e0202 */
[----:B------:R-:W-:Y:S01]  /*1e710*/  IMAD.WIDE R28, R0, 0x2, R24 ;  /* 0x00000002001c7825 */ /* 0x000fe200078e0218 */
[----:B------:R-:W-:Y:S04]  /*1e720*/  @P4 STG.E.U16 [R26.64], R12 ;  /* 0x0000000c1a004986 */ /* 0x000fe8000c101504 */
[----:B------:R0:W-:Y:S04]  /*1e730*/  @P5 STG.E.U16 [R28.64], R8 ;  /* 0x000000081c005986 */ /* 0x0001e8000c101504 */
[----:B0-----:R-:W3:Y:S01]  /*1e740*/  LDL.LU R8, [R1+0x104] ;  /* 0x0001040001087983 */ /* 0x001ee20000300800 */
[----:B------:R-:W-:-:S02]  /*1e750*/  IADD3 R4, R19, 0x55, RZ ;  /* 0x0000005513047810 */ /* 0x000fc40007ffe0ff */
[----:B------:R-:W-:Y:S02]  /*1e760*/  ISETP.LT.AND P6, PT, R7, c[0x0][0x178], !P0 ;  /* 0x00005e0007007a0c */ /* 0x000fe400047c1270 */
[----:B------:R-:W-:Y:S02]  /*1e770*/  ISETP.GE.AND P3, PT, R4, c[0x0][0x17c], PT ;  /* 0x00005f0004007a0c */ /* 0x000fe40003f66270 */
[----:B------:R-:W-:Y:S02]  /*1e780*/  IADD3 R0, R0, c[0x0][0x198], RZ ;  /* 0x0000660000007a10 */ /* 0x000fe40007ffe0ff */
[----:B------:R-:W-:Y:S02]  /*1e790*/  ISETP.LT.AND P0, PT, R23, c[0x0][0x178], !P0 ;  /* 0x00005e0017007a0c */ /* 0x000fe40004701270 */
[----:B------:R-:W-:Y:S01]  /*1e7a0*/  ISETP.LT.AND P5, PT, R7, c[0x0][0x178], !P3 ;  /* 0x00005e0007007a0c */ /* 0x000fe20005fa1270 */
[----:B------:R-:W-:-:S04]  /*1e7b0*/  IMAD.WIDE R26, R0, 0x2, R2 ;  /* 0x00000002001a7825 */ /* 0x000fc800078e0202 */
[C---:B------:R-:W-:Y:S01]  /*1e7c0*/  IMAD.WIDE R28, R0.reuse, 0x2, R24 ;  /* 0x00000002001c7825 */ /* 0x040fe200078e0218 */
[----:B------:R-:W-:Y:S02]  /*1e7d0*/  IADD3 R0, R0, c[0x0][0x198], RZ ;  /* 0x0000660000007a10 */ /* 0x000fe40007ffe0ff */
[----:B------:R-:W-:Y:S01]  /*1e7e0*/  IADD3 R4, R19, 0x57, RZ ;  /* 0x0000005713047810 */ /* 0x000fe20007ffe0ff */
[----:B---3--:R0:W-:Y:S01]  /*1e7f0*/  @P6 STG.E.U16 [R26.64], R8 ;  /* 0x000000081a006986 */ /* 0x0081e2000c101504 */
[----:B------:R-:W-:-:S03]  /*1e800*/  PRMT R12, R8, 0x7632, R12 ;  /* 0x00007632080c7816 */ /* 0x000fc6000000000c */
[----:B------:R1:W-:Y:S01]  /*1e810*/  @P0 STG.E.U16 [R28.64], R5 ;  /* 0x000000051c000986 */ /* 0x0003e2000c101504 */
[----:B0-----:R-:W-:-:S03]  /*1e820*/  IMAD.WIDE R26, R0, 0x2, R2 ;  /* 0x00000002001a7825 */ /* 0x001fc600078e0202 */
[----:B-1----:R-:W3:Y:S04]  /*1e830*/  LDL.LU R28, [R1+0x144] ;  /* 0x00014400011c7983 */ /* 0x002ee80000300800 */
[----:B------:R-:W2:Y:S04]  /*1e840*/  LDL.LU R29, [R1+0x14] ;  /* 0x00001400011d7983 */ /* 0x000ea80000300800 */
[----:B------:R0:W-:Y:S04]  /*1e850*/  @P5 STG.E.U16 [R26.64], R12 ;  /* 0x0000000c1a005986 */ /* 0x0001e8000c101504 */
[----:B0-----:R-:W2:Y:S01]  /*1e860*/  LDL.LU R27, [R1+0x114] ;  /* 0x00011400011b7983 */ /* 0x001ea20000300800 */
[----:B------:R-:W-:-:S02]  /*1e870*/  ISETP.GE.AND P2, PT, R4, c[0x0][0x17c], PT ;  /* 0x00005f0004007a0c */ /* 0x000fc40003f46270 */
[----:B------:R-:W-:Y:S02]  /*1e880*/  IADD3 R4, R19, 0x58, RZ ;  /* 0x0000005813047810 */ /* 0x000fe40007ffe0ff */
[----:B------:R-:W-:Y:S02]  /*1e890*/  ISETP.LT.AND P3, PT, R23, c[0x0][0x178], !P3 ;  /* 0x00005e0017007a0c */ /* 0x000fe40005f61270 */
[----:B------:R-:W-:Y:S02]  /*1e8a0*/  ISETP.GE.AND P4, PT, R4, c[0x0][0x17c], PT ;  /* 0x00005f0004007a0c */ /* 0x000fe40003f86270 */
[----:B------:R-:W-:Y:S02]  /*1e8b0*/  IADD3 R4, R19, 0x59, RZ ;  /* 0x0000005913047810 */ /* 0x000fe40007ffe0ff */
[----:B------:R-:W-:Y:S02]  /*1e8c0*/  ISETP.LT.AND P0, PT, R7, c[0x0][0x178], !P1 ;  /* 0x00005e0007007a0c */ /* 0x000fe40004f01270 */
[----:B------:R-:W-:-:S02]  /*1e8d0*/  ISETP.GE.AND P6, PT, R4, c[0x0][0x17c], PT ;  /* 0x00005f0004007a0c */ /* 0x000fc40003fc6270 */
[----:B------:R-:W-:Y:S01]  /*1e8e0*/  PRMT R16, R5, 0x7632, R16 ;  /* 0x0000763205107816 */ /* 0x000fe20000000010 */
[C---:B------:R-:W-:Y:S01]  /*1e8f0*/  IMAD.WIDE R4, R0.reuse, 0x2, R24 ;  /* 0x0000000200047825 */ /* 0x040fe200078e0218 */
[----:B------:R-:W-:Y:S02]  /*1e900*/  IADD3 R8, R0, c[0x0][0x198], RZ ;  /* 0x0000660000087a10 */ /* 0x000fe40007ffe0ff */
[----:B------:R-:W-:Y:S02]  /*1e910*/  ISETP.LT.AND P1, PT, R23, c[0x0][0x178], !P1 ;  /* 0x00005e0017007a0c */ /* 0x000fe40004f21270 */
[----:B------:R0:W-:Y:S01]  /*1e920*/  @P3 STG.E.U16 [R4.64], R16 ;  /* 0x0000001004003986 */ /* 0x0001e2000c101504 */
[----:B------:R-:W-:Y:S02]  /*1e930*/  IADD3 R0, R19, 0x5a, RZ ;  /* 0x0000005a13007810 */ /* 0x000fe40007ffe0ff */
[----:B------:R-:W-:Y:S01]  /*1e940*/  ISETP.LT.AND P5, PT, R7, c[0x0][0x178], !P2 ;  /* 0x00005e0007007a0c */ /* 0x000fe200057a1270 */
[----:B0-----:R-:W-:Y:S01]  /*1e950*/  IMAD.WIDE R4, R8, 0x2, R2 ;  /* 0x0000000208047825 */ /* 0x001fe200078e0202 */
[----:B------:R-:W-:-:S02]  /*1e960*/  ISETP.GE.AND P3, PT, R0, c[0x0][0x17c], PT ;  /* 0x00005f0000007a0c */ /* 0x000fc40003f66270 */
[----:B------:R-:W-:Y:S02]  /*1e970*/  IADD3 R0, R8, c[0x0][0x198], RZ ;  /* 0x0000660008007a10 */ /* 0x000fe40007ffe0ff */
[----:B------:R-:W-:Y:S02]  /*1e980*/  IADD3 R12, R19, 0x5b, RZ ;  /* 0x0000005b130c7810 */ /* 0x000fe40007ffe0ff */
[----:B------:R-:W-:Y:S02]  /*1e990*/  ISETP.LT.AND P2, PT, R23, c[0x0][0x178], !P2 ;  /* 0x00005e0017007a0c */ /* 0x000fe40005741270 */
[----:B------:R-:W-:Y:S01]  /*1e9a0*/  PRMT R20, R9, 0x7632, R20 ;  /* 0x0000763209147816 */ /* 0x000fe20000000014 */
[----:B--2---:R0:W-:Y:S01]  /*1e9b0*/  @P0 STG.E.U16 [R4.64], R27 ;  /* 0x0000001b04000986 */ /* 0x0041e2000c101504 */
[----:B------:R-:W-:Y:S02]  /*1e9c0*/  ISETP.GE.AND P0, PT, R12, c[0x0][0x17c], PT ;  /* 0x00005f000c007a0c */ /* 0x000fe40003f06270 */
[----:B------:R-:W-:Y:S01]  /*1e9d0*/  IADD3 R12, R0, c[0x0][0x198], RZ ;  /* 0x00006600000c7a10 */ /* 0x000fe20007ffe0ff */
[----:B0-----:R-:W-:Y:S01]  /*1e9e0*/  IMAD.WIDE R4, R8, 0x2, R24 ;  /* 0x0000000208047825 */ /* 0x001fe200078e0218 */
[----:B------:R-:W-:-:S04]  /*1e9f0*/  PRMT R8, R27, 0x7632, R8 ;  /* 0x000076321b087816 */ /* 0x000fc80000000008 */
[----:B------:R0:W-:Y:S01]  /*1ea00*/  @P1 STG.E.U16 [R4.64], R9 ;  /* 0x0000000904001986 */ /* 0x0001e2000c101504 */
[----:B------:R-:W-:Y:S01]  /*1ea10*/  ISETP.LT.AND P1, PT, R7, c[0x0][0x178], !P4 ;  /* 0x00005e0007007a0c */ /* 0x000fe20006721270 */
[----:B------:R-:W-:-:S05]  /*1ea20*/  IMAD.WIDE R26, R0, 0x2, R2 ;  /* 0x00000002001a7825 */ /* 0x000fca00078e0202 */
[----:B------:R1:W-:Y:S01]  /*1ea30*/  @P5 STG.E.U16 [R26.64], R8 ;  /* 0x000000081a005986 */ /* 0x0003e2000c101504 */
[----:B0-----:R-:W-:Y:S01]  /*1ea40*/  IMAD.WIDE R4, R0, 0x2, R24 ;  /* 0x0000000200047825 */ /* 0x001fe200078e0218 */
[----:B------:R-:W-:-:S03]  /*1ea50*/  ISETP.LT.AND P4, PT, R23, c[0x0][0x178], !P4 ;  /* 0x00005e0017007a0c */ /* 0x000fc60006781270 */
[C---:B-1----:R-:W-:Y:S01]  /*1ea60*/  IMAD.WIDE R8, R12.reuse, 0x2, R2 ;  /* 0x000000020c087825 */ /* 0x042fe200078e0202 */
[----:B------:R-:W-:Y:S04]  /*1ea70*/  @P2 STG.E.U16 [R4.64], R20 ;  /* 0x0000001404002986 */ /* 0x000fe8000c101504 */
[----:B---3--:R0:W-:Y:S01]  /*1ea80*/  @P1 STG.E.U16 [R8.64], R28 ;  /* 0x0000001c08001986 */ /* 0x0081e2000c101504 */
[----:B------:R-:W-:Y:S01]  /*1ea90*/  ISETP.LT.AND P1, PT, R7, c[0x0][0x178], !P6 ;  /* 0x00005e0007007a0c */ /* 0x000fe20007721270 */
[C---:B------:R-:W-:Y:S01]  /*1eaa0*/  IMAD.WIDE R26, R12.reuse, 0x2, R24 ;  /* 0x000000020c1a7825 */ /* 0x040fe200078e0218 */
[----:B0-----:R-:W-:Y:S02]  /*1eab0*/  IADD3 R8, R12, c[0x0][0x198], RZ ;  /* 0x000066000c087a10 */ /* 0x001fe40007ffe0ff */
[----:B------:R-:W-:-:S03]  /*1eac0*/  PRMT R20, R28, 0x7632, R20 ;  /* 0x000076321c147816 */ /* 0x000fc60000000014 */
[----:B------:R-:W-:Y:S01]  /*1ead0*/  IMAD.WIDE R4, R8, 0x2, R2 ;  /* 0x0000000208047825 */ /* 0x000fe200078e0202 */
[----:B------:R-:W-:Y:S01]  /*1eae0*/  @P4 STG.E.U16 [R26.64], R29 ;  /* 0x0000001d1a004986 */ /* 0x000fe2000c101504 */
[----:B------:R-:W-:-:S03]  /*1eaf0*/  ISETP.LT.AND P4, PT, R7, c[0x0][0x178], !P3 ;  /* 0x00005e0007007a0c */ /* 0x000fc60005f81270 */
[----:B------:R-:W2:Y:S04]  /*1eb00*/  LDL.LU R7, [R1+0x978] ;  /* 0x0009780001077983 */ /* 0x000ea80000300800 */
[----:B------:R0:W-:Y:S04]  /*1eb10*/  @P1 STG.E.U16 [R4.64], R20 ;  /* 0x0000001404001986 */ /* 0x0001e8000c101504 */
[----:B0-----:R-:W3:Y:S01]  /*1eb20*/  LDL.LU R5, [R1+0x134] ;  /* 0x0001340001057983 */ /* 0x001ee20000300800 */
[----:B------:R-:W-:Y:S02]  /*1eb30*/  IADD3 R0, R19, 0x5d, RZ ;  /* 0x0000005d13007810 */ /* 0x000fe40007ffe0ff */
[----:B------:R-:W-:-:S02]  /*1eb40*/  ISETP.LT.AND P6, PT, R23, c[0x0][0x178], !P6 ;  /* 0x00005e0017007a0c */ /* 0x000fc400077c1270 */
[----:B------:R-:W-:Y:S02]  /*1eb50*/  ISETP.LT.AND P3, PT, R23, c[0x0][0x178], !P3 ;  /* 0x00005e0017007a0c */ /* 0x000fe40005f61270 */
[----:B------:R-:W-:Y:S02]  /*1eb60*/  IADD3 R16, R19, 0x5c, RZ ;  /* 0x0000005c13107810 */ /* 0x000fe40007ffe0ff */
[----:B------:R-:W-:Y:S02]  /*1eb70*/  ISETP.GE.AND P2, PT, R0, c[0x0][0x17c], PT ;  /* 0x00005f0000007a0c */ /* 0x000fe40003f46270 */
[C---:B------:R-:W-:Y:S01]  /*1eb80*/  IADD3 R0, R8.reuse, c[0x0][0x198], RZ ;  /* 0x0000660008007a10 */ /* 0x040fe20007ffe0ff */
[----:B------:R-:W-:Y:S01]  /*1eb90*/  IMAD.WIDE R8, R8, 0x2, R24 ;  /* 0x0000000208087825 */ /* 0x000fe200078e0218 */
[----:B------:R-:W-:Y:S02]  /*1eba0*/  ISETP.GE.AND P5, PT, R16, c[0x0][0x17c], PT ;  /* 0x00005f0010007a0c */ /* 0x000fe40003fa6270 */
[----:B------:R-:W-:Y:S01]  /*1ebb0*/  PRMT R16, R29, 0x7632, R16 ;  /* 0x000076321d107816 */ /* 0x000fe20000000010 */
[----:B------:R-:W-:-:S04]  /*1ebc0*/  IMAD.WIDE R26, R0, 0x2, R2 ;  /* 0x00000002001a7825 */ /* 0x000fc800078e0202 */
[----:B------:R-:W-:Y:S01]  /*1ebd0*/  IMAD.WIDE R28, R0, 0x2, R24 ;  /* 0x00000002001c7825 */ /* 0x000fe200078e0218 */
[----:B------:R-:W-:Y:S04]  /*1ebe0*/  @P6 STG.E.U16 [R8.64], R16 ;  /* 0x0000001008006986 */ /* 0x000fe8000c101504 */
[----:B---3--:R-:W-:Y:S04]  /*1ebf0*/  @P4 STG.E.U16 [R26.64], R5 ;  /* 0x000000051a004986 */ /* 0x008fe8000c101504 */
[----:B------:R0:W-:Y:S04]  /*1ec00*/  @P3 STG.E.U16 [R28.64], R13 ;  /* 0x0000000d1c003986 */ /* 0x0001e8000c101504 */
[----:B0-----:R-:W3:Y:S04]  /*1ec10*/  LDL.LU R29, [R1+0x124] ;  /* 0x00012400011d7983 */ /* 0x001ee80000300800 */
[----:B------:R-:W2:Y:S01]  /*1ec20*/  LDL.LU R28, [R1+0x528] ;  /* 0x00052800011c7983 */ /* 0x000ea20000300800 */
[----:B------:R-:W-:-:S02]  /*1ec30*/  IADD3 R12, R19, 0x5e, RZ ;  /* 0x0000005e130c7810 */ /* 0x000fc40007ffe0ff */
[----:B------:R-:W-:Y:S01]  /*1ec40*/  IADD3 R8, R0, c[0x0][0x198], RZ ;  /* 0x0000660000087a10 */ /* 0x000fe20007ffe0ff */
[----:B------:R-:W3:Y:S01]  /*1ec50*/  LDL.LU R27, [R1+0xc4] ;  /* 0x0000c400011b7983 */ /* 0x000ee20000300800 */
[----:B------:R-:W-:Y:S02]  /*1ec60*/  ISETP.GE.AND P1, PT, R12, c[0x0][0x17c], PT ;  /* 0x00005f000c007a0c */ /* 0x000fe40003f26270 */
[----:B------:R-:W-:Y:S02]  /*1ec70*/  IADD3 R12, R19, 0x5f, RZ ;  /* 0x0000005f130c7810 */ /* 0x000fe40007ffe0ff */
[C---:B------:R-:W-:Y:S02]  /*1ec80*/  IADD3 R0, R8.reuse, c[0x0][0x198], RZ ;  /* 0x0000660008007a10 */ /* 0x040fe40007ffe0ff */
[----:B------:R-:W-:Y:S01]  /*1ec90*/  PRMT R26, R5, 0x7632, R26 ;  /* 0x00007632051a7816 */ /* 0x000fe2000000001a */
[----:B------:R-:W-:Y:S01]  /*1eca0*/  IMAD.WIDE R4, R8, 0x2, R2 ;  /* 0x0000000208047825 */ /* 0x000fe200078e0202 */
[----:B------:R-:W-:-:S02]  /*1ecb0*/  PRMT R20, R13, 0x7632, R20 ;  /* 0x000076320d147816 */ /* 0x000fc40000000014 */
[----:B------:R-:W-:Y:S01]  /*1ecc0*/  ISETP.GE.AND P3, PT, R12, c[0x0][0x17c], PT ;  /* 0x00005f000c007a0c */ /* 0x000fe20003f66270 */
[----:B------:R-:W-:-:S04]  /*1ecd0*/  IMAD.WIDE R8, R8, 0x2, R24 ;  /* 0x0000000208087825 */ /* 0x000fc800078e0218 */
[----:B------:R-:W-:Y:S01]  /*1ece0*/  IMAD.WIDE R12, R0, 0x2, R2 ;  /* 0x00000002000c7825 */ /* 0x000fe200078e0202 */
[C---:B--2---:R-:W-:Y:S02]  /*1ecf0*/  ISETP.LT.AND P4, PT, R28.reuse, c[0x0][0x178], !P0 ;  /* 0x00005e001c007a0c */ /* 0x044fe40004781270 */
[----:B------:R-:W-:Y:S02]  /*1ed00*/  ISETP.LT.AND P0, PT, R23, c[0x0][0x178], !P0 ;  /* 0x00005e0017007a0c */ /* 0x000fe40004701270 */
[----:B------:R-:W-:-:S09]  /*1ed10*/  ISETP.LT.AND P6, PT, R28, c[0x0][0x178], !P5 ;  /* 0x00005e001c007a0c */ /* 0x000fd20006fc1270 */
[----:B------:R-:W-:Y:S04]  /*1ed20*/  @P4 STG.E.U16 [R4.64], R26 ;  /* 0x0000001a04004986 */ /* 0x000fe8000c101504 */
[----:B------:R-:W-:Y:S04]  /*1ed30*/  @P0 STG.E.U16 [R8.64], R20 ;  /* 0x0000001408000986 */ /* 0x000fe8000c101504 */
[----:B---3--:R0:W-:Y:S02]  /*1ed40*/  @P6 STG.E.U16 [R12.64], R29 ;  /* 0x0000001d0c006986 */ /* 0x0081e4000c101504 */
[----:B0-----:R-:W-:-:S02]  /*1ed50*/  PRMT R12, R29, 0x7632, R12 ;  /* 0x000076321d0c7816 */ /* 0x001fc4000000000c */
[----:B------:R-:W2:Y:S04]  /*1ed60*/  LDL.LU R29, [R1+0xb8] ;  /* 0x0000b800011d7983 */ /* 0x000ea80000300800 */
[----:B------:R-:W3:Y:S01]  /*1ed70*/  LDL.LU R20, [R1+0x28] ;  /* 0x0000280001147983 */ /* 0x000ee20000300800 */
[C---:B------:R-:W-:Y:S02]  /*1ed80*/  ISETP.LT.AND P5, PT, R23.reuse, c[0x0][0x178], !P5 ;  /* 0x00005e0017007a0c */ /* 0x040fe40006fa1270 */
[----:B------:R-:W-:Y:S01]  /*1ed90*/  ISETP.LT.AND P6, PT, R28, c[0x0][0x178], !P2 ;  /* 0x00005e001c007a0c */ /* 0x000fe200057c1270 */
[----:B------:R-:W-:Y:S01]  /*1eda0*/  IMAD.WIDE R4, R0, 0x2, R24 ;  /* 0x0000000200047825 */ /* 0x000fe200078e0218 */
[----:B------:R-:W-:Y:S02]  /*1edb0*/  ISETP.LT.AND P2, PT, R23, c[0x0][0x178], !P2 ;  /* 0x00005e0017007a0c */ /* 0x000fe40005741270 */
[----:B------:R-:W-:-:S02]  /*1edc0*/  IADD3 R8, R19, 0x61, RZ ;  /* 0x0000006113087810 */ /* 0x000fc40007ffe0ff */
[----:B------:R-:W-:Y:S02]  /*1edd0*/  IADD3 R0, R0, c[0x0][0x198], RZ ;  /* 0x0000660000007a10 */ /* 0x000fe40007ffe0ff */
[----:B------:R-:W-:-:S03]  /*1ede0*/  ISETP.GE.AND P0, PT, R8, c[0x0][0x17c], PT ;  /* 0x00005f0008007a0c */ /* 0x000fc60003f06270 */
[----:B------:R0:W-:Y:S01]  /*1edf0*/  @P5 STG.E.U16 [R4.64], R17 ;  /* 0x0000001104005986 */ /* 0x0001e2000c101504 */
[----:B------:R-:W-:Y:S01]  /*1ee00*/  IMAD.WIDE R8, R0, 0x2, R2 ;  /* 0x0000000200087825 */ /* 0x000fe200078e0202 */
[----:B------:R-:W-:Y:S02]  /*1ee10*/  ISETP.LT.AND P5, PT, R28, c[0x0][0x178], !P1 ;  /* 0x00005e001c007a0c */ /* 0x000fe40004fa1270 */
[----:B------:R-:W-:Y:S02]  /*1ee20*/  ISETP.LT.AND P1, PT, R23, c[0x0][0x178], !P1 ;  /* 0x00005e0017007a0c */ /* 0x000fe40004f21270 */
[----:B------:R1:W-:Y:S01]  /*1ee30*/  @P6 STG.E.U16 [R8.64], R12 ;  /* 0x0000000c08006986 */ /* 0x0003e2000c101504 */
[----:B0-----:R-:W-:Y:S01]  /*1ee40*/  PRMT R17, R17, 0x7632, R17 ;  /* 0x0000763211117816 */ /* 0x001fe20000000011 */
[C---:B------:R-:W-:Y:S01]  /*1ee50*/  IMAD.WIDE R4, R0.reuse, 0x2, R24 ;  /* 0x0000000200047825 */ /* 0x040fe200078e0218 */
[----:B------:R-:W-:Y:S02]  /*1ee60*/  IADD3 R0, R0, c[0x0][0x198], RZ ;  /* 0x0000660000007a10 */ /* 0x000fe40007ffe0ff */
[----:B------:R-:W-:-:S02]  /*1ee70*/  IADD3 R16, R19, 0x60, RZ ;  /* 0x0000006013107810 */ /* 0x000fc40007ffe0ff */
[----:B------:R0:W-:Y:S01]  /*1ee80*/  @P2 STG.E.U16 [R4.64], R17 ;  /* 0x0000001104002986 */ /* 0x0001e2000c101504 */
[----:B------:R-:W-:Y:S01]  /*1ee90*/  ISETP.LT.AND P2, PT, R28, c[0x0][0x178], !P3 ;  /* 0x00005e001c007a0c */ /* 0x000fe20005f41270 */
[----:B-1----:R-:W-:Y:S01]  /*1eea0*/  IMAD.WIDE R8, R0, 0x2, R24 ;  /* 0x0000000200087825 */ /* 0x002fe200078e0218 */
[----:B------:R-:W-:Y:S02]  /*1eeb0*/  ISETP.LT.AND P3, PT, R23, c[0x0][0x178], !P3 ;  /* 0x00005e0017007a0c */ /* 0x000fe40005f61270 */
[----:B------:R-:W-:Y:S02]  /*1eec0*/  IADD3 R12, R19, 0x63, RZ ;  /* 0x00000063130c7810 */ /* 0x000fe40007ffe0ff */
[----:B------:R-:W-:Y:S01]  /*1eed0*/  ISETP.GE.AND P4, PT, R16, c[0x0][0x17c], PT ;  /* 0x00005f0010007a0c */ /* 0x000fe20003f86270 */
[C---:B0-----:R-:W-:Y:S01]  /*1eee0*/  IMAD.WIDE R4, R0.reuse, 0x2, R2 ;  /* 0x0000000200047825 */ /* 0x041fe200078e0202 */
[----:B------:R-:W-:-:S04]  /*1eef0*/  IADD3 R0, R0, c[0x0][0x198], RZ ;  /* 0x0000660000007a10 */ /* 0x000fc80007ffe0ff */
[----:B------:R0:W-:Y:S01]  /*1ef00*/  @P5 STG.E.U16 [R4.64], R27 ;  /* 0x0000001b04005986 */ /* 0x0001e2000c101504 */
[----:B------:R-:W-:Y:S02]  /*1ef10*/  ISETP.GE.AND P5, PT, R12, c[0x0][0x17c], PT ;  /* 0x00005f000c007a0c */ /* 0x000fe40003fa6270 */
[----:B------:R-:W-:Y:S01]  /*1ef20*/  PRMT R12, R27, 0x7632, R12 ;  /* 0x000076321b0c7816 */ /* 0x000fe2000000000c */
[----:B------:R1:W-:Y:S01]  /*1ef30*/  @P1 STG.E.U16 [R8.64], R21 ;  /* 0x0000001508001986 */ /* 0x0003e2000c101504 */
[----:B------:R-:W-:Y:S01]  /*1ef40*/  ISETP.LT.AND P1, PT, R28, c[0x0][0x178], !P4 ;  /* 0x00005e001c007a0c */ /* 0x000fe20006721270 */
[C---:B0-----:R-:W-:Y:S01]  /*1ef50*/  IMAD.WIDE R4, R0.reuse, 0x2, R2 ;  /* 0x0000000200047825 */ /* 0x041fe200078e0202 */
[----:B------:R-:W-:Y:S01]  /*1ef60*/  IADD3 R17, R19, 0x66, RZ ;  /* 0x0000006613117810 */ /* 0x000fe20007ffe0ff */
[----:B------:R-:W4:Y:S01]  /*1ef70*/  LDL.LU R27, [R1+0x38] ;  /* 0x00003800011b7983 */ /* 0x000f220000300800 */
[----:B-1----:R-:W-:Y:S01]  /*1ef80*/  PRMT R21, R21, 0x7632, R21 ;  /* 0x0000763215157816 */ /* 0x002fe20000000015 */
[C---:B------:R-:W-:Y:S01]  /*1ef90*/  IMAD.WIDE R8, R0.reuse, 0x2, R24 ;  /* 0x0000000200087825 */ /* 0x040fe200078e0218 */
[----:B------:R-:W-:Y:S01]  /*1efa0*/  IADD3 R0, R0, c[0x0][0x198], RZ ;  /* 0x0000660000007a10 */ /* 0x000fe20007ffe0ff */
[----:B------:R0:W-:Y:S01]  /*1efb0*/  @P2 STG.E.U16 [R4.64], R12 ;  /* 0x0000000c04002986 */ /* 0x0001e2000c101504 */
[----:B------:R-:W-:-:S03]  /*1efc0*/  ISETP.LT.AND P4, PT, R23, c[0x0][0x178], !P4 ;  /* 0x00005e0017007a0c */ /* 0x000fc60006781270 */
[----:B------:R1:W-:Y:S01]  /*1efd0*/  @P3 STG.E.U16 [R8.64], R21 ;  /* 0x0000001508003986 */ /* 0x0003e2000c101504 */
[----:B------:R-:W-:Y:S02]  /*1efe0*/  ISETP.LT.AND P3, PT, R28, c[0x0][0x178], !P0 ;  /* 0x00005e001c007a0c */ /* 0x000fe40004761270 */
[----:B0-----:R-:W-:Y:S01]  /*1eff0*/  IADD3 R12, R19, 0x64, RZ ;  /* 0x00000064130c7810 */ /* 0x001fe20007ffe0ff */
[----:B------:R-:W-:-:S03]  /*1f000*/  IMAD.WIDE R4, R0, 0x2, R2 ;  /* 0x0000000200047825 */ /* 0x000fc600078e0202 */
[----:B------:R-:W-:Y:S02]  /*1f010*/  ISETP.GE.AND P2, PT, R12, c[0x0][0x17c], PT ;  /* 0x00005f000c007a0c */ /* 0x000fe40003f46270 */
[----:B-1----:R-:W-:Y:S02]  /*1f020*/  IADD3 R8, R19, 0x65, RZ ;  /* 0x0000006513087810 */ /* 0x002fe40007ffe0ff */
[----:B------:R-:W-:Y:S01]  /*1f030*/  IADD3 R12, R0, c[0x0][0x198], RZ ;  /* 0x00006600000c7a10 */ /* 0x000fe20007ffe0ff */
[----:B--2---:R0:W-:Y:S01]  /*1f040*/  @P1 STG.E.U16 [R4.64], R29 ;  /* 0x0000001d04001986 */ /* 0x0041e2000c101504 */
[----:B------:R-:W-:-:S03]  /*1f050*/  ISETP.GE.AND P1, PT, R8, c[0x0][0x17c], PT ;  /* 0x00005f0008007a0c */ /* 0x000fc60003f26270 */
[----:B------:R-:W-:-:S04]  /*1f060*/  IMAD.WIDE R8, R12, 0x2, R2 ;  /* 0x000000020c087825 */ /* 0x000fc800078e0202 */
[----:B0-----:R-:W-:Y:S01]  /*1f070*/  IMAD.WIDE R4, R0, 0x2, R24 ;  /* 0x0000000200047825 */ /* 0x001fe200078e0218 */
[----:B------:R-:W-:Y:S02]  /*1f080*/  PRMT R0, R29, 0x7632, R0 ;  /* 0x000076321d007816 */ /* 0x000fe40000000000 */
[----:B------:R-:W2:Y:S04]  /*1f090*/  LDL.LU R29, [R1+0x108] ;  /* 0x00010800011d7983 */ /* 0x000ea80000300800 */
[----:B---3--:R-:W-:Y:S04]  /*1f0a0*/  @P4 STG.E.U16 [R4.64], R20 ;  /* 0x0000001404004986 */ /* 0x008fe8000c101504 */
[----:B------:R0:W-:Y:S01]  /*1f0b0*/  @P3 STG.E.U16 [R8.64], R0 ;  /* 0x0000000008003986 */ /* 0x0001e2000c101504 */
[----:B------:R-:W-:-:S03]  /*1f0c0*/  ISETP.GE.AND P3, PT, R17, c[0x0][0x17c], PT ;  /* 0x00005f0011007a0c */ /* 0x000fc60003f66270 */
[----:B------:R-:W3:Y:S01]  /*1f0d0*/  LDL.LU R17, [R1+0xd8] ;  /* 0x0000d80001117983 */ /* 0x000ee20000300800 */
[----:B------:R-:W-:-:S04]  /*1f0e0*/  IADD3 R13, R19, 0x62, RZ ;  /* 0x00000062130d7810 */ /* 0x000fc80007ffe0ff */
[----:B------:R-:W-:Y:S02]  /*1f0f0*/  ISETP.GE.AND P6, PT, R13, c[0x0][0x17c], PT ;  /* 0x00005f000d007a0c */ /* 0x000fe40003fc6270 */
[C---:B------:R-:W-:Y:S02]  /*1f100*/  ISETP.LT.AND P0, PT, R23.reuse, c[0x0][0x178], !P0 ;  /* 0x00005e0017007a0c */ /* 0x040fe40004701270 */
[----:B------:R-:W-:Y:S02]  /*1f110*/  ISETP.LT.AND P4, PT, R28, c[0x0][0x178], !P6 ;  /* 0x00005e001c007a0c */ /* 0x000fe40007781270 */
[----:B------:R-:W-:Y:S02]  /*1f120*/  ISETP.LT.AND P6, PT, R23, c[0x0][0x178], !P6 ;  /* 0x00005e0017007a0c */ /* 0x000fe400077c1270 */
[C---:B0-----:R-:W-:Y:S01]  /*1f130*/  IADD3 R0, R12.reuse, c[0x0][0x198], RZ ;  /* 0x000066000c007a10 */ /* 0x041fe20007ffe0ff */
[----:B------:R-:W-:Y:S01]  /*1f140*/  IMAD.WIDE R4, R12, 0x2, R24 ;  /* 0x000000020c047825 */ /* 0x000fe200078e0218 */
[----:B------:R-:W-:-:S03]  /*1f150*/  PRMT R16, R20, 0x7632, R16 ;  /* 0x0000763214107816 */ /* 0x000fc60000000010 */
[----:B------:R-:W-:-:S04]  /*1f160*/  IMAD.WIDE R8, R0, 0x2, R2 ;  /* 0x0000000200087825 */ /* 0x000fc800078e0202 */
[----:B------:R-:W-:Y:S01]  /*1f170*/  IMAD.WIDE R12, R0, 0x2, R24 ;  /* 0x00000002000c7825 */ /* 0x000fe200078e0218 */
[----:B------:R-:W-:Y:S01]  /*1f180*/  @P0 STG.E.U16 [R4.64], R16 ;  /* 0x0000001004000986 */ /* 0x000fe2000c101504 */
[----:B----4-:R-:W-:-:S03]  /*1f190*/  PRMT R21, R27, 0x7632, R21 ;  /* 0x000076321b157816 */ /* 0x010fc60000000015 */
[----:B---3--:R-:W-:Y:S04]  /*1f1a0*/  @P4 STG.E.U16 [R8.64], R17 ;  /* 0x0000001108004986 */ /* 0x008fe8000c101504 */
[----:B------:R0:W-:Y:S01]  /*1f1b0*/  @P6 STG.E.U16 [R12.64], R27 ;  /* 0x0000001b0c006986 */ /* 0x0001e2000c101504 */
[----:B------:R-:W-:Y:S02]  /*1f1c0*/  ISETP.LT.AND P4, PT, R28, c[0x0][0x178], !P5 ;  /* 0x00005e001c007a0c */ /* 0x000fe40006f81270 */
[----:B------:R-:W-:Y:S01]  /*1f1d0*/  ISETP.LT.AND P5, PT, R23, c[0x0][0x178], !P5 ;  /* 0x00005e0017007a0c */ /* 0x000fe20006fa1270 */
[----:B0-----:R-:W3:Y:S01]  /*1f1e0*/  LDL.LU R27, [R1+0x118] ;  /* 0x00011800011b7983 */ /* 0x001ee20000300800 */
[----:B------:R-:W-:Y:S02]  /*1f1f0*/  IADD3 R8, R0, c[0x0][0x198], RZ ;  /* 0x0000660000087a10 */ /* 0x000fe40007ffe0ff */
[----:B------:R-:W-:-:S02]  /*1f200*/  ISETP.LT.AND P6, PT, R28, c[0x0][0x178], !P2 ;  /* 0x00005e001c007a0c */ /* 0x000fc400057c1270 */
[----:B------:R-:W-:Y:S02]  /*1f210*/  ISETP.LT.AND P2, PT, R23, c[0x0][0x178], !P2 ;  /* 0x00005e0017007a0c */ /* 0x000fe40005741270 */
[C---:B------:R-:W-:Y:S01]  /*1f220*/  IADD3 R0, R8.reuse, c[0x0][0x198], RZ ;  /* 0x0000660008007a10 */ /* 0x040fe20007ffe0ff */
[----:B------:R-:W-:Y:S01]  /*1f230*/  IMAD.WIDE R4, R8, 0x2, R2 ;  /* 0x0000000208047825 */ /* 0x000fe200078e0202 */
[----:B------:R-:W-:-:S03]  /*1f240*/  PRMT R26, R17, 0x7632, R26 ;  /* 0x00007632111a7816 */ /* 0x000fc6000000001a */
[----:B------:R-:W-:-:S04]  /*1f250*/  IMAD.WIDE R8, R8, 0x2, R24 ;  /* 0x0000000208087825 */ /* 0x000fc800078e0218 */
[C---:B------:R-:W-:Y:S01]  /*1f260*/  IMAD.WIDE R12, R0.reuse, 0x2, R2 ;  /* 0x00000002000c7825 */ /* 0x040fe200078e0202 */
[----:B------:R0:W-:Y:S03]  /*1f270*/  @P4 STG.E.U16 [R4.64], R26 ;  /* 0x0000001a04004986 */ /* 0x0001e6000c101504 */
[----:B------:R-:W-:Y:S01]  /*1f280*/  IMAD.WIDE R16, R0, 0x2, R24 ;  /* 0x0000000200107825 */ /* 0x000fe200078e0218 */
[----:B------:R-:W-:Y:S04]  /*1f290*/  @P5 STG.E.U16 [R8.64], R21 ;  /* 0x0000001508005986 */ /* 0x000fe8000c101504 */
[----:B--2---:R-:W-:Y:S04]  /*1f2a0*/  @P6 STG.E.U16 [R12.64], R29 ;  /* 0x0000001d0c006986 */ /* 0x004fe8000c101504 */
[----:B------:R1:W-:Y:S04]  /*1f2b0*/  @P2 STG.E.U16 [R16.64], R6 ;  /* 0x0000000610002986 */ /* 0x0003e8000c101504 */
[----:B0-----:R-:W2:Y:S01]  /*1f2c0*/  LDL.LU R26, [R1+0x148] ;  /* 0x00014800011a7983 */ /* 0x001ea20000300800 */
[----:B-1----:R-:W-:-:S03]  /*1f2d0*/  PRMT R6, R29, 0x7632, R6 ;  /* 0x000076321d067816 */ /* 0x002fc60000000006 */
[----:B------:R-:W4:Y:S01]  /*1f2e0*/  LDL.LU R29, [R1+0x18] ;  /* 0x00001800011d7983 */ /* 0x000f220000300800 */
[----:B------:R-:W-:Y:S02]  /*1f2f0*/  ISETP.LT.AND P5, PT, R28, c[0x0][0x178], !P1 ;  /* 0x00005e001c007a0c */ /* 0x000fe40004fa1270 */
[----:B------:R-:W-:Y:S02]  /*1f300*/  IADD3 R8, R0, c[0x0][0x198], RZ ;  /* 0x0000660000087a10 */ /* 0x000fe40007ffe0ff */
[----:B------:R-:W-:Y:S02]  /*1f310*/  ISETP.LT.AND P1, PT, R23, c[0x0][0x178], !P1 ;  /* 0x00005e0017007a0c */ /* 0x000fe40004f21270 */
[----:B------:R-:W-:Y:S01]  /*1f320*/  ISETP.LT.AND P6, PT, R28, c[0x0][0x178], !P3 ;  /* 0x00005e001c007a0c */ /* 0x000fe20005fc1270 */
[C---:B------:R-:W-:Y:S01]  /*1f330*/  IMAD.WIDE R4, R8.reuse, 0x2, R2 ;  /* 0x0000000208047825 */ /* 0x040fe200078e0202 */
[C---:B------:R-:W-:Y:S02]  /*1f340*/  IADD3 R12, R19.reuse, 0x69, RZ ;  /* 0x00000069130c7810 */ /* 0x040fe40007ffe0ff */
[C---:B------:R-:W-:Y:S01]  /*1f350*/  IADD3 R0, R8.reuse, c[0x0][0x198], RZ ;  /* 0x0000660008007a10 */ /* 0x040fe20007ffe0ff */
[----:B------:R-:W-:Y:S01]  /*1f360*/  IMAD.WIDE R8, R8, 0x2, R24 ;  /* 0x0000000208087825 */ /* 0x000fe200078e0218 */
[----:B------:R-:W-:Y:S01]  /*1f370*/  PRMT R16, R6, 0x7632, R16 ;  /* 0x0000763206107816 */ /* 0x000fe20000000010 */
[----:B------:R0:W-:Y:S01]  /*1f380*/  @P5 STG.E.U16 [R4.64], R6 ;  /* 0x0000000604005986 */ /* 0x0001e2000c101504 */
[----:B------:R-:W-:Y:S01]  /*1f390*/  ISETP.GE.AND P2, PT, R12, c[0x0][0x17c], PT ;  /* 0x00005f000c007a0c */ /* 0x000fe20003f46270 */
[----:B------:R-:W-:Y:S01]  /*1f3a0*/  IMAD.WIDE R12, R0, 0x2, R2 ;  /* 0x00000002000c7825 */ /* 0x000fe200078e0202 */
[----:B------:R-:W-:-:S02]  /*1f3b0*/  IADD3 R20, R19, 0x67, RZ ;  /* 0x0000006713147810 */ /* 0x000fc40007ffe0ff */
[----:B------:R-:W-:Y:S01]  /*1f3c0*/  ISETP.LT.AND P3, PT, R23, c[0x0][0x178], !P3 ;  /* 0x00005e0017007a0c */ /* 0x000fe20005f61270 */
[----:B------:R1:W-:Y:S01]  /*1f3d0*/  @P1 STG.E.U16 [R8.64], R16 ;  /* 0x0000001008001986 */ /* 0x0003e2000c101504 */
[----:B------:R-:W-:Y:S02]  /*1f3e0*/  ISETP.GE.AND P0, PT, R20, c[0x0][0x17c], PT ;  /* 0x00005f0014007a0c */ /* 0x000fe40003f06270 */
[----:B0-----:R-:W-:-:S04]  /*1f3f0*/  IADD3 R6, R19, 0x6b, RZ ;  /* 0x0000006b13067810 */ /* 0x001fc80007ffe0ff */
[----:B------:R-:W-:Y:S02]  /*1f400*/  ISETP.GE.AND P1, PT, R6, c[0x0][0x17c], PT ;  /* 0x00005f0006007a0c */ /* 0x000fe40003f26270 */
[----:B------:R-:W-:Y:S01]  /*1f410*/  IADD3 R20, R19, 0x68, RZ ;  /* 0x0000006813147810 */ /* 0x000fe20007ffe0ff */
[C---:B------:R-:W-:Y:S01]  /*1f420*/  IMAD.WIDE R4, R0.reuse, 0x2, R24 ;  /* 0x0000000200047825 */ /* 0x040fe200078e0218 */
[----:B------:R-:W-:Y:S02]  /*1f430*/  IADD3 R0, R0, c[0x0][0x198], RZ ;  /* 0x0000660000007a10 */ /* 0x000fe40007ffe0ff */
[----:B------:R-:W-:-:S03]  /*1f440*/  ISETP.GE.AND P4, PT, R20, c[0x0][0x17c], PT ;  /* 0x00005f0014007a0c */ /* 0x000fc60003f86270 */
[----:B-1----:R-:W-:Y:S01]  /*1f450*/  IMAD.WIDE R8, R0, 0x2, R24 ;  /* 0x0000000200087825 */ /* 0x002fe200078e0218 */
[----:B---3--:R0:W-:Y:S01]  /*1f460*/  @P6 STG.E.U16 [R12.64], R27 ;  /* 0x0000001b0c006986 */ /* 0x0081e2000c101504 */
[----:B------:R-:W-:Y:S02]  /*1f470*/  PRMT R6, R27, 0x7632, R6 ;  /* 0x000076321b067816 */ /* 0x000fe40000000006 */
[C---:B------:R-:W-:Y:S02]  /*1f480*/  ISETP.LT.AND P6, PT, R28.reuse, c[0x0][0x178], !P0 ;  /* 0x00005e001c007a0c */ /* 0x040fe400047c1270 */
[----:B------:R-:W-:Y:S01]  /*1f490*/  ISETP.LT.AND P0, PT, R23, c[0x0][0x178], !P0 ;  /* 0x00005e0017007a0c */ /* 0x000fe20004701270 */
[----:B0-----:R-:W3:Y:S04]  /*1f4a0*/  LDL.LU R27, [R1+0x138] ;  /* 0x00013800011b7983 */ /* 0x001ee80000300800 */
[----:B------:R0:W-:Y:S01]  /*1f4b0*/  @P3 STG.E.U16 [R4.64], R10 ;  /* 0x0000000a04003986 */ /* 0x0001e2000c101504 */
[----:B------:R-:W-:-:S02]  /*1f4c0*/  ISETP.LT.AND P3, PT, R28, c[0x0][0x178], !P4 ;  /* 0x00005e001c007a0c */ /* 0x000fc40006761270 */
[----:B------:R-:W-:Y:S01]  /*1f4d0*/  ISETP.LT.AND P4, PT, R23, c[0x0][0x178], !P4 ;  /* 0x00005e0017007a0c */ /* 0x000fe20006781270 */
[----:B0-----:R-:W-:Y:S01]  /*1f4e0*/  IMAD.WIDE R4, R0, 0x2, R2 ;  /* 0x0000000200047825 */ /* 0x001fe200078e0202 */
[----:B------:R-:W-:Y:S02]  /*1f4f0*/  PRMT R10, R10, 0x7632, R10 ;  /* 0x000076320a0a7816 */ /* 0x000fe4000000000a */
[----:B------:R-:W-:Y:S02]  /*1f500*/  IADD3 R0, R0, c[0x0][0x198], RZ ;  /* 0x0000660000007a10 */ /* 0x000fe40007ffe0ff */
[----:B------:R0:W-:Y:S04]  /*1f510*/  @P6 STG.E.U16 [R4.64], R6 ;  /* 0x0000000604006986 */ /* 0x0001e8000c101504 */
[----:B------:R1:W-:Y:S01]  /*1f520*/  @P0 STG.E.U16 [R8.64], R10 ;  /* 0x0000000a08000986 */ /* 0x0003e2000c101504 */
[----:B0-----:R-:W-:-:S04]  /*1f530*/  IMAD.WIDE R4, R0, 0x2, R2 ;  /* 0x0000000200047825 */ /* 0x001fc800078e0202 */
[----:B-1----:R-:W-:Y:S01]  /*1f540*/  IMAD.WIDE R8, R0, 0x2, R24 ;  /* 0x0000000200087825 */ /* 0x002fe200078e0218 */
[----:B--2---:R-:W-:Y:S01]  /*1f550*/  @P3 STG.E.U16 [R4.64], R26 ;  /* 0x0000001a04003986 */ /* 0x004fe2000c101504 */
[----:B----4-:R-:W-:-:S03]  /*1f560*/  PRMT R10, R29, 0x7632, R10 ;  /* 0x000076321d0a7816 */ /* 0x010fc6000000000a */
[----:B------:R0:W-:Y:S04]  /*1f570*/  @P4 STG.E.U16 [R8.64], R29 ;  /* 0x0000001d08004986 */ /* 0x0001e8000c101504 */
[----:B0-----:R-:W2:Y:S01]  /*1f580*/  LDL.LU R29, [R1+0x128] ;  /* 0x00012800011d7983 */ /* 0x001ea20000300800 */
[----:B------:R-:W-:Y:S02]  /*1f590*/  IADD3 R17, R19, 0x6a, RZ ;  /* 0x0000006a13117810 */ /* 0x000fe40007ffe0ff */
[----:B------:R-:W-:Y:S02]  /*1f5a0*/  ISETP.LT.AND P0, PT, R28, c[0x0][0x178], !P2 ;  /* 0x00005e001c007a0c */ /* 0x000fe40005701270 */
[----:B------:R-:W-:Y:S02]  /*1f5b0*/  ISETP.GE.AND P5, PT, R17, c[0x0][0x17c], PT ;  /* 0x00005f0011007a0c */ /* 0x000fe40003fa6270 */
[----:B------:R-:W-:-:S02]  /*1f5c0*/  IADD3 R6, R19, 0x6d, RZ ;  /* 0x0000006d13067810 */ /* 0x000fc40007ffe0ff */
[----:B------:R-:W-:Y:S02]  /*1f5d0*/  IADD3 R0, R0, c[0x0][0x198], RZ ;  /* 0x0000660000007a10 */ /* 0x000fe40007ffe0ff */
[----:B------:R-:W-:Y:S02]  /*1f5e0*/  ISETP.LT.AND P2, PT, R23, c[0x0][0x178], !P2 ;  /* 0x00005e0017007a0c */ /* 0x000fe40005741270 */
[----:B------:R-:W-:Y:S01]  /*1f5f0*/  ISETP.LT.AND P4, PT, R28, c[0x0][0x178], !P5 ;  /* 0x00005e001c007a0c */ /* 0x000fe20006f81270 */
[----:B------:R-:W-:Y:S01]  /*1f600*/  IMAD.WIDE R4, R0, 0x2, R2 ;  /* 0x0000000200047825 */ /* 0x000fe200078e0202 */
[----:B------:R-:W-:Y:S02]  /*1f610*/  ISETP.GE.AND P3, PT, R6, c[0x0][0x17c], PT ;  /* 0x00005f0006007a0c */ /* 0x000fe40003f66270 */
[----:B------:R-:W-:Y:S01]  /*1f620*/  PRMT R6, R26, 0x7632, R6 ;  /* 0x000076321a067816 */ /* 0x000fe20000000006 */
[C---:B------:R-:W-:Y:S01]  /*1f630*/  IMAD.WIDE R8, R0.reuse, 0x2, R24 ;  /* 0x0000000200087825 */ /* 0x040fe200078e0218 */
[----:B------:R-:W-:-:S03]  /*1f640*/  IADD3 R0, R0, c[0x0][0x198], RZ ;  /* 0x0000660000007a10 */ /* 0x000fc60007ffe0ff */
[----:B------:R0:W-:Y:S01]  /*1f650*/  @P0 STG.E.U16 [R4.64], R6 ;  /* 0x0000000604000986 */ /* 0x0001e2000c101504 */
[----:B------:R-:W-:-:S03]  /*1f660*/  ISETP.LT.AND P5, PT, R23, c[0x0][0x178], !P5 ;  /* 0x00005e0017007a0c */ /* 0x000fc60006fa1270 */
[----:B------:R1:W-:Y:S01]  /*1f670*/  @P2 STG.E.U16 [R8.64], R10 ;  /* 0x0000000a08002986 */ /* 0x0003e2000c101504 */
[----:B------:R-:W-:Y:S01]  /*1f680*/  ISETP.LT.AND P2, PT, R28, c[0x0][0x178], !P1 ;  /* 0x00005e001c007a0c */ /* 0x000fe20004f41270 */
[----:B0-----:R-:W-:Y:S01]  /*1f690*/  IMAD.WIDE R4, R0, 0x2, R2 ;  /* 0x0000000200047825 */ /* 0x001fe200078e0202 */
[----:B------:R-:W-:-:S04]  /*1f6a0*/  IADD3 R6, R19, 0x6e, RZ ;  /* 0x0000006e13067810 */ /* 0x000fc80007ffe0ff */
[----:B------:R-:W-:Y:S02]  /*1f6b0*/  ISETP.GE.AND P0, PT, R6, c[0x0][0x17c], PT ;  /* 0x00005f0006007a0c */ /* 0x000fe40003f06270 */
[----:B------:R-:W-:Y:S02]  /*1f6c0*/  IADD3 R6, R0, c[0x0][0x198], RZ ;  /* 0x0000660000067a10 */ /* 0x000fe40007ffe0ff */
[C---:B------:R-:W-:Y:S02]  /*1f6d0*/  IADD3 R12, R19.reuse, 0x6c, RZ ;  /* 0x0000006c130c7810 */ /* 0x040fe40007ffe0ff */
[----:B-1----:R-:W-:Y:S02]  /*1f6e0*/  IADD3 R8, R19, 0x6f, RZ ;  /* 0x0000006f13087810 */ /* 0x002fe40007ffe0ff */
[----:B------:R-:W-:Y:S02]  /*1f6f0*/  ISETP.GE.AND P6, PT, R12, c[0x0][0x17c], PT ;  /* 0x00005f000c007a0c */ /* 0x000fe40003fc6270 */
[----:B------:R-:W-:Y:S01]  /*1f700*/  ISETP.LT.AND P1, PT, R23, c[0x0][0x178], !P1 ;  /* 0x00005e0017007a0c */ /* 0x000fe20004f21270 */
[----:B---3--:R0:W-:Y:S01]  /*1f710*/  @P4 STG.E.U16 [R4.64], R27 ;  /* 0x0000001b04004986 */ /* 0x0081e2000c101504 */
[----:B------:R-:W-:Y:S01]  /*1f720*/  ISETP.GE.AND P4, PT, R8, c[0x0][0x17c], PT ;  /* 0x00005f0008007a0c */ /* 0x000fe20003f86270 */
[----:B------:R-:W-:-:S04]  /*1f730*/  IMAD.WIDE R8, R6, 0x2, R2 ;  /* 0x0000000206087825 */ /* 0x000fc800078e0202 */
[----:B0-----:R-:W-:Y:S01]  /*1f740*/  IMAD.WIDE R4, R0, 0x2, R24 ;  /* 0x0000000200047825 */ /* 0x001fe200078e0218 */
[----:B------:R-:W-:Y:S02]  /*1f750*/  PRMT R0, R27, 0x7632, R0 ;  /* 0x000076321b007816 */ /* 0x000fe40000000000 */
[----:B------:R-:W3:Y:S04]  /*1f760*/  LDL.LU R27, [R1+0xc8] ;  /* 0x0000c800011b7983 */ /* 0x000ee80000300800 */
[----:B------:R0:W-:Y:S01]  /*1f770*/  @P5 STG.E.U16 [R4.64], R14 ;  /* 0x0000000e04005986 */ /* 0x0001e2000c101504 */
[----:B------:R-:W-:-:S03]  /*1f780*/  ISETP.LT.AND P5, PT, R28, c[0x0][0x178], !P6 ;  /* 0x00005e001c007a0c */ /* 0x000fc600077a1270 */
[----:B------:R1:W-:Y:S04]  /*1f790*/  @P2 STG.E.U16 [R8.64], R0 ;  /* 0x0000000008002986 */ /* 0x0003e8000c101504 */
[----:B------:R-:W4:Y:S01]  /*1f7a0*/  LDL.LU R20, [R1+0xbc] ;  /* 0x0000bc0001147983 */ /* 0x000f220000300800 */
[----:B0-----:R-:W-:Y:S01]  /*1f7b0*/  PRMT R14, R14, 0x7632, R14 ;  /* 0x000076320e0e7816 */ /* 0x001fe2000000000e */
[C---:B------:R-:W-:Y:S01]  /*1f7c0*/  IMAD.WIDE R4, R6.reuse, 0x2, R24 ;  /* 0x0000000206047825 */ /* 0x040fe200078e0218 */
[----:B-1----:R-:W-:Y:S02]  /*1f7d0*/  IADD3 R0, R6, c[0x0][0x198], RZ ;  /* 0x0000660006007a10 */ /* 0x002fe40007ffe0ff */
[----:B------:R-:W-:-:S03]  /*1f7e0*/  IADD3 R6, R19, 0x71, RZ ;  /* 0x0000007113067810 */ /* 0x000fc60007ffe0ff */
[----:B------:R-:W-:Y:S01]  /*1f7f0*/  IMAD.WIDE R8, R0, 0x2, R2 ;  /* 0x0000000200087825 */ /* 0x000fe200078e0202 */
[----:B------:R-:W-:Y:S01]  /*1f800*/  @P1 STG.E.U16 [R4.64], R14 ;  /* 0x0000000e04001986 */ /* 0x000fe2000c101504 */
[----:B------:R-:W-:-:S03]  /*1f810*/  ISETP.GE.AND P1, PT, R6, c[0x0][0x17c], PT ;  /* 0x00005f0006007a0c */ /* 0x000fc60003f26270 */
[----:B--2---:R0:W-:Y:S01]  /*1f820*/  @P5 STG.E.U16 [R8.64], R29 ;  /* 0x0000001d08005986 */ /* 0x0041e2000c101504 */
[----:B------:R-:W-:-:S03]  /*1f830*/  PRMT R6, R29, 0x7632, R6 ;  /* 0x000076321d067816 */ /* 0x000fc60000000006 */
[----:B0-----:R-:W2:Y:S01]  /*1f840*/  LDL.LU R29, [R1+0x2c] ;  /* 0x00002c00011d7983 */ /* 0x001ea20000300800 */
[C---:B------:R-:W-:Y:S01]  /*1f850*/  ISETP.LT.AND P6, PT, R23.reuse, c[0x0][0x178], !P6 ;  /* 0x00005e0017007a0c */ /* 0x040fe200077c1270 */
[----:B------:R-:W-:Y:S01]  /*1f860*/  IMAD.WIDE R12, R0, 0x2, R24 ;  /* 0x00000002000c7825 */ /* 0x000fe200078e0218 */
[----:B------:R-:W-:Y:S01]  /*1f870*/  ISETP.LT.AND P5, PT, R28, c[0x0][0x178], !P3 ;  /* 0x00005e001c007a0c */ /* 0x000fe20005fa1270 */
[----:B------:R-:W2:Y:S01]  /*1f880*/  LDL.LU R26, [R1+0xdc] ;  /* 0x0000dc00011a7983 */ /* 0x000ea20000300800 */
[----:B------:R-:W-:Y:S02]  /*1f890*/  ISETP.LT.AND P3, PT, R23, c[0x0][0x178], !P3 ;  /* 0x00005e0017007a0c */ /* 0x000fe40005f61270 */
[----:B------:R-:W-:-:S07]  /*1f8a0*/  IADD3 R8, R0, c[0x0][0x198], RZ ;  /* 0x0000660000087a10 */ /* 0x000fce0007ffe0ff */
[----:B------:R0:W-:Y:S01]  /*1f8b0*/  @P6 STG.E.U16 [R12.64], R18 ;  /* 0x000000120c006986 */ /* 0x0001e2000c101504 */
[----:B------:R-:W-:Y:S02]  /*1f8c0*/  ISETP.LT.AND P6, PT, R28, c[0x0][0x178], !P0 ;  /* 0x00005e001c007a0c */ /* 0x000fe400047c1270 */
[----:B------:R-:W-:Y:S02]  /*1f8d0*/  ISETP.LT.AND P0, PT, R23, c[0x0][0x178], !P0 ;  /* 0x00005e0017007a0c */ /* 0x000fe40004701270 */
[C---:B------:R-:W-:Y:S01]  /*1f8e0*/  IADD3 R0, R8.reuse, c[0x0][0x198], RZ ;  /* 0x0000660008007a10 */ /* 0x040fe20007ffe0ff */
[----:B------:R-:W-:Y:S01]  /*1f8f0*/  IMAD.WIDE R4, R8, 0x2, R2 ;  /* 0x0000000208047825 */ /* 0x000fe200078e0202 */
[----:B------:R-:W-:-:S03]  /*1f900*/  IADD3 R10, R19, 0x70, RZ ;  /* 0x00000070130a7810 */ /* 0x000fc60007ffe0ff */
[----:B------:R-:W-:Y:S01]  /*1f910*/  IMAD.WIDE R8, R8, 0x2, R24 ;  /* 0x0000000208087825 */ /* 0x000fe200078e0218 */
[----:B0-----:R-:W-:-:S03]  /*1f920*/  PRMT R18, R18, 0x7632, R18 ;  /* 0x0000763212127816 */ /* 0x001fc60000000012 */
[C---:B------:R-:W-:Y:S01]  /*1f930*/  IMAD.WIDE R12, R0.reuse, 0x2, R2 ;  /* 0x00000002000c7825 */ /* 0x040fe200078e0202 */
[----:B------:R0:W-:Y:S03]  /*1f940*/  @P5 STG.E.U16 [R4.64], R6 ;  /* 0x0000000604005986 */ /* 0x0001e6000c101504 */
[----:B------:R-:W-:Y:S01]  /*1f950*/  IMAD.WIDE R16, R0, 0x2, R24 ;  /* 0x0000000200107825 */ /* 0x000fe200078e0218 */
[----:B------:R1:W-:Y:S01]  /*1f960*/  @P3 STG.E.U16 [R8.64], R18 ;  /* 0x0000001208003986 */ /* 0x0003e2000c101504 */
[----:B------:R-:W-:Y:S02]  /*1f970*/  ISETP.GE.AND P2, PT, R10, c[0x0][0x17c], PT ;  /* 0x00005f000a007a0c */ /* 0x000fe40003f46270 */
[----:B------:R-:W-:Y:S02]  /*1f980*/  IADD3 R10, R19, 0x72, RZ ;  /* 0x00000072130a7810 */ /* 0x000fe40007ffe0ff */
[----:B------:R-:W-:-:S02]  /*1f990*/  ISETP.LT.AND P3, PT, R28, c[0x0][0x178], !P2 ;  /* 0x00005e001c007a0c */ /* 0x000fc40005761270 */
[----:B------:R-:W-:Y:S02]  /*1f9a0*/  ISETP.GE.AND P5, PT, R10, c[0x0][0x17c], PT ;  /* 0x00005f000a007a0c */ /* 0x000fe40003fa6270 */
[----:B0-----:R-:W-:Y:S02]  /*1f9b0*/  IADD3 R4, R0, c[0x0][0x198], RZ ;  /* 0x0000660000047a10 */ /* 0x001fe40007ffe0ff */
[----:B------:R-:W-:Y:S02]  /*1f9c0*/  ISETP.LT.AND P2, PT, R23, c[0x0][0x178], !P2 ;  /* 0x00005e0017007a0c */ /* 0x000fe40005741270 */
[C---:B------:R-:W-:Y:S01]  /*1f9d0*/  IADD3 R6, R4.reuse, c[0x0][0x198], RZ ;  /* 0x0000660004067a10 */ /* 0x040fe20007ffe0ff */
[----:B-1----:R-:W-:-:S04]  /*1f9e0*/  IMAD.WIDE R8, R4, 0x2, R2 ;  /* 0x0000000204087825 */ /* 0x002fc800078e0202 */
[----:B------:R-:W-:Y:S01]  /*1f9f0*/  IMAD.WIDE R4, R4, 0x2, R24 ;  /* 0x0000000204047825 */ /* 0x000fe200078e0218 */
[----:B---3--:R0:W-:Y:S04]  /*1fa00*/  @P6 STG.E.U16 [R12.64], R27 ;  /* 0x0000001b0c006986 */ /* 0x0081e8000c101504 */
[----:B------:R1:W-:Y:S01]  /*1fa10*/  @P0 STG.E.U16 [R16.64], R22 ;  /* 0x0000001610000986 */ /* 0x0003e2000c101504 */
[----:B------:R-:W-:Y:S02]  /*1fa20*/  ISETP.LT.AND P0, PT, R28, c[0x0][0x178], !P4 ;  /* 0x00005e001c007a0c */ /* 0x000fe40006701270 */
[----:B------:R-:W-:Y:S02]  /*1fa30*/  ISETP.LT.AND P4, PT, R23, c[0x0][0x178], !P4 ;  /* 0x00005e0017007a0c */ /* 0x000fe40006781270 */
[----:B------:R-:W-:-:S02]  /*1fa40*/  PRMT R10, R27, 0x7632, R10 ;  /* 0x000076321b0a7816 */ /* 0x000fc4000000000a */
[----:B0-----:R-:W3:Y:S01]  /*1fa50*/  LDL.LU R27, [R1+0x3c] ;  /* 0x00003c00011b7983 */ /* 0x001ee20000300800 */
[----:B-1----:R-:W-:-:S06]  /*1fa60*/  PRMT R22, R22, 0x7632, R22 ;  /* 0x0000763216167816 */ /* 0x002fcc0000000016 */
[----:B------:R0:W-:Y:S04]  /*1fa70*/  @P0 STG.E.U16 [R8.64], R10 ;  /* 0x0000000a08000986 */ /* 0x0001e8000c101504 */
[----:B------:R1:W-:Y:S01]  /*1fa80*/  @P4 STG.E.U16 [R4.64], R22 ;  /* 0x0000001604004986 */ /* 0x0003e2000c101504 */
[----:B0-----:R-:W-:-:S04]  /*1fa90*/  IMAD.WIDE R8, R6, 0x2, R2 ;  /* 0x0000000206087825 */ /* 0x001fc800078e0202 */
[----:B-1----:R-:W-:Y:S01]  /*1faa0*/  IMAD.WIDE R4, R6, 0x2, R24 ;  /* 0x0000000206047825 */ /* 0x002fe200078e0218 */
[----:B----4-:R-:W-:Y:S01]  /*1fab0*/  @P3 STG.E.U16 [R8.64], R20 ;  /* 0x0000001408003986 */ /* 0x010fe2000c101504 */
[----:B--2---:R-:W-:-:S03]  /*1fac0*/  PRMT R10, R29, 0x7632, R10 ;  /* 0x000076321d0a7816 */ /* 0x004fc6000000000a */
[----:B------:R0:W-:Y:S04]  /*1fad0*/  @P2 STG.E.U16 [R4.64], R29 ;  /* 0x0000001d04002986 */ /* 0x0001e8000c101504 */
[----:B0-----:R-:W2:Y:S01]  /*1fae0*/  LDL.LU R29, [R1+0x10c] ;  /* 0x00010c00011d7983 */ /* 0x001ea20000300800 */
[----:B------:R-:W-:Y:S02]  /*1faf0*/  ISETP.LT.AND P3, PT, R28, c[0x0][0x178], !P1 ;  /* 0x00005e001c007a0c */ /* 0x000fe40004f61270 */
[----:B------:R-:W-:Y:S02]  /*1fb00*/  ISETP.LT.AND P1, PT, R23, c[0x0][0x178], !P1 ;  /* 0x00005e0017007a0c */ /* 0x000fe40004f21270 */
[C---:B------:R-:W-:Y:S02]  /*1fb10*/  IADD3 R12, R19.reuse, 0x73, RZ ;  /* 0x00000073130c7810 */ /* 0x040fe40007ffe0ff */
[----:B------:R-:W-:-:S02]  /*1fb20*/  IADD3 R0, R19, 0x74, RZ ;  /* 0x0000007413007810 */ /* 0x000fc40007ffe0ff */
[----:B------:R-:W-:Y:S02]  /*1fb30*/  IADD3 R13, R6, c[0x0][0x198], RZ ;  /* 0x00006600060d7a10 */ /* 0x000fe40007ffe0ff */
[----:B------:R-:W-:Y:S02]  /*1fb40*/  ISETP.LT.AND P4, PT, R28, c[0x0][0x178], !P5 ;  /* 0x00005e001c007a0c */ /* 0x000fe40006f81270 */
[----:B------:R-:W-:Y:S01]  /*1fb50*/  ISETP.LT.AND P5, PT, R23, c[0x0][0x178], !P5 ;  /* 0x00005e0017007a0c */ /* 0x000fe20006fa1270 */
[C---:B------:R-:W-:Y:S01]  /*1fb60*/  IMAD.WIDE R4, R13.reuse, 0x2, R2 ;  /* 0x000000020d047825 */ /* 0x040fe200078e0202 */
[----:B------:R-:W-:Y:S02]  /*1fb70*/  ISETP.GE.AND P6, PT, R12, c[0x0][0x17c], PT ;  /* 0x00005f000c007a0c */ /* 0x000fe40003fc6270 */
[----:B------:R-:W-:Y:S01]  /*1fb80*/  ISETP.GE.AND P0, PT, R0, c[0x0][0x17c], PT ;  /* 0x00005f0000007a0c */ /* 0x000fe20003f06270 */
[----:B------:R-:W-:Y:S01]  /*1fb90*/  IMAD.WIDE R8, R13, 0x2, R24 ;  /* 0x000000020d087825 */ /* 0x000fe200078e0218 */
[----:B------:R-:W-:-:S02]  /*1fba0*/  PRMT R0, R20, 0x7632, R0 ;  /* 0x0000763214007816 */ /* 0x000fc40000000000 */
[----:B------:R-:W-:Y:S02]  /*1fbb0*/  IADD3 R12, R19, 0x75, RZ ;  /* 0x00000075130c7810 */ /* 0x000fe40007ffe0ff */
[----:B------:R-:W-:Y:S01]  /*1fbc0*/  IADD3 R6, R13, c[0x0][0x198], RZ ;  /* 0x000066000d067a10 */ /* 0x000fe20007ffe0ff */
[----:B------:R0:W-:Y:S01]  /*1fbd0*/  @P3 STG.E.U16 [R4.64], R0 ;  /* 0x0000000004003986 */ /* 0x0001e2000c101504 */
[----:B------:R-:W-:-:S03]  /*1fbe0*/  ISETP.GE.AND P2, PT, R12, c[0x0][0x17c], PT ;  /* 0x00005f000c007a0c */ /* 0x000fc60003f46270 */
[----:B------:R-:W-:Y:S01]  /*1fbf0*/  IMAD.WIDE R12, R6, 0x2, R2 ;  /* 0x00000002060c7825 */ /* 0x000fe200078e0202 */
[----:B------:R1:W-:Y:S01]  /*1fc00*/  @P1 STG.E.U16 [R8.64], R10 ;  /* 0x0000000a08001986 */ /* 0x0003e2000c101504 */
[----:B------:R-:W-:Y:S02]  /*1fc10*/  ISETP.LT.AND P1, PT, R28, c[0x0][0x178], !P6 ;  /* 0x00005e001c007a0c */ /* 0x000fe40007721270 */
[C---:B------:R-:W-:Y:S01]  /*1fc20*/  IADD3 R17, R6.reuse, c[0x0][0x198], RZ ;  /* 0x0000660006117a10 */ /* 0x040fe20007ffe0ff */
[----:B0-----:R-:W-:Y:S01]  /*1fc30*/  IMAD.WIDE R4, R6, 0x2, R24 ;  /* 0x0000000206047825 */ /* 0x001fe200078e0218 */
[----:B------:R-:W-:Y:S01]  /*1fc40*/  @P4 STG.E.U16 [R12.64], R26 ;  /* 0x0000001a0c004986 */ /* 0x000fe2000c101504 */
[----:B------:R-:W-:Y:S02]  /*1fc50*/  ISETP.LT.AND P6, PT, R23, c[0x0][0x178], !P6 ;  /* 0x00005e0017007a0c */ /* 0x000fe400077c1270 */
[----:B------:R-:W-:Y:S01]  /*1fc60*/  ISETP.LT.AND P4, PT, R28, c[0x0][0x178], !P0 ;  /* 0x00005e001c007a0c */ /* 0x000fe20004781270 */
[----:B-1----:R-:W-:Y:S01]  /*1fc70*/  IMAD.WIDE R8, R17, 0x2, R2 ;  /* 0x0000000211087825 */ /* 0x002fe200078e0202 */
[----:B------:R-:W-:-:S02]  /*1fc80*/  PRMT R0, R26, 0x7632, R0 ;  /* 0x000076321a007816 */ /* 0x000fc40000000000 */
[----:B------:R-:W-:Y:S02]  /*1fc90*/  IADD3 R6, R17, c[0x0][0x198], RZ ;  /* 0x0000660011067a10 */ /* 0x000fe40007ffe0ff */
[----:B---3--:R-:W-:Y:S01]  /*1fca0*/  PRMT R10, R27, 0x7632, R10 ;  /* 0x000076321b0a7816 */ /* 0x008fe2000000000a */
[----:B------:R0:W-:Y:S04]  /*1fcb0*/  @P5 STG.E.U16 [R4.64], R27 ;  /* 0x0000001b04005986 */ /* 0x0001e8000c101504 */
[----:B------:R1:W-:Y:S04]  /*1fcc0*/  @P1 STG.E.U16 [R8.64], R0 ;  /* 0x0000000008001986 */ /* 0x0003e8000c101504 */
[----:B0-----:R-:W3:Y:S01]  /*1fcd0*/  LDL.LU R27, [R1+0x11c] ;  /* 0x00011c00011b7983 */ /* 0x001ee20000300800 */
[----:B------:R-:W-:-:S04]  /*1fce0*/  IMAD.WIDE R4, R17, 0x2, R24 ;  /* 0x0000000211047825 */ /* 0x000fc800078e0218 */
[----:B-1----:R-:W-:Y:S01]  /*1fcf0*/  IMAD.WIDE R8, R6, 0x2, R2 ;  /* 0x0000000206087825 */ /* 0x002fe200078e0202 */
[----:B------:R-:W-:Y:S04]  /*1fd00*/  @P6 STG.E.U16 [R4.64], R10 ;  /* 0x0000000a04006986 */ /* 0x000fe8000c101504 */
[----:B--2---:R0:W-:Y:S02]  /*1fd10*/  @P4 STG.E.U16 [R8.64], R29 ;  /* 0x0000001d08004986 */ /* 0x0041e4000c101504 */
[----:B0-----:R-:W-:Y:S02]  /*1fd20*/  PRMT R9, R29, 0x7632, R9 ;  /* 0x000076321d097816 */ /* 0x001fe40000000009 */
[----:B------:R-:W2:Y:S01]  /*1fd30*/  LDL.LU R29, [R1+0x14c] ;  /* 0x00014c00011d7983 */ /* 0x000ea20000300800 */
[----:B------:R-:W-:-:S02]  /*1fd40*/  ISETP.LT.AND P0, PT, R23, c[0x0][0x178], !P0 ;  /* 0x00005e0017007a0c */ /* 0x000fc40004701270 */
[----:B------:R-:W-:Y:S01]  /*1fd50*/  IADD3 R14, R19, 0x76, RZ ;  /* 0x00000076130e7810 */ /* 0x000fe20007ffe0ff */
[----:B------:R-:W-:Y:S01]  /*1fd60*/  IMAD.WIDE R4, R6, 0x2, R24 ;  /* 0x0000000206047825 */ /* 0x000fe200078e0218 */
[----:B------:R-:W-:Y:S01]  /*1fd70*/  ISETP.LT.AND P6, PT, R28, c[0x0][0x178], !P2 ;  /* 0x00005e001c007a0c */ /* 0x000fe200057c1270 */
[----:B------:R-:W4:Y:S01]  /*1fd80*/  LDL.LU R26, [R1+0x1c] ;  /* 0x00001c00011a7983 */ /* 0x000f220000300800 */
[----:B------:R-:W-:Y:S02]  /*1fd90*/  ISETP.GE.AND P3, PT, R14, c[0x0][0x17c], PT ;  /* 0x00005f000e007a0c */ /* 0x000fe40003f66270 */
[----:B------:R-:W-:Y:S02]  /*1fda0*/  IADD3 R17, R6, c[0x0][0x198], RZ ;  /* 0x0000660006117a10 */ /* 0x000fe40007ffe0ff */
[----:B------:R-:W-:-:S03]  /*1fdb0*/  ISETP.LT.AND P2, PT, R23, c[0x0][0x178], !P2 ;  /* 0x00005e0017007a0c */ /* 0x000fc60005741270 */
[----:B------:R0:W-:Y:S01]  /*1fdc0*/  @P0 STG.E.U16 [R4.64], R7 ;  /* 0x0000000704000986 */ /* 0x0001e2000c101504 */
[----:B------:R-:W-:Y:S02]  /*1fdd0*/  ISETP.LT.AND P0, PT, R28, c[0x0][0x178], !P3 ;  /* 0x00005e001c007a0c */ /* 0x000fe40005f01270 */
[----:B------:R-:W-:Y:S02]  /*1fde0*/  ISETP.LT.AND P3, PT, R23, c[0x0][0x178], !P3 ;  /* 0x00005e0017007a0c */ /* 0x000fe40005f61270 */
[----:B------:R-:W-:Y:S02]  /*1fdf0*/  IADD3 R13, R17, c[0x0][0x198], RZ ;  /* 0x00006600110d7a10 */ /* 0x000fe40007ffe0ff */
[----:B------:R-:W-:Y:S01]  /*1fe00*/  IADD3 R8, R19, 0x7a, RZ ;  /* 0x0000007a13087810 */ /* 0x000fe20007ffe0ff */
[----:B0-----:R-:W-:Y:S01]  /*1fe10*/  IMAD.WIDE R4, R17, 0x2, R2 ;  /* 0x0000000211047825 */ /* 0x001fe200078e0202 */
[----:B------:R-:W-:Y:S02]  /*1fe20*/  IADD3 R16, R19, 0x77, RZ ;  /* 0x0000007713107810 */ /* 0x000fe40007ffe0ff */
[----:B------:R-:W-:-:S02]  /*1fe30*/  PRMT R0, R7, 0x7632, R0 ;  /* 0x0000763207007816 */ /* 0x000fc40000000000 */
[----:B------:R0:W-:Y:S01]  /*1fe40*/  @P6 STG.E.U16 [R4.64], R9 ;  /* 0x0000000904006986 */ /* 0x0001e2000c101504 */
[----:B------:R-:W-:Y:S01]  /*1fe50*/  IADD3 R14, R19, 0x78, RZ ;  /* 0x00000078130e7810 */ /* 0x000fe20007ffe0ff */
[----:B------:R-:W-:Y:S01]  /*1fe60*/  IMAD.WIDE R6, R13, 0x2, R2 ;  /* 0x000000020d067825 */ /* 0x000fe200078e0202 */
[----:B------:R-:W-:Y:S02]  /*1fe70*/  ISETP.GE.AND P6, PT, R8, c[0x0][0x17c], PT ;  /* 0x00005f0008007a0c */ /* 0x000fe40003fc6270 */
[----:B------:R-:W-:Y:S02]  /*1fe80*/  ISETP.GE.AND P5, PT, R16, c[0x0][0x17c], PT ;  /* 0x00005f0010007a0c */ /* 0x000fe40003fa6270 */
[----:B------:R-:W-:Y:S01]  /*1fe90*/  IADD3 R12, R19, 0x79, RZ ;  /* 0x00000079130c7810 */ /* 0x000fe20007ffe0ff */
[----:B0-----:R-:W-:Y:S01]  /*1fea0*/  IMAD.WIDE R4, R17, 0x2, R24 ;  /* 0x0000000211047825 */ /* 0x001fe200078e0218 */
[----:B------:R-:W-:-:S03]  /*1feb0*/  ISETP.GE.AND P1, PT, R14, c[0x0][0x17c], PT ;  /* 0x00005f000e007a0c */ /* 0x000fc60003f26270 */
[C---:B------:R-:W-:Y:S01]  /*1fec0*/  IMAD.WIDE R8, R13.reuse, 0x2, R24 ;  /* 0x000000020d087825 */ /* 0x040fe200078e0218 */
[----:B------:R0:W-:Y:S01]  /*1fed0*/  @P2 STG.E.U16 [R4.64], R0 ;  /* 0x0000000004002986 */ /* 0x0001e2000c101504 */
[----:B------:R-:W-:Y:S02]  /*1fee0*/  ISETP.GE.AND P4, PT, R12, c[0x0][0x17c], PT ;  /* 0x00005f000c007a0c */ /* 0x000fe40003f86270 */
[----:B------:R-:W-:-:S04]  /*1fef0*/  IADD3 R13, R13, c[0x0][0x198], RZ ;  /* 0x000066000d0d7a10 */ /* 0x000fc80007ffe0ff */
[----:B------:R-:W-:Y:S02]  /*1ff00*/  IADD3 R17, R13, c[0x0][0x198], RZ ;  /* 0x000066000d117a10 */ /* 0x000fe40007ffe0ff */
[----:B------:R-:W-:Y:S01]  /*1ff10*/  PRMT R14, R11, 0x7632, R14 ;  /* 0x000076320b0e7816 */ /* 0x000fe2000000000e */
[----:B0-----:R-:W-:Y:S01]  /*1ff20*/  IMAD.WIDE R4, R13, 0x2, R2 ;  /* 0x000000020d047825 */ /* 0x001fe200078e0202 */
[----:B------:R-:W-:Y:S01]  /*1ff30*/  IADD3 R0, R19, 0x7c, RZ ;  /* 0x0000007c13007810 */ /* 0x000fe20007ffe0ff */
[----:B---3--:R0:W-:Y:S01]  /*1ff40*/  @P0 STG.E.U16 [R6.64], R27 ;  /* 0x0000001b06000986 */ /* 0x0081e2000c101504 */
[----:B------:R-:W-:Y:S02]  /*1ff50*/  ISETP.LT.AND P0, PT, R28, c[0x0][0x178], !P5 ;  /* 0x00005e001c007a0c */ /* 0x000fe40006f01270 */
[----:B------:R-:W-:Y:S01]  /*1ff60*/  ISETP.LT.AND P5, PT, R23, c[0x0][0x178], !P5 ;  /* 0x00005e0017007a0c */ /* 0x000fe20006fa1270 */
[----:B------:R1:W-:Y:S01]  /*1ff70*/  @P3 STG.E.U16 [R8.64], R11 ;  /* 0x0000000b08003986 */ /* 0x0003e2000c101504 */
[----:B------:R-:W-:-:S02]  /*1ff80*/  PRMT R12, R27, 0x7632, R12 ;  /* 0x000076321b0c7816 */ /* 0x000fc4000000000c */
[----:B------:R-:W-:Y:S01]  /*1ff90*/  ISETP.LT.AND P3, PT, R28, c[0x0][0x178], !P1 ;  /* 0x00005e001c007a0c */ /* 0x000fe20004f61270 */
[----:B0-----:R-:W3:Y:S01]  /*1ffa0*/  LDL.LU R27, [R1+0x13c] ;  /* 0x00013c00011b7983 */ /* 0x001ee20000300800 */
[----:B------:R-:W-:-:S04]  /*1ffb0*/  IMAD.WIDE R6, R13, 0x2, R24 ;  /* 0x000000020d067825 */ /* 0x000fc800078e0218 */
[----:B-1----:R-:W-:Y:S01]  /*1ffc0*/  IMAD.WIDE R8, R17, 0x2, R2 ;  /* 0x0000000211087825 */ /* 0x002fe200078e0202 */
[----:B------:R-:W-:Y:S01]  /*1ffd0*/  @P0 STG.E.U16 [R4.64], R12 ;  /* 0x0000000c04000986 */ /* 0x000fe2000c101504 */
[----:B------:R-:W-:-:S03]  /*1ffe0*/  ISETP.GE.AND P0, PT, R0, c[0x0][0x17c], PT ;  /* 0x00005f0000007a0c */ /* 0x000fc60003f06270 */
[----:B------:R-:W-:Y:S01]  /*1fff0*/  @P5 STG.E.U16 [R6.64], R14 ;  /* 0x0000000e06005986 */ /* 0x000fe2000c101504 */
[----:B--2---:R-:W-:-:S03]  /*20000*/  PRMT R0, R29, 0x7632, R0 ;  /* 0x000076321d007816 */ /* 0x004fc60000000000 */
[----:B------:R0:W-:Y:S04]  /*20010*/  @P3 STG.E.U16 [R8.64], R29 ;  /* 0x0000001d08003986 */ /* 0x0001e8000c101504 */
[----:B0-----:R-:W2:Y:S01]  /*20020*/  LDL.LU R29, [R1+0x12c] ;  /* 0x00012c00011d7983 */ /* 0x001ea20000300800 */
[----:B------:R-:W-:Y:S02]  /*20030*/  IADD3 R10, R19, 0x7b, RZ ;  /* 0x0000007b130a7810 */ /* 0x000fe40007ffe0ff */
[----:B------:R-:W-:Y:S02]  /*20040*/  ISETP.LT.AND P1, PT, R23, c[0x0][0x178], !P1 ;  /* 0x00005e0017007a0c */ /* 0x000fe40004f21270 */
[----:B------:R-:W-:Y:S01]  /*20050*/  ISETP.GE.AND P2, PT, R10, c[0x0][0x17c], PT ;  /* 0x00005f000a007a0c */ /* 0x000fe20003f46270 */
[----:B------:R-:W-:Y:S01]  /*20060*/  IMAD.WIDE R10, R17, 0x2, R24 ;  /* 0x00000002110a7825 */ /* 0x000fe200078e0218 */
[----:B------:R-:W-:-:S02]  /*20070*/  ISETP.LT.AND P3, PT, R28, c[0x0][0x178], !P4 ;  /* 0x00005e001c007a0c */ /* 0x000fc40006761270 */
[----:B------:R-:W-:Y:S02]  /*20080*/  ISETP.LT.AND P4, PT, R23, c[0x0][0x178], !P4 ;  /* 0x00005e0017007a0c */ /* 0x000fe40006781270 */
[----:B------:R-:W-:Y:S02]  /*20090*/  IADD3 R17, R17, c[0x0][0x198], RZ ;  /* 0x0000660011117a10 */ /* 0x000fe40007ffe0ff */
[----:B------:R-:W-:Y:S02]  /*200a0*/  ISETP.LT.AND P5, PT, R28, c[0x0][0x178], !P6 ;  /* 0x00005e001c007a0c */ /* 0x000fe400077a1270 */
[C---:B------:R-:W-:Y:S01]  /*200b0*/  IADD3 R21, R17.reuse, c[0x0][0x198], RZ ;  /* 0x0000660011157a10 */ /* 0x040fe20007ffe0ff */
[----:B------:R-:W-:Y:S01]  /*200c0*/  IMAD.WIDE R4, R17, 0x2, R2 ;  /* 0x0000000211047825 */ /* 0x000fe200078e0202 */
[----:B----4-:R-:W-:-:S03]  /*200d0*/  PRMT R16, R26, 0x7632, R16 ;  /* 0x000076321a107816 */ /* 0x010fc60000000010 */
[----:B------:R-:W-:Y:S01]  /*200e0*/  IMAD.WIDE R6, R17, 0x2, R24 ;  /* 0x0000000211067825 */ /* 0x000fe200078e0218 */
[----:B------:R0:W-:Y:S01]  /*200f0*/  @P1 STG.E.U16 [R10.64], R26 ;  /* 0x0000001a0a001986 */ /* 0x0001e2000c101504 */
[----:B------:R-:W-:Y:S02]  /*20100*/  ISETP.LT.AND P6, PT, R23, c[0x0][0x178], !P6 ;  /* 0x00005e0017007a0c */ /* 0x000fe400077c1270 */
[----:B------:R-:W-:Y:S01]  /*20110*/  IMAD.WIDE R8, R21, 0x2, R2 ;  /* 0x0000000215087825 */ /* 0x000fe200078e0202 */
[----:B------:R1:W-:Y:S01]  /*20120*/  @P3 STG.E.U16 [R4.64], R0 ;  /* 0x0000000004003986 */ /* 0x0003e2000c101504 */
[----:B------:R-:W-:-:S03]  /*20130*/  IADD3 R13, R19, 0x7d, RZ ;  /* 0x0000007d130d7810 */ /* 0x000fc60007ffe0ff */
[----:B------:R4:W-:Y:S01]  /*20140*/  @P4 STG.E.U16 [R6.64], R16 ;  /* 0x0000001006004986 */ /* 0x0009e2000c101504 */
[----:B------:R-:W-:Y:S02]  /*20150*/  ISETP.LT.AND P4, PT, R28, c[0x0][0x178], !P2 ;  /* 0x00005e001c007a0c */ /* 0x000fe40005781270 */
[----:B------:R-:W-:Y:S02]  /*20160*/  ISETP.LT.AND P2, PT, R23, c[0x0][0x178], !P2 ;  /* 0x00005e0017007a0c */ /* 0x000fe40005741270 */
[----:B0-----:R-:W-:Y:S02]  /*20170*/  IADD3 R11, R21, c[0x0][0x198], RZ ;  /* 0x00006600150b7a10 */ /* 0x001fe40007ffe0ff */
[----:B------:R-:W-:Y:S02]  /*20180*/  IADD3 R12, R19, 0x7e, RZ ;  /* 0x0000007e130c7810 */ /* 0x000fe40007ffe0ff */
[----:B------:R-:W-:Y:S01]  /*20190*/  ISETP.GE.AND P1, PT, R13, c[0x0][0x17c], PT ;  /* 0x00005f000d007a0c */ /* 0x000fe20003f26270 */
[----:B-1----:R-:W-:Y:S01]  /*201a0*/  IMAD.WIDE R4, R21, 0x2, R24 ;  /* 0x0000000215047825 */ /* 0x002fe200078e0218 */
[----:B------:R-:W-:-:S02]  /*201b0*/  IADD3 R13, R11, c[0x0][0x198], RZ ;  /* 0x000066000b0d7a10 */ /* 0x000fc40007ffe0ff */
[----:B------:R-:W-:Y:S01]  /*201c0*/  ISETP.GE.AND P3, PT, R12, c[0x0][0x17c], PT ;  /* 0x00005f000c007a0c */ /* 0x000fe20003f66270 */
[----:B----4-:R-:W-:Y:S01]  /*201d0*/  IMAD.WIDE R6, R11, 0x2, R2 ;  /* 0x000000020b067825 */ /* 0x010fe200078e0202 */
[----:B------:R-:W-:Y:S02]  /*201e0*/  IADD3 R12, R19, 0x7f, RZ ;  /* 0x0000007f130c7810 */ /* 0x000fe40007ffe0ff */
[----:B------:R-:W-:Y:S01]  /*201f0*/  PRMT R0, R15, 0x7632, R0 ;  /* 0x000076320f007816 */ /* 0x000fe20000000000 */
[----:B------:R-:W3:Y:S04]  /*20200*/  LDL.LU R19, [R1+0x974] ;  /* 0x0009740001137983 */ /* 0x000ee80000300800 */
[----:B---3--:R0:W-:Y:S01]  /*20210*/  @P5 STG.E.U16 [R8.64], R27 ;  /* 0x0000001b08005986 */ /* 0x0081e2000c101504 */
[----:B------:R-:W-:-:S02]  /*20220*/  ISETP.LT.AND P5, PT, R28, c[0x0][0x178], !P0 ;  /* 0x00005e001c007a0c */ /* 0x000fc400047a1270 */
[----:B------:R-:W-:Y:S01]  /*20230*/  PRMT R14, R27, 0x7632, R14 ;  /* 0x000076321b0e7816 */ /* 0x000fe2000000000e */
[----:B------:R1:W-:Y:S01]  /*20240*/  @P6 STG.E.U16 [R4.64], R15 ;  /* 0x0000000f04006986 */ /* 0x0003e2000c101504 */
[----:B------:R-:W-:-:S03]  /*20250*/  ISETP.GE.AND P6, PT, R12, c[0x0][0x17c], PT ;  /* 0x00005f000c007a0c */ /* 0x000fc60003fc6270 */
[----:B------:R3:W-:Y:S01]  /*20260*/  @P4 STG.E.U16 [R6.64], R14 ;  /* 0x0000000e06004986 */ /* 0x0007e2000c101504 */
[----:B0-----:R-:W-:-:S03]  /*20270*/  IMAD.WIDE R8, R11, 0x2, R24 ;  /* 0x000000020b087825 */ /* 0x001fc600078e0218 */
[----:B------:R-:W4:Y:S01]  /*20280*/  LDL.LU R27, [R1+0xcc] ;  /* 0x0000cc00011b7983 */ /* 0x000f220000300800 */
[----:B------:R-:W-:-:S03]  /*20290*/  IMAD.WIDE R10, R13, 0x2, R2 ;  /* 0x000000020d0a7825 */ /* 0x000fc600078e0202 */
[----:B------:R0:W-:Y:S01]  /*202a0*/  @P2 STG.E.U16 [R8.64], R0 ;  /* 0x0000000008002986 */ /* 0x0001e2000c101504 */
[C---:B------:R-:W-:Y:S02]  /*202b0*/  ISETP.LT.AND P4, PT, R28.reuse, c[0x0][0x178], !P3 ;  /* 0x00005e001c007a0c */ /* 0x040fe40005f81270 */
[C---:B------:R-:W-:Y:S02]  /*202c0*/  ISETP.LT.AND P2, PT, R28.reuse, c[0x0][0x178], !P6 ;  /* 0x00005e001c007a0c */ /* 0x040fe40007741270 */
[C---:B------:R-:W-:Y:S02]  /*202d0*/  ISETP.LT.AND P0, PT, R23.reuse, c[0x0][0x178], !P0 ;  /* 0x00005e0017007a0c */ /* 0x040fe40004701270 */
[C---:B------:R-:W-:Y:S02]  /*202e0*/  ISETP.LT.AND P3, PT, R23.reuse, c[0x0][0x178], !P3 ;  /* 0x00005e0017007a0c */ /* 0x040fe40005f61270 */
[----:B------:R-:W-:Y:S01]  /*202f0*/  ISETP.LT.AND P6, PT, R23, c[0x0][0x178], !P6 ;  /* 0x00005e0017007a0c */ /* 0x000fe200077c1270 */
[----:B--2---:R2:W-:Y:S01]  /*20300*/  @P5 STG.E.U16 [R10.64], R29 ;  /* 0x0000001d0a005986 */ /* 0x0045e2000c101504 */
[----:B------:R-:W-:-:S02]  /*20310*/  ISETP.LT.AND P5, PT, R28, c[0x0][0x178], !P1 ;  /* 0x00005e001c007a0c */ /* 0x000fc40004fa1270 */
[----:B------:R-:W-:Y:S02]  /*20320*/  ISETP.LT.AND P1, PT, R23, c[0x0][0x178], !P1 ;  /* 0x00005e0017007a0c */ /* 0x000fe40004f21270 */
[----:B------:R-:W4:Y:S01]  /*20330*/  LDL.LU R23, [R1+0x970] ;  /* 0x0009700001177983 */ /* 0x000f220000300800 */
[C---:B------:R-:W-:Y:S01]  /*20340*/  IADD3 R17, R13.reuse, c[0x0][0x198], RZ ;  /* 0x000066000d117a10 */ /* 0x040fe20007ffe0ff */
[----:B-1----:R-:W-:-:S03]  /*20350*/  IMAD.WIDE R4, R13, 0x2, R24 ;  /* 0x000000020d047825 */ /* 0x002fc600078e0218 */
[C---:B------:R-:W-:Y:S01]  /*20360*/  IADD3 R15, R17.reuse, c[0x0][0x198], RZ ;  /* 0x00006600110f7a10 */ /* 0x040fe20007ffe0ff */
[----:B---3--:R-:W-:Y:S01]  /*20370*/  IMAD.WIDE R6, R17, 0x2, R2 ;  /* 0x0000000211067825 */ /* 0x008fe200078e0202 */
[----:B0-----:R-:W-:Y:S02]  /*20380*/  PRMT R0, R29, 0x7632, R0 ;  /* 0x000076321d007816 */ /* 0x001fe40000000000 */
[----:B------:R-:W-:Y:S01]  /*20390*/  IADD3 R21, R15, c[0x0][0x198], RZ ;  /* 0x000066000f157a10 */ /* 0x000fe20007ffe0ff */
[----:B------:R-:W-:-:S04]  /*203a0*/  IMAD.WIDE R8, R17, 0x2, R24 ;  /* 0x0000000211087825 */ /* 0x000fc800078e0218 */
[----:B--2---:R-:W-:-:S04]  /*203b0*/  IMAD.WIDE R10, R15, 0x2, R2 ;  /* 0x000000020f0a7825 */ /* 0x004fc800078e0202 */
[----:B------:R-:W-:-:S04]  /*203c0*/  IMAD.WIDE R12, R15, 0x2, R24 ;  /* 0x000000020f0c7825 */ /* 0x000fc800078e0218 */
[----:B------:R-:W-:-:S04]  /*203d0*/  IMAD.WIDE R2, R21, 0x2, R2 ;  /* 0x0000000215027825 */ /* 0x000fc800078e0202 */
[----:B------:R-:W-:Y:S01]  /*203e0*/  IMAD.WIDE R24, R21, 0x2, R24 ;  /* 0x0000000215187825 */ /* 0x000fe200078e0218 */
[----:B------:R-:W-:Y:S01]  /*203f0*/  PRMT R14, R19, 0x7632, R14 ;  /* 0x00007632130e7816 */ /* 0x000fe2000000000e */
[----:B------:R4:W-:Y:S04]  /*20400*/  @P0 STG.E.U16 [R4.64], R19 ;  /* 0x0000001304000986 */ /* 0x0009e8000c101504 */
[----:B------:R0:W-:Y:S04]  /*20410*/  @P5 STG.E.U16 [R6.64], R0 ;  /* 0x0000000006005986 */ /* 0x0001e8000c101504 */
[----:B------:R0:W-:Y:S01]  /*20420*/  @P1 STG.E.U16 [R8.64], R14 ;  /* 0x0000000e08001986 */ /* 0x0001e2000c101504 */
[----:B----4-:R-:W-:-:S03]  /*20430*/  PRMT R5, R27, 0x7632, R5 ;  /* 0x000076321b057816 */ /* 0x010fc60000000005 */
[----:B------:R0:W-:Y:S04]  /*20440*/  @P4 STG.E.U16 [R10.64], R27 ;  /* 0x0000001b0a004986 */ /* 0x0001e8000c101504 */
[----:B------:R0:W-:Y:S04]  /*20450*/  @P3 STG.E.U16 [R12.64], R23 ;  /* 0x000000170c003986 */ /* 0x0001e8000c101504 */
[----:B------:R0:W-:Y:S01]  /*20460*/  @P2 STG.E.U16 [R2.64], R5 ;  /* 0x0000000502002986 */ /* 0x0001e2000c101504 */
[----:B------:R-:W-:Y:S05]  /*20470*/  @!P6 EXIT ;  /* 0x000000000000e94d */ /* 0x000fea0003800000 */
[----:B0-----:R-:W-:-:S05]  /*20480*/  PRMT R12, R23, 0x7632, R12 ;  /* 0x00007632170c7816 */ /* 0x001fca000000000c */
[----:B------:R-:W-:Y:S01]  /*20490*/  STG.E.U16 [R24.64], R12 ;  /* 0x0000000c18007986 */ /* 0x000fe2000c101504 */
[----:B------:R-:W-:Y:S05]  /*204a0*/  EXIT ;  /* 0x000000000000794d */ /* 0x000fea0003800000 */
.L_x_3:
[----:B------:R-:W-:-:S00]  /*204b0*/  BRA `(.L_x_3) ;  /* 0xfffffff000007947 */ /* 0x000fc0000383ffff */
[----:B------:R-:W-:-:S00]  /*204c0*/  NOP ;  /* 0x0000000000007918 */ /* 0x000fc00000000000 */
        /* <DEDUP_REMOVED lines=11> */
.L_x_4:


//--------------------- .nv.shared.matmul_kernel  --------------------------
	.section	.nv.shared.matmul_kernel,"aw",@nobits
	.sectionflags	@""
	.align	16
